	.target	sm_100a

	.elftype	@"ET_EXEC"


//--------------------- .note.nv.tkinfo           --------------------------
	.section	.note.nv.tkinfo,"",@"SHT_NOTE"
	.sectionflags	@"SHF_NOTE_NV_TKINFO"
	.tkinfo
        /*0018*/ 	.word	0x00000002
        /*0030*/ 	.string	""
        /*0030*/ 	.string	"ptxas"
        /*0030*/ 	.string	"Cuda compilation tools, release 13.0, V13.0.88"
        /*0030*/ 	.string	"Build cuda_13.0.r13.0/compiler.36424714_0"
        /*0030*/ 	.string	"-arch sm_100a -m 64 "



//--------------------- .note.nv.cuinfo           --------------------------
	.section	.note.nv.cuinfo,"",@"SHT_NOTE"
	.sectionflags	@"SHF_NOTE_NV_CUINFO"
        /*0018*/ 	.short	0x0002
        /*001a*/ 	.short	0x0064
        /*001c*/ 	.short	0x0082
	.zero		2


//--------------------- .nv.info                  --------------------------
	.section	.nv.info,"",@"SHT_CUDA_INFO"
	.align	4


	//----- nvinfo : EIATTR_REGCOUNT
	.align		4
        /*0000*/ 	.byte	0x04, 0x2f
        /*0002*/ 	.short	(.L_50 - .L_49)
	.align		4
.L_49:
        /*0004*/ 	.word	index@(_ZN3cub18CUB_300001_SM_10006detail11EmptyKernelIvEEvv)
        /*0008*/ 	.word	0x00000004


	//----- nvinfo : EIATTR_FRAME_SIZE
	.align		4
.L_50:
        /*000c*/ 	.byte	0x04, 0x11
        /*000e*/ 	.short	(.L_52 - .L_51)
	.align		4
.L_51:
        /*0010*/ 	.word	index@(_ZN3cub18CUB_300001_SM_10006detail11EmptyKernelIvEEvv)
        /*0014*/ 	.word	0x00000000


	//----- nvinfo : EIATTR_REGCOUNT
	.align		4
.L_52:
        /*0018*/ 	.byte	0x04, 0x2f
        /*001a*/ 	.short	(.L_54 - .L_53)
	.align		4
.L_53:
        /*001c*/ 	.word	index@(_ZN17fastertransformer16curandInitializeEP17curandStateXORWOWiy)
        /*0020*/ 	.word	0x0000000e


	//----- nvinfo : EIATTR_FRAME_SIZE
	.align		4
.L_54:
        /*0024*/ 	.byte	0x04, 0x11
        /*0026*/ 	.short	(.L_56 - .L_55)
	.align		4
.L_55:
        /*0028*/ 	.word	index@(_ZN17fastertransformer16curandInitializeEP17curandStateXORWOWiy)
        /*002c*/ 	.word	0x00000000


	//----- nvinfo : EIATTR_REGCOUNT
	.align		4
.L_56:
        /*0030*/ 	.byte	0x04, 0x2f
        /*0032*/ 	.short	(.L_58 - .L_57)
	.align		4
.L_57:
        /*0034*/ 	.word	index@(_ZN17fastertransformer21curandBatchInitializeEP17curandStateXORWOWiPKy)
        /*0038*/ 	.word	0x0000000e


	//----- nvinfo : EIATTR_FRAME_SIZE
	.align		4
.L_58:
        /*003c*/ 	.byte	0x04, 0x11
        /*003e*/ 	.short	(.L_60 - .L_59)
	.align		4
.L_59:
        /*0040*/ 	.word	index@(_ZN17fastertransformer21curandBatchInitializeEP17curandStateXORWOWiPKy)
        /*0044*/ 	.word	0x00000000


	//----- nvinfo : EIATTR_REGCOUNT
	.align		4
.L_60:
        /*0048*/ 	.byte	0x04, 0x2f
        /*004a*/ 	.short	(.L_62 - .L_61)
	.align		4
.L_61:
        /*004c*/ 	.word	index@(_ZN17fastertransformer14addBiasEndMaskIfEEvPT_PKS1_PKiPKbii)
        /*0050*/ 	.word	0x00000014


	//----- nvinfo : EIATTR_FRAME_SIZE
	.align		4
.L_62:
        /*0054*/ 	.byte	0x04, 0x11
        /*0056*/ 	.short	(.L_64 - .L_63)
	.align		4
.L_63:
        /*0058*/ 	.word	index@(_ZN17fastertransformer14addBiasEndMaskIfEEvPT_PKS1_PKiPKbii)
        /*005c*/ 	.word	0x00000000


	//----- nvinfo : EIATTR_REGCOUNT
	.align		4
.L_64:
        /*0060*/ 	.byte	0x04, 0x2f
        /*0062*/ 	.short	(.L_66 - .L_65)
	.align		4
.L_65:
        /*0064*/ 	.word	index@(_ZN17fastertransformer14addBiasEndMaskI6__halfEEvPT_PKS2_PKiPKbii)
        /*0068*/ 	.word	0x00000014


	//----- nvinfo : EIATTR_FRAME_SIZE
	.align		4
.L_66:
        /*006c*/ 	.byte	0x04, 0x11
        /*006e*/ 	.short	(.L_68 - .L_67)
	.align		4
.L_67:
        /*0070*/ 	.word	index@(_ZN17fastertransformer14addBiasEndMaskI6__halfEEvPT_PKS2_PKiPKbii)
        /*0074*/ 	.word	0x00000000


	//----- nvinfo : EIATTR_REGCOUNT
	.align		4
.L_68:
        /*0078*/ 	.byte	0x04, 0x2f
        /*007a*/ 	.short	(.L_70 - .L_69)
	.align		4
.L_69:
        /*007c*/ 	.word	index@(_ZN17fastertransformer11topk_stage1IfLi128ELi8EEEvPKT_PS1_PiS4_PKbiPKiiS9_S7_)
        /*0080*/ 	.word	0x0000001f


	//----- nvinfo : EIATTR_FRAME_SIZE
	.align		4
.L_70:
        /*0084*/ 	.byte	0x04, 0x11
        /*0086*/ 	.short	(.L_72 - .L_71)
	.align		4
.L_71:
        /*0088*/ 	.word	index@(_ZN17fastertransformer11topk_stage1IfLi128ELi8EEEvPKT_PS1_PiS4_PKbiPKiiS9_S7_)
        /*008c*/ 	.word	0x00000000


	//----- nvinfo : EIATTR_REGCOUNT
	.align		4
.L_72:
        /*0090*/ 	.byte	0x04, 0x2f
        /*0092*/ 	.short	(.L_74 - .L_73)
	.align		4
.L_73:
        /*0094*/ 	.word	index@(_ZN17fastertransformer20topk_stage2_samplingIfLi128ELi8EEEvPKiPT_PiS5_PbPfS7_iS2_fPKfP17curandStateXORWOWS2_iPKb)
        /*0098*/ 	.word	0x0000001f


	//----- nvinfo : EIATTR_FRAME_SIZE
	.align		4
.L_74:
        /*009c*/ 	.byte	0x04, 0x11
        /*009e*/ 	.short	(.L_76 - .L_75)
	.align		4
.L_75:
        /*00a0*/ 	.word	index@(_ZN17fastertransformer20topk_stage2_samplingIfLi128ELi8EEEvPKiPT_PiS5_PbPfS7_iS2_fPKfP17curandStateXORWOWS2_iPKb)
        /*00a4*/ 	.word	0x00000000


	//----- nvinfo : EIATTR_REGCOUNT
	.align		4
.L_76:
        /*00a8*/ 	.byte	0x04, 0x2f
        /*00aa*/ 	.short	(.L_78 - .L_77)
	.align		4
.L_77:
        /*00ac*/ 	.word	index@(_ZN17fastertransformer11topk_stage1IfLi256ELi8EEEvPKT_PS1_PiS4_PKbiPKiiS9_S7_)
        /*00b0*/ 	.word	0x00000023


	//----- nvinfo : EIATTR_FRAME_SIZE
	.align		4
.L_78:
        /*00b4*/ 	.byte	0x04, 0x11
        /*00b6*/ 	.short	(.L_80 - .L_79)
	.align		4
.L_79:
        /*00b8*/ 	.word	index@(_ZN17fastertransformer11topk_stage1IfLi256ELi8EEEvPKT_PS1_PiS4_PKbiPKiiS9_S7_)
        /*00bc*/ 	.word	0x00000000


	//----- nvinfo : EIATTR_REGCOUNT
	.align		4
.L_80:
        /*00c0*/ 	.byte	0x04, 0x2f
        /*00c2*/ 	.short	(.L_82 - .L_81)
	.align		4
.L_81:
        /*00c4*/ 	.word	index@(_ZN17fastertransformer20topk_stage2_samplingIfLi256ELi8EEEvPKiPT_PiS5_PbPfS7_iS2_fPKfP17curandStateXORWOWS2_iPKb)
        /*00c8*/ 	.word	0x00000023


	//----- nvinfo : EIATTR_FRAME_SIZE
	.align		4
.L_82:
        /*00cc*/ 	.byte	0x04, 0x11
        /*00ce*/ 	.short	(.L_84 - .L_83)
	.align		4
.L_83:
        /*00d0*/ 	.word	index@(_ZN17fastertransformer20topk_stage2_samplingIfLi256ELi8EEEvPKiPT_PiS5_PbPfS7_iS2_fPKfP17curandStateXORWOWS2_iPKb)
        /*00d4*/ 	.word	0x00000000


	//----- nvinfo : EIATTR_REGCOUNT
	.align		4
.L_84:
        /*00d8*/ 	.byte	0x04, 0x2f
        /*00da*/ 	.short	(.L_86 - .L_85)
	.align		4
.L_85:
        /*00dc*/ 	.word	index@(_ZN17fastertransformer11topk_stage1I6__halfLi128ELi8EEEvPKT_PS2_PiS5_PKbiPKiiSA_S8_)
        /*00e0*/ 	.word	0x00000020


	//----- nvinfo : EIATTR_FRAME_SIZE
	.align		4
.L_86:
        /*00e4*/ 	.byte	0x04, 0x11
        /*00e6*/ 	.short	(.L_88 - .L_87)
	.align		4
.L_87:
        /*00e8*/ 	.word	index@(_ZN17fastertransformer11topk_stage1I6__halfLi128ELi8EEEvPKT_PS2_PiS5_PKbiPKiiSA_S8_)
        /*00ec*/ 	.word	0x00000000


	//----- nvinfo : EIATTR_REGCOUNT
	.align		4
.L_88:
        /*00f0*/ 	.byte	0x04, 0x2f
        /*00f2*/ 	.short	(.L_90 - .L_89)
	.align		4
.L_89:
        /*00f4*/ 	.word	index@(_ZN17fastertransformer20topk_stage2_samplingI6__halfLi128ELi8EEEvPKiPT_PiS6_PbPfS8_iS3_fPKfP17curandStateXORWOWS3_iPKb)
        /*00f8*/ 	.word	0x00000020


	//----- nvinfo : EIATTR_FRAME_SIZE
	.align		4
.L_90:
        /*00fc*/ 	.byte	0x04, 0x11
        /*00fe*/ 	.short	(.L_92 - .L_91)
	.align		4
.L_91:
        /*0100*/ 	.word	index@(_ZN17fastertransformer20topk_stage2_samplingI6__halfLi128ELi8EEEvPKiPT_PiS6_PbPfS8_iS3_fPKfP17curandStateXORWOWS3_iPKb)
        /*0104*/ 	.word	0x00000000


	//----- nvinfo : EIATTR_REGCOUNT
	.align		4
.L_92:
        /*0108*/ 	.byte	0x04, 0x2f
        /*010a*/ 	.short	(.L_94 - .L_93)
	.align		4
.L_93:
        /*010c*/ 	.word	index@(_ZN17fastertransformer11topk_stage1I6__halfLi256ELi8EEEvPKT_PS2_PiS5_PKbiPKiiSA_S8_)
        /*0110*/ 	.word	0x00000020


	//----- nvinfo : EIATTR_FRAME_SIZE
	.align		4
.L_94:
        /*0114*/ 	.byte	0x04, 0x11
        /*0116*/ 	.short	(.L_96 - .L_95)
	.align		4
.L_95:
        /*0118*/ 	.word	index@(_ZN17fastertransformer11topk_stage1I6__halfLi256ELi8EEEvPKT_PS2_PiS5_PKbiPKiiSA_S8_)
        /*011c*/ 	.word	0x00000000


	//----- nvinfo : EIATTR_REGCOUNT
	.align		4
.L_96:
        /*0120*/ 	.byte	0x04, 0x2f
        /*0122*/ 	.short	(.L_98 - .L_97)
	.align		4
.L_97:
        /*0124*/ 	.word	index@(_ZN17fastertransformer20topk_stage2_samplingI6__halfLi256ELi8EEEvPKiPT_PiS6_PbPfS8_iS3_fPKfP17curandStateXORWOWS3_iPKb)
        /*0128*/ 	.word	0x00000020


	//----- nvinfo : EIATTR_FRAME_SIZE
	.align		4
.L_98:
        /*012c*/ 	.byte	0x04, 0x11
        /*012e*/ 	.short	(.L_100 - .L_99)
	.align		4
.L_99:
        /*0130*/ 	.word	index@(_ZN17fastertransformer20topk_stage2_samplingI6__halfLi256ELi8EEEvPKiPT_PiS6_PbPfS8_iS3_fPKfP17curandStateXORWOWS3_iPKb)
        /*0134*/ 	.word	0x00000000


	//----- nvinfo : EIATTR_MIN_STACK_SIZE
	.align		4
.L_100:
        /*0138*/ 	.byte	0x04, 0x12
        /*013a*/ 	.short	(.L_102 - .L_101)
	.align		4
.L_101:
        /*013c*/ 	.word	index@(_ZN17fastertransformer20topk_stage2_samplingI6__halfLi256ELi8EEEvPKiPT_PiS6_PbPfS8_iS3_fPKfP17curandStateXORWOWS3_iPKb)
        /*0140*/ 	.word	0x00000000


	//----- nvinfo : EIATTR_MIN_STACK_SIZE
	.align		4
.L_102:
        /*0144*/ 	.byte	0x04, 0x12
        /*0146*/ 	.short	(.L_104 - .L_103)
	.align		4
.L_103:
        /*0148*/ 	.word	index@(_ZN17fastertransformer11topk_stage1I6__halfLi256ELi8EEEvPKT_PS2_PiS5_PKbiPKiiSA_S8_)
        /*014c*/ 	.word	0x00000000


	//----- nvinfo : EIATTR_MIN_STACK_SIZE
	.align		4
.L_104:
        /*0150*/ 	.byte	0x04, 0x12
        /*0152*/ 	.short	(.L_106 - .L_105)
	.align		4
.L_105:
        /*0154*/ 	.word	index@(_ZN17fastertransformer20topk_stage2_samplingI6__halfLi128ELi8EEEvPKiPT_PiS6_PbPfS8_iS3_fPKfP17curandStateXORWOWS3_iPKb)
        /*0158*/ 	.word	0x00000000


	//----- nvinfo : EIATTR_MIN_STACK_SIZE
	.align		4
.L_106:
        /*015c*/ 	.byte	0x04, 0x12
        /*015e*/ 	.short	(.L_108 - .L_107)
	.align		4
.L_107:
        /*0160*/ 	.word	index@(_ZN17fastertransformer11topk_stage1I6__halfLi128ELi8EEEvPKT_PS2_PiS5_PKbiPKiiSA_S8_)
        /*0164*/ 	.word	0x00000000


	//----- nvinfo : EIATTR_MIN_STACK_SIZE
	.align		4
.L_108:
        /*0168*/ 	.byte	0x04, 0x12
        /*016a*/ 	.short	(.L_110 - .L_109)
	.align		4
.L_109:
        /*016c*/ 	.word	index@(_ZN17fastertransformer20topk_stage2_samplingIfLi256ELi8EEEvPKiPT_PiS5_PbPfS7_iS2_fPKfP17curandStateXORWOWS2_iPKb)
        /*0170*/ 	.word	0x00000000


	//----- nvinfo : EIATTR_MIN_STACK_SIZE
	.align		4
.L_110:
        /*0174*/ 	.byte	0x04, 0x12
        /*0176*/ 	.short	(.L_112 - .L_111)
	.align		4
.L_111:
        /*0178*/ 	.word	index@(_ZN17fastertransformer11topk_stage1IfLi256ELi8EEEvPKT_PS1_PiS4_PKbiPKiiS9_S7_)
        /*017c*/ 	.word	0x00000000


	//----- nvinfo : EIATTR_MIN_STACK_SIZE
	.align		4
.L_112:
        /*0180*/ 	.byte	0x04, 0x12
        /*0182*/ 	.short	(.L_114 - .L_113)
	.align		4
.L_113:
        /*0184*/ 	.word	index@(_ZN17fastertransformer20topk_stage2_samplingIfLi128ELi8EEEvPKiPT_PiS5_PbPfS7_iS2_fPKfP17curandStateXORWOWS2_iPKb)
        /*0188*/ 	.word	0x00000000


	//----- nvinfo : EIATTR_MIN_STACK_SIZE
	.align		4
.L_114:
        /*018c*/ 	.byte	0x04, 0x12
        /*018e*/ 	.short	(.L_116 - .L_115)
	.align		4
.L_115:
        /*0190*/ 	.word	index@(_ZN17fastertransformer11topk_stage1IfLi128ELi8EEEvPKT_PS1_PiS4_PKbiPKiiS9_S7_)
        /*0194*/ 	.word	0x00000000


	//----- nvinfo : EIATTR_MIN_STACK_SIZE
	.align		4
.L_116:
        /*0198*/ 	.byte	0x04, 0x12
        /*019a*/ 	.short	(.L_118 - .L_117)
	.align		4
.L_117:
        /*019c*/ 	.word	index@(_ZN17fastertransformer14addBiasEndMaskI6__halfEEvPT_PKS2_PKiPKbii)
        /*01a0*/ 	.word	0x00000000


	//----- nvinfo : EIATTR_MIN_STACK_SIZE
	.align		4
.L_118:
        /*01a4*/ 	.byte	0x04, 0x12
        /*01a6*/ 	.short	(.L_120 - .L_119)
	.align		4
.L_119:
        /*01a8*/ 	.word	index@(_ZN17fastertransformer14addBiasEndMaskIfEEvPT_PKS1_PKiPKbii)
        /*01ac*/ 	.word	0x00000000


	//----- nvinfo : EIATTR_MIN_STACK_SIZE
	.align		4
.L_120:
        /*01b0*/ 	.byte	0x04, 0x12
        /*01b2*/ 	.short	(.L_122 - .L_121)
	.align		4
.L_121:
        /*01b4*/ 	.word	index@(_ZN17fastertransformer21curandBatchInitializeEP17curandStateXORWOWiPKy)
        /*01b8*/ 	.word	0x00000000


	//----- nvinfo : EIATTR_MIN_STACK_SIZE
	.align		4
.L_122:
        /*01bc*/ 	.byte	0x04, 0x12
        /*01be*/ 	.short	(.L_124 - .L_123)
	.align		4
.L_123:
        /*01c0*/ 	.word	index@(_ZN17fastertransformer16curandInitializeEP17curandStateXORWOWiy)
        /*01c4*/ 	.word	0x00000000


	//----- nvinfo : EIATTR_MIN_STACK_SIZE
	.align		4
.L_124:
        /*01c8*/ 	.byte	0x04, 0x12
        /*01ca*/ 	.short	(.L_126 - .L_125)
	.align		4
.L_125:
        /*01cc*/ 	.word	index@(_ZN3cub18CUB_300001_SM_10006detail11EmptyKernelIvEEvv)
        /*01d0*/ 	.word	0x00000000
.L_126:


//--------------------- .nv.compat                --------------------------
	.section	.nv.compat,"",@"SHT_CUDA_COMPAT_INFO"
	.align	4
        /*0000*/ 	.byte	0x02, 0x09, 0x01, 0x00, 0x02, 0x02, 0x01, 0x00, 0x02, 0x05, 0x05, 0x00, 0x03, 0x07, 0x01, 0x01
        /*0010*/ 	.byte	0x02, 0x03, 0x00, 0x00, 0x02, 0x06, 0x01, 0x00, 0x04, 0x0b, 0x08, 0x00, 0x09, 0x00, 0x00, 0x00
        /*0020*/ 	.byte	0x00, 0x00, 0x00, 0x00


//--------------------- .nv.info._ZN17fastertransformer20topk_stage2_samplingI6__halfLi256ELi8EEEvPKiPT_PiS6_PbPfS8_iS3_fPKfP17curandStateXORWOWS3_iPKb --------------------------
	.section	.nv.info._ZN17fastertransformer20topk_stage2_samplingI6__halfLi256ELi8EEEvPKiPT_PiS6_PbPfS8_iS3_fPKfP17curandStateXORWOWS3_iPKb,"",@"SHT_CUDA_INFO"
	.sectionflags	@""
	.align	4


	//----- nvinfo : EIATTR_CUDA_API_VERSION
	.align		4
        /*0000*/ 	.byte	0x04, 0x37
        /*0002*/ 	.short	(.L_128 - .L_127)
.L_127:
        /*0004*/ 	.word	0x00000082


	//----- nvinfo : EIATTR_KPARAM_INFO
	.align		4
.L_128:
        /*0008*/ 	.byte	0x04, 0x17
        /*000a*/ 	.short	(.L_130 - .L_129)
.L_129:
        /*000c*/ 	.word	0x00000000
        /*0010*/ 	.short	0x000e
        /*0012*/ 	.short	0x0070
        /*0014*/ 	.byte	0x00, 0xf5, 0x21, 0x00


	//----- nvinfo : EIATTR_KPARAM_INFO
	.align		4
.L_130:
        /*0018*/ 	.byte	0x04, 0x17
        /*001a*/ 	.short	(.L_132 - .L_131)
.L_131:
        /*001c*/ 	.word	0x00000000
        /*0020*/ 	.short	0x000d
        /*0022*/ 	.short	0x0068
        /*0024*/ 	.byte	0x00, 0xf0, 0x11, 0x00


	//----- nvinfo : EIATTR_KPARAM_INFO
	.align		4
.L_132:
        /*0028*/ 	.byte	0x04, 0x17
        /*002a*/ 	.short	(.L_134 - .L_133)
.L_133:
        /*002c*/ 	.word	0x00000000
        /*0030*/ 	.short	0x000c
        /*0032*/ 	.short	0x0060
        /*0034*/ 	.byte	0x00, 0xf5, 0x21, 0x00


	//----- nvinfo : EIATTR_KPARAM_INFO
	.align		4
.L_134:
        /*0038*/ 	.byte	0x04, 0x17
        /*003a*/ 	.short	(.L_136 - .L_135)
.L_135:
        /*003c*/ 	.word	0x00000000
        /*0040*/ 	.short	0x000b
        /*0042*/ 	.short	0x0058
        /*0044*/ 	.byte	0x00, 0xf5, 0x21, 0x00


	//----- nvinfo : EIATTR_KPARAM_INFO
	.align		4
.L_136:
        /*0048*/ 	.byte	0x04, 0x17
        /*004a*/ 	.short	(.L_138 - .L_137)
.L_137:
        /*004c*/ 	.word	0x00000000
        /*0050*/ 	.short	0x000a
        /*0052*/ 	.short	0x0050
        /*0054*/ 	.byte	0x00, 0xf5, 0x21, 0x00


	//----- nvinfo : EIATTR_KPARAM_INFO
	.align		4
.L_138:
        /*0058*/ 	.byte	0x04, 0x17
        /*005a*/ 	.short	(.L_140 - .L_139)
.L_139:
        /*005c*/ 	.word	0x00000000
        /*0060*/ 	.short	0x0009
        /*0062*/ 	.short	0x0048
        /*0064*/ 	.byte	0x00, 0xf0, 0x11, 0x00


	//----- nvinfo : EIATTR_KPARAM_INFO
	.align		4
.L_140:
        /*0068*/ 	.byte	0x04, 0x17
        /*006a*/ 	.short	(.L_142 - .L_141)
.L_141:
        /*006c*/ 	.word	0x00000000
        /*0070*/ 	.short	0x0008
        /*0072*/ 	.short	0x0040
        /*0074*/ 	.byte	0x00, 0xf5, 0x21, 0x00


	//----- nvinfo : EIATTR_KPARAM_INFO
	.align		4
.L_142:
        /*0078*/ 	.byte	0x04, 0x17
        /*007a*/ 	.short	(.L_144 - .L_143)
.L_143:
        /*007c*/ 	.word	0x00000000
        /*0080*/ 	.short	0x0007
        /*0082*/ 	.short	0x0038
        /*0084*/ 	.byte	0x00, 0xf0, 0x11, 0x00


	//----- nvinfo : EIATTR_KPARAM_INFO
	.align		4
.L_144:
        /*0088*/ 	.byte	0x04, 0x17
        /*008a*/ 	.short	(.L_146 - .L_145)
.L_145:
        /*008c*/ 	.word	0x00000000
        /*0090*/ 	.short	0x0006
        /*0092*/ 	.short	0x0030
        /*0094*/ 	.byte	0x00, 0xf5, 0x21, 0x00


	//----- nvinfo : EIATTR_KPARAM_INFO
	.align		4
.L_146:
        /*0098*/ 	.byte	0x04, 0x17
        /*009a*/ 	.short	(.L_148 - .L_147)
.L_147:
        /*009c*/ 	.word	0x00000000
        /*00a0*/ 	.short	0x0005
        /*00a2*/ 	.short	0x0028
        /*00a4*/ 	.byte	0x00, 0xf5, 0x21, 0x00


	//----- nvinfo : EIATTR_KPARAM_INFO
	.align		4
.L_148:
        /*00a8*/ 	.byte	0x04, 0x17
        /*00aa*/ 	.short	(.L_150 - .L_149)
.L_149:
        /*00ac*/ 	.word	0x00000000
        /*00b0*/ 	.short	0x0004
        /*00b2*/ 	.short	0x0020
        /*00b4*/ 	.byte	0x00, 0xf5, 0x21, 0x00


	//----- nvinfo : EIATTR_KPARAM_INFO
	.align		4
.L_150:
        /*00b8*/ 	.byte	0x04, 0x17
        /*00ba*/ 	.short	(.L_152 - .L_151)
.L_151:
        /*00bc*/ 	.word	0x00000000
        /*00c0*/ 	.short	0x0003
        /*00c2*/ 	.short	0x0018
        /*00c4*/ 	.byte	0x00, 0xf5, 0x21, 0x00


	//----- nvinfo : EIATTR_KPARAM_INFO
	.align		4
.L_152:
        /*00c8*/ 	.byte	0x04, 0x17
        /*00ca*/ 	.short	(.L_154 - .L_153)
.L_153:
        /*00cc*/ 	.word	0x00000000
        /*00d0*/ 	.short	0x0002
        /*00d2*/ 	.short	0x0010
        /*00d4*/ 	.byte	0x00, 0xf5, 0x21, 0x00


	//----- nvinfo : EIATTR_KPARAM_INFO
	.align		4
.L_154:
        /*00d8*/ 	.byte	0x04, 0x17
        /*00da*/ 	.short	(.L_156 - .L_155)
.L_155:
        /*00dc*/ 	.word	0x00000000
        /*00e0*/ 	.short	0x0001
        /*00e2*/ 	.short	0x0008
        /*00e4*/ 	.byte	0x00, 0xf5, 0x21, 0x00


	//----- nvinfo : EIATTR_KPARAM_INFO
	.align		4
.L_156:
        /*00e8*/ 	.byte	0x04, 0x17
        /*00ea*/ 	.short	(.L_158 - .L_157)
.L_157:
        /*00ec*/ 	.word	0x00000000
        /*00f0*/ 	.short	0x0000
        /*00f2*/ 	.short	0x0000
        /*00f4*/ 	.byte	0x00, 0xf5, 0x21, 0x00


	//----- nvinfo : EIATTR_SPARSE_MMA_MASK
	.align		4
.L_158:
        /*00f8*/ 	.byte	0x03, 0x50
        /*00fa*/ 	.short	0x0000


	//----- nvinfo : EIATTR_MAXREG_COUNT
	.align		4
        /*00fc*/ 	.byte	0x03, 0x1b
        /*00fe*/ 	.short	0x00ff


	//----- nvinfo : EIATTR_NUM_BARRIERS
	.align		4
        /*0100*/ 	.byte	0x02, 0x4c
        /*0102*/ 	.byte	0x01
	.zero		1


	//----- nvinfo : EIATTR_MERCURY_ISA_VERSION
	.align		4
        /*0104*/ 	.byte	0x03, 0x5f
        /*0106*/ 	.short	0x0101


	//----- nvinfo : EIATTR_COOP_GROUP_MASK_REGIDS
	.align		4
        /*0108*/ 	.byte	0x04, 0x29
        /*010a*/ 	.short	(.L_160 - .L_159)


	//   ....[0]....
.L_159:
        /*010c*/ 	.word	0xffffffff


	//   ....[1]....
        /*0110*/ 	.word	0xffffffff


	//   ....[2]....
        /*0114*/ 	.word	0xffffffff


	//   ....[3]....
        /*0118*/ 	.word	0xffffffff


	//   ....[4]....
        /*011c*/ 	.word	0xffffffff


	//   ....[5]....
        /*0120*/ 	.word	0xffffffff


	//   ....[6]....
        /*0124*/ 	.word	0xffffffff


	//   ....[7]....
        /*0128*/ 	.word	0xffffffff


	//   ....[8]....
        /*012c*/ 	.word	0xffffffff


	//   ....[9]....
        /*0130*/ 	.word	0xffffffff


	//----- nvinfo : EIATTR_COOP_GROUP_INSTR_OFFSETS
	.align		4
.L_160:
        /*0134*/ 	.byte	0x04, 0x28
        /*0136*/ 	.short	(.L_162 - .L_161)


	//   ....[0]....
.L_161:
        /*0138*/ 	.word	0x00001140


	//   ....[1]....
        /*013c*/ 	.word	0x00001190


	//   ....[2]....
        /*0140*/ 	.word	0x000011a0


	//   ....[3]....
        /*0144*/ 	.word	0x000011d0


	//   ....[4]....
        /*0148*/ 	.word	0x00001200


	//   ....[5]....
        /*014c*/ 	.word	0x00001230


	//   ....[6]....
        /*0150*/ 	.word	0x00001290


	//   ....[7]....
        /*0154*/ 	.word	0x000012c0


	//   ....[8]....
        /*0158*/ 	.word	0x00001320


	//   ....[9]....
        /*015c*/ 	.word	0x00001340


	//----- nvinfo : EIATTR_VRC_CTA_INIT_COUNT
	.align		4
.L_162:
        /*0160*/ 	.byte	0x02, 0x4a
	.zero		1
	.zero		1


	//----- nvinfo : EIATTR_EXIT_INSTR_OFFSETS
	.align		4
        /*0164*/ 	.byte	0x04, 0x1c
        /*0166*/ 	.short	(.L_164 - .L_163)


	//   ....[0]....
.L_163:
        /*0168*/ 	.word	0x000000d0


	//   ....[1]....
        /*016c*/ 	.word	0x00000330


	//   ....[2]....
        /*0170*/ 	.word	0x00001720


	//   ....[3]....
        /*0174*/ 	.word	0x00001e40


	//   ....[4]....
        /*0178*/ 	.word	0x00001f50


	//----- nvinfo : EIATTR_CRS_STACK_SIZE
	.align		4
.L_164:
        /*017c*/ 	.byte	0x04, 0x1e
        /*017e*/ 	.short	(.L_166 - .L_165)
.L_165:
        /*0180*/ 	.word	0x00000000


	//----- nvinfo : EIATTR_CBANK_PARAM_SIZE
	.align		4
.L_166:
        /*0184*/ 	.byte	0x03, 0x19
        /*0186*/ 	.short	0x0078


	//----- nvinfo : EIATTR_PARAM_CBANK
	.align		4
        /*0188*/ 	.byte	0x04, 0x0a
        /*018a*/ 	.short	(.L_168 - .L_167)
	.align		4
.L_167:
        /*018c*/ 	.word	index@(.nv.constant0._ZN17fastertransformer20topk_stage2_samplingI6__halfLi256ELi8EEEvPKiPT_PiS6_PbPfS8_iS3_fPKfP17curandStateXORWOWS3_iPKb)
        /*0190*/ 	.short	0x0380
        /*0192*/ 	.short	0x0078


	//----- nvinfo : EIATTR_SW_WAR
	.align		4
.L_168:
        /*0194*/ 	.byte	0x04, 0x36
        /*0196*/ 	.short	(.L_170 - .L_169)
.L_169:
        /*0198*/ 	.word	0x00000008
.L_170:


//--------------------- .nv.info._ZN17fastertransformer11topk_stage1I6__halfLi256ELi8EEEvPKT_PS2_PiS5_PKbiPKiiSA_S8_ --------------------------
	.section	.nv.info._ZN17fastertransformer11topk_stage1I6__halfLi256ELi8EEEvPKT_PS2_PiS5_PKbiPKiiSA_S8_,"",@"SHT_CUDA_INFO"
	.sectionflags	@""
	.align	4


	//----- nvinfo : EIATTR_CUDA_API_VERSION
	.align		4
        /*0000*/ 	.byte	0x04, 0x37
        /*0002*/ 	.short	(.L_172 - .L_171)
.L_171:
        /*0004*/ 	.word	0x00000082


	//----- nvinfo : EIATTR_KPARAM_INFO
	.align		4
.L_172:
        /*0008*/ 	.byte	0x04, 0x17
        /*000a*/ 	.short	(.L_174 - .L_173)
.L_173:
        /*000c*/ 	.word	0x00000000
        /*0010*/ 	.short	0x0009
        /*0012*/ 	.short	0x0048
        /*0014*/ 	.byte	0x00, 0xf5, 0x21, 0x00


	//----- nvinfo : EIATTR_KPARAM_INFO
	.align		4
.L_174:
        /*0018*/ 	.byte	0x04, 0x17
        /*001a*/ 	.short	(.L_176 - .L_175)
.L_175:
        /*001c*/ 	.word	0x00000000
        /*0020*/ 	.short	0x0008
        /*0022*/ 	.short	0x0040
        /*0024*/ 	.byte	0x00, 0xf5, 0x21, 0x00


	//----- nvinfo : EIATTR_KPARAM_INFO
	.align		4
.L_176:
        /*0028*/ 	.byte	0x04, 0x17
        /*002a*/ 	.short	(.L_178 - .L_177)
.L_177:
        /*002c*/ 	.word	0x00000000
        /*0030*/ 	.short	0x0007
        /*0032*/ 	.short	0x0038
        /*0034*/ 	.byte	0x00, 0xf0, 0x11, 0x00


	//----- nvinfo : EIATTR_KPARAM_INFO
	.align		4
.L_178:
        /*0038*/ 	.byte	0x04, 0x17
        /*003a*/ 	.short	(.L_180 - .L_179)
.L_179:
        /*003c*/ 	.word	0x00000000
        /*0040*/ 	.short	0x0006
        /*0042*/ 	.short	0x0030
        /*0044*/ 	.byte	0x00, 0xf5, 0x21, 0x00


	//----- nvinfo : EIATTR_KPARAM_INFO
	.align		4
.L_180:
        /*0048*/ 	.byte	0x04, 0x17
        /*004a*/ 	.short	(.L_182 - .L_181)
.L_181:
        /*004c*/ 	.word	0x00000000
        /*0050*/ 	.short	0x0005
        /*0052*/ 	.short	0x0028
        /*0054*/ 	.byte	0x00, 0xf0, 0x11, 0x00


	//----- nvinfo : EIATTR_KPARAM_INFO
	.align		4
.L_182:
        /*0058*/ 	.byte	0x04, 0x17
        /*005a*/ 	.short	(.L_184 - .L_183)
.L_183:
        /*005c*/ 	.word	0x00000000
        /*0060*/ 	.short	0x0004
        /*0062*/ 	.short	0x0020
        /*0064*/ 	.byte	0x00, 0xf5, 0x21, 0x00


	//----- nvinfo : EIATTR_KPARAM_INFO
	.align		4
.L_184:
        /*0068*/ 	.byte	0x04, 0x17
        /*006a*/ 	.short	(.L_186 - .L_185)
.L_185:
        /*006c*/ 	.word	0x00000000
        /*0070*/ 	.short	0x0003
        /*0072*/ 	.short	0x0018
        /*0074*/ 	.byte	0x00, 0xf5, 0x21, 0x00


	//----- nvinfo : EIATTR_KPARAM_INFO
	.align		4
.L_186:
        /*0078*/ 	.byte	0x04, 0x17
        /*007a*/ 	.short	(.L_188 - .L_187)
.L_187:
        /*007c*/ 	.word	0x00000000
        /*0080*/ 	.short	0x0002
        /*0082*/ 	.short	0x0010
        /*0084*/ 	.byte	0x00, 0xf5, 0x21, 0x00


	//----- nvinfo : EIATTR_KPARAM_INFO
	.align		4
.L_188:
        /*0088*/ 	.byte	0x04, 0x17
        /*008a*/ 	.short	(.L_190 - .L_189)
.L_189:
        /*008c*/ 	.word	0x00000000
        /*0090*/ 	.short	0x0001
        /*0092*/ 	.short	0x0008
        /*0094*/ 	.byte	0x00, 0xf5, 0x21, 0x00


	//----- nvinfo : EIATTR_KPARAM_INFO
	.align		4
.L_190:
        /*0098*/ 	.byte	0x04, 0x17
        /*009a*/ 	.short	(.L_192 - .L_191)
.L_191:
        /*009c*/ 	.word	0x00000000
        /*00a0*/ 	.short	0x0000
        /*00a2*/ 	.short	0x0000
        /*00a4*/ 	.byte	0x00, 0xf5, 0x21, 0x00


	//----- nvinfo : EIATTR_SPARSE_MMA_MASK
	.align		4
.L_192:
        /*00a8*/ 	.byte	0x03, 0x50
        /*00aa*/ 	.short	0x0000


	//----- nvinfo : EIATTR_MAXREG_COUNT
	.align		4
        /*00ac*/ 	.byte	0x03, 0x1b
        /*00ae*/ 	.short	0x00ff


	//----- nvinfo : EIATTR_NUM_BARRIERS
	.align		4
        /*00b0*/ 	.byte	0x02, 0x4c
        /*00b2*/ 	.byte	0x01
	.zero		1


	//----- nvinfo : EIATTR_MERCURY_ISA_VERSION
	.align		4
        /*00b4*/ 	.byte	0x03, 0x5f
        /*00b6*/ 	.short	0x0101


	//----- nvinfo : EIATTR_COOP_GROUP_MASK_REGIDS
	.align		4
        /*00b8*/ 	.byte	0x04, 0x29
        /*00ba*/ 	.short	(.L_194 - .L_193)


	//   ....[0]....
.L_193:
        /*00bc*/ 	.word	0xffffffff


	//   ....[1]....
        /*00c0*/ 	.word	0xffffffff


	//   ....[2]....
        /*00c4*/ 	.word	0xffffffff


	//   ....[3]....
        /*00c8*/ 	.word	0xffffffff


	//   ....[4]....
        /*00cc*/ 	.word	0xffffffff


	//   ....[5]....
        /*00d0*/ 	.word	0xffffffff


	//   ....[6]....
        /*00d4*/ 	.word	0xffffffff


	//   ....[7]....
        /*00d8*/ 	.word	0xffffffff


	//   ....[8]....
        /*00dc*/ 	.word	0xffffffff


	//   ....[9]....
        /*00e0*/ 	.word	0xffffffff


	//----- nvinfo : EIATTR_COOP_GROUP_INSTR_OFFSETS
	.align		4
.L_194:
        /*00e4*/ 	.byte	0x04, 0x28
        /*00e6*/ 	.short	(.L_196 - .L_195)


	//   ....[0]....
.L_195:
        /*00e8*/ 	.word	0x00001470


	//   ....[1]....
        /*00ec*/ 	.word	0x000014a0


	//   ....[2]....
        /*00f0*/ 	.word	0x000014d0


	//   ....[3]....
        /*00f4*/ 	.word	0x00001500


	//   ....[4]....
        /*00f8*/ 	.word	0x00001550


	//   ....[5]....
        /*00fc*/ 	.word	0x00001580


	//   ....[6]....
        /*0100*/ 	.word	0x000015e0


	//   ....[7]....
        /*0104*/ 	.word	0x00001600


	//   ....[8]....
        /*0108*/ 	.word	0x00001650


	//   ....[9]....
        /*010c*/ 	.word	0x00001670


	//----- nvinfo : EIATTR_VRC_CTA_INIT_COUNT
	.align		4
.L_196:
        /*0110*/ 	.byte	0x02, 0x4a
	.zero		1
	.zero		1


	//----- nvinfo : EIATTR_EXIT_INSTR_OFFSETS
	.align		4
        /*0114*/ 	.byte	0x04, 0x1c
        /*0116*/ 	.short	(.L_198 - .L_197)


	//   ....[0]....
.L_197:
        /*0118*/ 	.word	0x000000c0


	//   ....[1]....
        /*011c*/ 	.word	0x00000250


	//   ....[2]....
        /*0120*/ 	.word	0x00000370


	//   ....[3]....
        /*0124*/ 	.word	0x00000400


	//   ....[4]....
        /*0128*/ 	.word	0x00000730


	//   ....[5]....
        /*012c*/ 	.word	0x00001a90


	//----- nvinfo : EIATTR_CRS_STACK_SIZE
	.align		4
.L_198:
        /*0130*/ 	.byte	0x04, 0x1e
        /*0132*/ 	.short	(.L_200 - .L_199)
.L_199:
        /*0134*/ 	.word	0x00000000


	//----- nvinfo : EIATTR_CBANK_PARAM_SIZE
	.align		4
.L_200:
        /*0138*/ 	.byte	0x03, 0x19
        /*013a*/ 	.short	0x0050


	//----- nvinfo : EIATTR_PARAM_CBANK
	.align		4
        /*013c*/ 	.byte	0x04, 0x0a
        /*013e*/ 	.short	(.L_202 - .L_201)
	.align		4
.L_201:
        /*0140*/ 	.word	index@(.nv.constant0._ZN17fastertransformer11topk_stage1I6__halfLi256ELi8EEEvPKT_PS2_PiS5_PKbiPKiiSA_S8_)
        /*0144*/ 	.short	0x0380
        /*0146*/ 	.short	0x0050


	//----- nvinfo : EIATTR_SW_WAR
	.align		4
.L_202:
        /*0148*/ 	.byte	0x04, 0x36
        /*014a*/ 	.short	(.L_204 - .L_203)
.L_203:
        /*014c*/ 	.word	0x00000008
.L_204:


//--------------------- .nv.info._ZN17fastertransformer20topk_stage2_samplingI6__halfLi128ELi8EEEvPKiPT_PiS6_PbPfS8_iS3_fPKfP17curandStateXORWOWS3_iPKb --------------------------
	.section	.nv.info._ZN17fastertransformer20topk_stage2_samplingI6__halfLi128ELi8EEEvPKiPT_PiS6_PbPfS8_iS3_fPKfP17curandStateXORWOWS3_iPKb,"",@"SHT_CUDA_INFO"
	.sectionflags	@""
	.align	4


	//----- nvinfo : EIATTR_CUDA_API_VERSION
	.align		4
        /*0000*/ 	.byte	0x04, 0x37
        /*0002*/ 	.short	(.L_206 - .L_205)
.L_205:
        /*0004*/ 	.word	0x00000082


	//----- nvinfo : EIATTR_KPARAM_INFO
	.align		4
.L_206:
        /*0008*/ 	.byte	0x04, 0x17
        /*000a*/ 	.short	(.L_208 - .L_207)
.L_207:
        /*000c*/ 	.word	0x00000000
        /*0010*/ 	.short	0x000e
        /*0012*/ 	.short	0x0070
        /*0014*/ 	.byte	0x00, 0xf5, 0x21, 0x00


	//----- nvinfo : EIATTR_KPARAM_INFO
	.align		4
.L_208:
        /*0018*/ 	.byte	0x04, 0x17
        /*001a*/ 	.short	(.L_210 - .L_209)
.L_209:
        /*001c*/ 	.word	0x00000000
        /*0020*/ 	.short	0x000d
        /*0022*/ 	.short	0x0068
        /*0024*/ 	.byte	0x00, 0xf0, 0x11, 0x00


	//----- nvinfo : EIATTR_KPARAM_INFO
	.align		4
.L_210:
        /*0028*/ 	.byte	0x04, 0x17
        /*002a*/ 	.short	(.L_212 - .L_211)
.L_211:
        /*002c*/ 	.word	0x00000000
        /*0030*/ 	.short	0x000c
        /*0032*/ 	.short	0x0060
        /*0034*/ 	.byte	0x00, 0xf5, 0x21, 0x00


	//----- nvinfo : EIATTR_KPARAM_INFO
	.align		4
.L_212:
        /*0038*/ 	.byte	0x04, 0x17
        /*003a*/ 	.short	(.L_214 - .L_213)
.L_213:
        /*003c*/ 	.word	0x00000000
        /*0040*/ 	.short	0x000b
        /*0042*/ 	.short	0x0058
        /*0044*/ 	.byte	0x00, 0xf5, 0x21, 0x00


	//----- nvinfo : EIATTR_KPARAM_INFO
	.align		4
.L_214:
        /*0048*/ 	.byte	0x04, 0x17
        /*004a*/ 	.short	(.L_216 - .L_215)
.L_215:
        /*004c*/ 	.word	0x00000000
        /*0050*/ 	.short	0x000a
        /*0052*/ 	.short	0x0050
        /*0054*/ 	.byte	0x00, 0xf5, 0x21, 0x00


	//----- nvinfo : EIATTR_KPARAM_INFO
	.align		4
.L_216:
        /*0058*/ 	.byte	0x04, 0x17
        /*005a*/ 	.short	(.L_218 - .L_217)
.L_217:
        /*005c*/ 	.word	0x00000000
        /*0060*/ 	.short	0x0009
        /*0062*/ 	.short	0x0048
        /*0064*/ 	.byte	0x00, 0xf0, 0x11, 0x00


	//----- nvinfo : EIATTR_KPARAM_INFO
	.align		4
.L_218:
        /*0068*/ 	.byte	0x04, 0x17
        /*006a*/ 	.short	(.L_220 - .L_219)
.L_219:
        /*006c*/ 	.word	0x00000000
        /*0070*/ 	.short	0x0008
        /*0072*/ 	.short	0x0040
        /*0074*/ 	.byte	0x00, 0xf5, 0x21, 0x00


	//----- nvinfo : EIATTR_KPARAM_INFO
	.align		4
.L_220:
        /*0078*/ 	.byte	0x04, 0x17
        /*007a*/ 	.short	(.L_222 - .L_221)
.L_221:
        /*007c*/ 	.word	0x00000000
        /*0080*/ 	.short	0x0007
        /*0082*/ 	.short	0x0038
        /*0084*/ 	.byte	0x00, 0xf0, 0x11, 0x00


	//----- nvinfo : EIATTR_KPARAM_INFO
	.align		4
.L_222:
        /*0088*/ 	.byte	0x04, 0x17
        /*008a*/ 	.short	(.L_224 - .L_223)
.L_223:
        /*008c*/ 	.word	0x00000000
        /*0090*/ 	.short	0x0006
        /*0092*/ 	.short	0x0030
        /*0094*/ 	.byte	0x00, 0xf5, 0x21, 0x00


	//----- nvinfo : EIATTR_KPARAM_INFO
	.align		4
.L_224:
        /*0098*/ 	.byte	0x04, 0x17
        /*009a*/ 	.short	(.L_226 - .L_225)
.L_225:
        /*009c*/ 	.word	0x00000000
        /*00a0*/ 	.short	0x0005
        /*00a2*/ 	.short	0x0028
        /*00a4*/ 	.byte	0x00, 0xf5, 0x21, 0x00


	//----- nvinfo : EIATTR_KPARAM_INFO
	.align		4
.L_226:
        /*00a8*/ 	.byte	0x04, 0x17
        /*00aa*/ 	.short	(.L_228 - .L_227)
.L_227:
        /*00ac*/ 	.word	0x00000000
        /*00b0*/ 	.short	0x0004
        /*00b2*/ 	.short	0x0020
        /*00b4*/ 	.byte	0x00, 0xf5, 0x21, 0x00


	//----- nvinfo : EIATTR_KPARAM_INFO
	.align		4
.L_228:
        /*00b8*/ 	.byte	0x04, 0x17
        /*00ba*/ 	.short	(.L_230 - .L_229)
.L_229:
        /*00bc*/ 	.word	0x00000000
        /*00c0*/ 	.short	0x0003
        /*00c2*/ 	.short	0x0018
        /*00c4*/ 	.byte	0x00, 0xf5, 0x21, 0x00


	//----- nvinfo : EIATTR_KPARAM_INFO
	.align		4
.L_230:
        /*00c8*/ 	.byte	0x04, 0x17
        /*00ca*/ 	.short	(.L_232 - .L_231)
.L_231:
        /*00cc*/ 	.word	0x00000000
        /*00d0*/ 	.short	0x0002
        /*00d2*/ 	.short	0x0010
        /*00d4*/ 	.byte	0x00, 0xf5, 0x21, 0x00


	//----- nvinfo : EIATTR_KPARAM_INFO
	.align		4
.L_232:
        /*00d8*/ 	.byte	0x04, 0x17
        /*00da*/ 	.short	(.L_234 - .L_233)
.L_233:
        /*00dc*/ 	.word	0x00000000
        /*00e0*/ 	.short	0x0001
        /*00e2*/ 	.short	0x0008
        /*00e4*/ 	.byte	0x00, 0xf5, 0x21, 0x00


	//----- nvinfo : EIATTR_KPARAM_INFO
	.align		4
.L_234:
        /*00e8*/ 	.byte	0x04, 0x17
        /*00ea*/ 	.short	(.L_236 - .L_235)
.L_235:
        /*00ec*/ 	.word	0x00000000
        /*00f0*/ 	.short	0x0000
        /*00f2*/ 	.short	0x0000
        /*00f4*/ 	.byte	0x00, 0xf5, 0x21, 0x00


	//----- nvinfo : EIATTR_SPARSE_MMA_MASK
	.align		4
.L_236:
        /*00f8*/ 	.byte	0x03, 0x50
        /*00fa*/ 	.short	0x0000


	//----- nvinfo : EIATTR_MAXREG_COUNT
	.align		4
        /*00fc*/ 	.byte	0x03, 0x1b
        /*00fe*/ 	.short	0x00ff


	//----- nvinfo : EIATTR_NUM_BARRIERS
	.align		4
        /*0100*/ 	.byte	0x02, 0x4c
        /*0102*/ 	.byte	0x01
	.zero		1


	//----- nvinfo : EIATTR_MERCURY_ISA_VERSION
	.align		4
        /*0104*/ 	.byte	0x03, 0x5f
        /*0106*/ 	.short	0x0101


	//----- nvinfo : EIATTR_COOP_GROUP_MASK_REGIDS
	.align		4
        /*0108*/ 	.byte	0x04, 0x29
        /*010a*/ 	.short	(.L_238 - .L_237)


	//   ....[0]....
.L_237:
        /*010c*/ 	.word	0xffffffff


	//   ....[1]....
        /*0110*/ 	.word	0xffffffff


	//   ....[2]....
        /*0114*/ 	.word	0xffffffff


	//   ....[3]....
        /*0118*/ 	.word	0xffffffff


	//   ....[4]....
        /*011c*/ 	.word	0xffffffff


	//   ....[5]....
        /*0120*/ 	.word	0xffffffff


	//   ....[6]....
        /*0124*/ 	.word	0xffffffff


	//   ....[7]....
        /*0128*/ 	.word	0xffffffff


	//   ....[8]....
        /*012c*/ 	.word	0xffffffff


	//   ....[9]....
        /*0130*/ 	.word	0xffffffff


	//----- nvinfo : EIATTR_COOP_GROUP_INSTR_OFFSETS
	.align		4
.L_238:
        /*0134*/ 	.byte	0x04, 0x28
        /*0136*/ 	.short	(.L_240 - .L_239)


	//   ....[0]....
.L_239:
        /*0138*/ 	.word	0x00001140


	//   ....[1]....
        /*013c*/ 	.word	0x00001190


	//   ....[2]....
        /*0140*/ 	.word	0x000011a0


	//   ....[3]....
        /*0144*/ 	.word	0x000011d0


	//   ....[4]....
        /*0148*/ 	.word	0x00001200


	//   ....[5]....
        /*014c*/ 	.word	0x00001230


	//   ....[6]....
        /*0150*/ 	.word	0x00001290


	//   ....[7]....
        /*0154*/ 	.word	0x000012c0


	//   ....[8]....
        /*0158*/ 	.word	0x00001320


	//   ....[9]....
        /*015c*/ 	.word	0x00001340


	//----- nvinfo : EIATTR_VRC_CTA_INIT_COUNT
	.align		4
.L_240:
        /*0160*/ 	.byte	0x02, 0x4a
	.zero		1
	.zero		1


	//----- nvinfo : EIATTR_EXIT_INSTR_OFFSETS
	.align		4
        /*0164*/ 	.byte	0x04, 0x1c
        /*0166*/ 	.short	(.L_242 - .L_241)


	//   ....[0]....
.L_241:
        /*0168*/ 	.word	0x000000d0


	//   ....[1]....
        /*016c*/ 	.word	0x00000330


	//   ....[2]....
        /*0170*/ 	.word	0x00001670


	//   ....[3]....
        /*0174*/ 	.word	0x00001d90


	//   ....[4]....
        /*0178*/ 	.word	0x00001ea0


	//----- nvinfo : EIATTR_CRS_STACK_SIZE
	.align		4
.L_242:
        /*017c*/ 	.byte	0x04, 0x1e
        /*017e*/ 	.short	(.L_244 - .L_243)
.L_243:
        /*0180*/ 	.word	0x00000000


	//----- nvinfo : EIATTR_CBANK_PARAM_SIZE
	.align		4
.L_244:
        /*0184*/ 	.byte	0x03, 0x19
        /*0186*/ 	.short	0x0078


	//----- nvinfo : EIATTR_PARAM_CBANK
	.align		4
        /*0188*/ 	.byte	0x04, 0x0a
        /*018a*/ 	.short	(.L_246 - .L_245)
	.align		4
.L_245:
        /*018c*/ 	.word	index@(.nv.constant0._ZN17fastertransformer20topk_stage2_samplingI6__halfLi128ELi8EEEvPKiPT_PiS6_PbPfS8_iS3_fPKfP17curandStateXORWOWS3_iPKb)
        /*0190*/ 	.short	0x0380
        /*0192*/ 	.short	0x0078


	//----- nvinfo : EIATTR_SW_WAR
	.align		4
.L_246:
        /*0194*/ 	.byte	0x04, 0x36
        /*0196*/ 	.short	(.L_248 - .L_247)
.L_247:
        /*0198*/ 	.word	0x00000008
.L_248:


//--------------------- .nv.info._ZN17fastertransformer11topk_stage1I6__halfLi128ELi8EEEvPKT_PS2_PiS5_PKbiPKiiSA_S8_ --------------------------
	.section	.nv.info._ZN17fastertransformer11topk_stage1I6__halfLi128ELi8EEEvPKT_PS2_PiS5_PKbiPKiiSA_S8_,"",@"SHT_CUDA_INFO"
	.sectionflags	@""
	.align	4


	//----- nvinfo : EIATTR_CUDA_API_VERSION
	.align		4
        /*0000*/ 	.byte	0x04, 0x37
        /*0002*/ 	.short	(.L_250 - .L_249)
.L_249:
        /*0004*/ 	.word	0x00000082


	//----- nvinfo : EIATTR_KPARAM_INFO
	.align		4
.L_250:
        /*0008*/ 	.byte	0x04, 0x17
        /*000a*/ 	.short	(.L_252 - .L_251)
.L_251:
        /*000c*/ 	.word	0x00000000
        /*0010*/ 	.short	0x0009
        /*0012*/ 	.short	0x0048
        /*0014*/ 	.byte	0x00, 0xf5, 0x21, 0x00


	//----- nvinfo : EIATTR_KPARAM_INFO
	.align		4
.L_252:
        /*0018*/ 	.byte	0x04, 0x17
        /*001a*/ 	.short	(.L_254 - .L_253)
.L_253:
        /*001c*/ 	.word	0x00000000
        /*0020*/ 	.short	0x0008
        /*0022*/ 	.short	0x0040
        /*0024*/ 	.byte	0x00, 0xf5, 0x21, 0x00


	//----- nvinfo : EIATTR_KPARAM_INFO
	.align		4
.L_254:
        /*0028*/ 	.byte	0x04, 0x17
        /*002a*/ 	.short	(.L_256 - .L_255)
.L_255:
        /*002c*/ 	.word	0x00000000
        /*0030*/ 	.short	0x0007
        /*0032*/ 	.short	0x0038
        /*0034*/ 	.byte	0x00, 0xf0, 0x11, 0x00


	//----- nvinfo : EIATTR_KPARAM_INFO
	.align		4
.L_256:
        /*0038*/ 	.byte	0x04, 0x17
        /*003a*/ 	.short	(.L_258 - .L_257)
.L_257:
        /*003c*/ 	.word	0x00000000
        /*0040*/ 	.short	0x0006
        /*0042*/ 	.short	0x0030
        /*0044*/ 	.byte	0x00, 0xf5, 0x21, 0x00


	//----- nvinfo : EIATTR_KPARAM_INFO
	.align		4
.L_258:
        /*0048*/ 	.byte	0x04, 0x17
        /*004a*/ 	.short	(.L_260 - .L_259)
.L_259:
        /*004c*/ 	.word	0x00000000
        /*0050*/ 	.short	0x0005
        /*0052*/ 	.short	0x0028
        /*0054*/ 	.byte	0x00, 0xf0, 0x11, 0x00


	//----- nvinfo : EIATTR_KPARAM_INFO
	.align		4
.L_260:
        /*0058*/ 	.byte	0x04, 0x17
        /*005a*/ 	.short	(.L_262 - .L_261)
.L_261:
        /*005c*/ 	.word	0x00000000
        /*0060*/ 	.short	0x0004
        /*0062*/ 	.short	0x0020
        /*0064*/ 	.byte	0x00, 0xf5, 0x21, 0x00


	//----- nvinfo : EIATTR_KPARAM_INFO
	.align		4
.L_262:
        /*0068*/ 	.byte	0x04, 0x17
        /*006a*/ 	.short	(.L_264 - .L_263)
.L_263:
        /*006c*/ 	.word	0x00000000
        /*0070*/ 	.short	0x0003
        /*0072*/ 	.short	0x0018
        /*0074*/ 	.byte	0x00, 0xf5, 0x21, 0x00


	//----- nvinfo : EIATTR_KPARAM_INFO
	.align		4
.L_264:
        /*0078*/ 	.byte	0x04, 0x17
        /*007a*/ 	.short	(.L_266 - .L_265)
.L_265:
        /*007c*/ 	.word	0x00000000
        /*0080*/ 	.short	0x0002
        /*0082*/ 	.short	0x0010
        /*0084*/ 	.byte	0x00, 0xf5, 0x21, 0x00


	//----- nvinfo : EIATTR_KPARAM_INFO
	.align		4
.L_266:
        /*0088*/ 	.byte	0x04, 0x17
        /*008a*/ 	.short	(.L_268 - .L_267)
.L_267:
        /*008c*/ 	.word	0x00000000
        /*0090*/ 	.short	0x0001
        /*0092*/ 	.short	0x0008
        /*0094*/ 	.byte	0x00, 0xf5, 0x21, 0x00


	//----- nvinfo : EIATTR_KPARAM_INFO
	.align		4
.L_268:
        /*0098*/ 	.byte	0x04, 0x17
        /*009a*/ 	.short	(.L_270 - .L_269)
.L_269:
        /*009c*/ 	.word	0x00000000
        /*00a0*/ 	.short	0x0000
        /*00a2*/ 	.short	0x0000
        /*00a4*/ 	.byte	0x00, 0xf5, 0x21, 0x00


	//----- nvinfo : EIATTR_SPARSE_MMA_MASK
	.align		4
.L_270:
        /*00a8*/ 	.byte	0x03, 0x50
        /*00aa*/ 	.short	0x0000


	//----- nvinfo : EIATTR_MAXREG_COUNT
	.align		4
        /*00ac*/ 	.byte	0x03, 0x1b
        /*00ae*/ 	.short	0x00ff


	//----- nvinfo : EIATTR_NUM_BARRIERS
	.align		4
        /*00b0*/ 	.byte	0x02, 0x4c
        /*00b2*/ 	.byte	0x01
	.zero		1


	//----- nvinfo : EIATTR_MERCURY_ISA_VERSION
	.align		4
        /*00b4*/ 	.byte	0x03, 0x5f
        /*00b6*/ 	.short	0x0101


	//----- nvinfo : EIATTR_COOP_GROUP_MASK_REGIDS
	.align		4
        /*00b8*/ 	.byte	0x04, 0x29
        /*00ba*/ 	.short	(.L_272 - .L_271)


	//   ....[0]....
.L_271:
        /*00bc*/ 	.word	0xffffffff


	//   ....[1]....
        /*00c0*/ 	.word	0xffffffff


	//   ....[2]....
        /*00c4*/ 	.word	0xffffffff


	//   ....[3]....
        /*00c8*/ 	.word	0xffffffff


	//   ....[4]....
        /*00cc*/ 	.word	0xffffffff


	//   ....[5]....
        /*00d0*/ 	.word	0xffffffff


	//   ....[6]....
        /*00d4*/ 	.word	0xffffffff


	//   ....[7]....
        /*00d8*/ 	.word	0xffffffff


	//   ....[8]....
        /*00dc*/ 	.word	0xffffffff


	//   ....[9]....
        /*00e0*/ 	.word	0xffffffff


	//----- nvinfo : EIATTR_COOP_GROUP_INSTR_OFFSETS
	.align		4
.L_272:
        /*00e4*/ 	.byte	0x04, 0x28
        /*00e6*/ 	.short	(.L_274 - .L_273)


	//   ....[0]....
.L_273:
        /*00e8*/ 	.word	0x00001450


	//   ....[1]....
        /*00ec*/ 	.word	0x00001480


	//   ....[2]....
        /*00f0*/ 	.word	0x000014b0


	//   ....[3]....
        /*00f4*/ 	.word	0x000014e0


	//   ....[4]....
        /*00f8*/ 	.word	0x00001530


	//   ....[5]....
        /*00fc*/ 	.word	0x00001560


	//   ....[6]....
        /*0100*/ 	.word	0x000015c0


	//   ....[7]....
        /*0104*/ 	.word	0x000015e0


	//   ....[8]....
        /*0108*/ 	.word	0x00001630


	//   ....[9]....
        /*010c*/ 	.word	0x00001650


	//----- nvinfo : EIATTR_VRC_CTA_INIT_COUNT
	.align		4
.L_274:
        /*0110*/ 	.byte	0x02, 0x4a
	.zero		1
	.zero		1


	//----- nvinfo : EIATTR_EXIT_INSTR_OFFSETS
	.align		4
        /*0114*/ 	.byte	0x04, 0x1c
        /*0116*/ 	.short	(.L_276 - .L_275)


	//   ....[0]....
.L_275:
        /*0118*/ 	.word	0x000000c0


	//   ....[1]....
        /*011c*/ 	.word	0x00000250


	//   ....[2]....
        /*0120*/ 	.word	0x00000370


	//   ....[3]....
        /*0124*/ 	.word	0x00000400


	//   ....[4]....
        /*0128*/ 	.word	0x00000730


	//   ....[5]....
        /*012c*/ 	.word	0x00001970


	//----- nvinfo : EIATTR_CRS_STACK_SIZE
	.align		4
.L_276:
        /*0130*/ 	.byte	0x04, 0x1e
        /*0132*/ 	.short	(.L_278 - .L_277)
.L_277:
        /*0134*/ 	.word	0x00000000


	//----- nvinfo : EIATTR_CBANK_PARAM_SIZE
	.align		4
.L_278:
        /*0138*/ 	.byte	0x03, 0x19
        /*013a*/ 	.short	0x0050


	//----- nvinfo : EIATTR_PARAM_CBANK
	.align		4
        /*013c*/ 	.byte	0x04, 0x0a
        /*013e*/ 	.short	(.L_280 - .L_279)
	.align		4
.L_279:
        /*0140*/ 	.word	index@(.nv.constant0._ZN17fastertransformer11topk_stage1I6__halfLi128ELi8EEEvPKT_PS2_PiS5_PKbiPKiiSA_S8_)
        /*0144*/ 	.short	0x0380
        /*0146*/ 	.short	0x0050


	//----- nvinfo : EIATTR_SW_WAR
	.align		4
.L_280:
        /*0148*/ 	.byte	0x04, 0x36
        /*014a*/ 	.short	(.L_282 - .L_281)
.L_281:
        /*014c*/ 	.word	0x00000008
.L_282:


//--------------------- .nv.info._ZN17fastertransformer20topk_stage2_samplingIfLi256ELi8EEEvPKiPT_PiS5_PbPfS7_iS2_fPKfP17curandStateXORWOWS2_iPKb --------------------------
	.section	.nv.info._ZN17fastertransformer20topk_stage2_samplingIfLi256ELi8EEEvPKiPT_PiS5_PbPfS7_iS2_fPKfP17curandStateXORWOWS2_iPKb,"",@"SHT_CUDA_INFO"
	.sectionflags	@""
	.align	4


	//----- nvinfo : EIATTR_CUDA_API_VERSION
	.align		4
        /*0000*/ 	.byte	0x04, 0x37
        /*0002*/ 	.short	(.L_284 - .L_283)
.L_283:
        /*0004*/ 	.word	0x00000082


	//----- nvinfo : EIATTR_KPARAM_INFO
	.align		4
.L_284:
        /*0008*/ 	.byte	0x04, 0x17
        /*000a*/ 	.short	(.L_286 - .L_285)
.L_285:
        /*000c*/ 	.word	0x00000000
        /*0010*/ 	.short	0x000e
        /*0012*/ 	.short	0x0070
        /*0014*/ 	.byte	0x00, 0xf5, 0x21, 0x00


	//----- nvinfo : EIATTR_KPARAM_INFO
	.align		4
.L_286:
        /*0018*/ 	.byte	0x04, 0x17
        /*001a*/ 	.short	(.L_288 - .L_287)
.L_287:
        /*001c*/ 	.word	0x00000000
        /*0020*/ 	.short	0x000d
        /*0022*/ 	.short	0x0068
        /*0024*/ 	.byte	0x00, 0xf0, 0x11, 0x00


	//----- nvinfo : EIATTR_KPARAM_INFO
	.align		4
.L_288:
        /*0028*/ 	.byte	0x04, 0x17
        /*002a*/ 	.short	(.L_290 - .L_289)
.L_289:
        /*002c*/ 	.word	0x00000000
        /*0030*/ 	.short	0x000c
        /*0032*/ 	.short	0x0060
        /*0034*/ 	.byte	0x00, 0xf5, 0x21, 0x00


	//----- nvinfo : EIATTR_KPARAM_INFO
	.align		4
.L_290:
        /*0038*/ 	.byte	0x04, 0x17
        /*003a*/ 	.short	(.L_292 - .L_291)
.L_291:
        /*003c*/ 	.word	0x00000000
        /*0040*/ 	.short	0x000b
        /*0042*/ 	.short	0x0058
        /*0044*/ 	.byte	0x00, 0xf5, 0x21, 0x00


	//----- nvinfo : EIATTR_KPARAM_INFO
	.align		4
.L_292:
        /*0048*/ 	.byte	0x04, 0x17
        /*004a*/ 	.short	(.L_294 - .L_293)
.L_293:
        /*004c*/ 	.word	0x00000000
        /*0050*/ 	.short	0x000a
        /*0052*/ 	.short	0x0050
        /*0054*/ 	.byte	0x00, 0xf5, 0x21, 0x00


	//----- nvinfo : EIATTR_KPARAM_INFO
	.align		4
.L_294:
        /*0058*/ 	.byte	0x04, 0x17
        /*005a*/ 	.short	(.L_296 - .L_295)
.L_295:
        /*005c*/ 	.word	0x00000000
        /*0060*/ 	.short	0x0009
        /*0062*/ 	.short	0x0048
        /*0064*/ 	.byte	0x00, 0xf0, 0x11, 0x00


	//----- nvinfo : EIATTR_KPARAM_INFO
	.align		4
.L_296:
        /*0068*/ 	.byte	0x04, 0x17
        /*006a*/ 	.short	(.L_298 - .L_297)
.L_297:
        /*006c*/ 	.word	0x00000000
        /*0070*/ 	.short	0x0008
        /*0072*/ 	.short	0x0040
        /*0074*/ 	.byte	0x00, 0xf5, 0x21, 0x00


	//----- nvinfo : EIATTR_KPARAM_INFO
	.align		4
.L_298:
        /*0078*/ 	.byte	0x04, 0x17
        /*007a*/ 	.short	(.L_300 - .L_299)
.L_299:
        /*007c*/ 	.word	0x00000000
        /*0080*/ 	.short	0x0007
        /*0082*/ 	.short	0x0038
        /*0084*/ 	.byte	0x00, 0xf0, 0x11, 0x00


	//----- nvinfo : EIATTR_KPARAM_INFO
	.align		4
.L_300:
        /*0088*/ 	.byte	0x04, 0x17
        /*008a*/ 	.short	(.L_302 - .L_301)
.L_301:
        /*008c*/ 	.word	0x00000000
        /*0090*/ 	.short	0x0006
        /*0092*/ 	.short	0x0030
        /*0094*/ 	.byte	0x00, 0xf5, 0x21, 0x00


	//----- nvinfo : EIATTR_KPARAM_INFO
	.align		4
.L_302:
        /*0098*/ 	.byte	0x04, 0x17
        /*009a*/ 	.short	(.L_304 - .L_303)
.L_303:
        /*009c*/ 	.word	0x00000000
        /*00a0*/ 	.short	0x0005
        /*00a2*/ 	.short	0x0028
        /*00a4*/ 	.byte	0x00, 0xf5, 0x21, 0x00


	//----- nvinfo : EIATTR_KPARAM_INFO
	.align		4
.L_304:
        /*00a8*/ 	.byte	0x04, 0x17
        /*00aa*/ 	.short	(.L_306 - .L_305)
.L_305:
        /*00ac*/ 	.word	0x00000000
        /*00b0*/ 	.short	0x0004
        /*00b2*/ 	.short	0x0020
        /*00b4*/ 	.byte	0x00, 0xf5, 0x21, 0x00


	//----- nvinfo : EIATTR_KPARAM_INFO
	.align		4
.L_306:
        /*00b8*/ 	.byte	0x04, 0x17
        /*00ba*/ 	.short	(.L_308 - .L_307)
.L_307:
        /*00bc*/ 	.word	0x00000000
        /*00c0*/ 	.short	0x0003
        /*00c2*/ 	.short	0x0018
        /*00c4*/ 	.byte	0x00, 0xf5, 0x21, 0x00


	//----- nvinfo : EIATTR_KPARAM_INFO
	.align		4
.L_308:
        /*00c8*/ 	.byte	0x04, 0x17
        /*00ca*/ 	.short	(.L_310 - .L_309)
.L_309:
        /*00cc*/ 	.word	0x00000000
        /*00d0*/ 	.short	0x0002
        /*00d2*/ 	.short	0x0010
        /*00d4*/ 	.byte	0x00, 0xf5, 0x21, 0x00


	//----- nvinfo : EIATTR_KPARAM_INFO
	.align		4
.L_310:
        /*00d8*/ 	.byte	0x04, 0x17
        /*00da*/ 	.short	(.L_312 - .L_311)
.L_311:
        /*00dc*/ 	.word	0x00000000
        /*00e0*/ 	.short	0x0001
        /*00e2*/ 	.short	0x0008
        /*00e4*/ 	.byte	0x00, 0xf5, 0x21, 0x00


	//----- nvinfo : EIATTR_KPARAM_INFO
	.align		4
.L_312:
        /*00e8*/ 	.byte	0x04, 0x17
        /*00ea*/ 	.short	(.L_314 - .L_313)
.L_313:
        /*00ec*/ 	.word	0x00000000
        /*00f0*/ 	.short	0x0000
        /*00f2*/ 	.short	0x0000
        /*00f4*/ 	.byte	0x00, 0xf5, 0x21, 0x00


	//----- nvinfo : EIATTR_SPARSE_MMA_MASK
	.align		4
.L_314:
        /*00f8*/ 	.byte	0x03, 0x50
        /*00fa*/ 	.short	0x0000


	//----- nvinfo : EIATTR_MAXREG_COUNT
	.align		4
        /*00fc*/ 	.byte	0x03, 0x1b
        /*00fe*/ 	.short	0x00ff


	//----- nvinfo : EIATTR_NUM_BARRIERS
	.align		4
        /*0100*/ 	.byte	0x02, 0x4c
        /*0102*/ 	.byte	0x01
	.zero		1


	//----- nvinfo : EIATTR_MERCURY_ISA_VERSION
	.align		4
        /*0104*/ 	.byte	0x03, 0x5f
        /*0106*/ 	.short	0x0101


	//----- nvinfo : EIATTR_COOP_GROUP_MASK_REGIDS
	.align		4
        /*0108*/ 	.byte	0x04, 0x29
        /*010a*/ 	.short	(.L_316 - .L_315)


	//   ....[0]....
.L_315:
        /*010c*/ 	.word	0xffffffff


	//   ....[1]....
        /*0110*/ 	.word	0xffffffff


	//   ....[2]....
        /*0114*/ 	.word	0xffffffff


	//   ....[3]....
        /*0118*/ 	.word	0xffffffff


	//   ....[4]....
        /*011c*/ 	.word	0xffffffff


	//   ....[5]....
        /*0120*/ 	.word	0xffffffff


	//   ....[6]....
        /*0124*/ 	.word	0xffffffff


	//   ....[7]....
        /*0128*/ 	.word	0xffffffff


	//   ....[8]....
        /*012c*/ 	.word	0xffffffff


	//   ....[9]....
        /*0130*/ 	.word	0xffffffff


	//----- nvinfo : EIATTR_COOP_GROUP_INSTR_OFFSETS
	.align		4
.L_316:
        /*0134*/ 	.byte	0x04, 0x28
        /*0136*/ 	.short	(.L_318 - .L_317)


	//   ....[0]....
.L_317:
        /*0138*/ 	.word	0x00000f60


	//   ....[1]....
        /*013c*/ 	.word	0x00000fb0


	//   ....[2]....
        /*0140*/ 	.word	0x00000fc0


	//   ....[3]....
        /*0144*/ 	.word	0x00000ff0


	//   ....[4]....
        /*0148*/ 	.word	0x00001020


	//   ....[5]....
        /*014c*/ 	.word	0x00001050


	//   ....[6]....
        /*0150*/ 	.word	0x000010b0


	//   ....[7]....
        /*0154*/ 	.word	0x000010e0


	//   ....[8]....
        /*0158*/ 	.word	0x00001140


	//   ....[9]....
        /*015c*/ 	.word	0x00001160


	//----- nvinfo : EIATTR_VRC_CTA_INIT_COUNT
	.align		4
.L_318:
        /*0160*/ 	.byte	0x02, 0x4a
	.zero		1
	.zero		1


	//----- nvinfo : EIATTR_EXIT_INSTR_OFFSETS
	.align		4
        /*0164*/ 	.byte	0x04, 0x1c
        /*0166*/ 	.short	(.L_320 - .L_319)


	//   ....[0]....
.L_319:
        /*0168*/ 	.word	0x000000d0


	//   ....[1]....
        /*016c*/ 	.word	0x00000330


	//   ....[2]....
        /*0170*/ 	.word	0x00001530


	//   ....[3]....
        /*0174*/ 	.word	0x00001c40


	//   ....[4]....
        /*0178*/ 	.word	0x00001d50


	//----- nvinfo : EIATTR_CRS_STACK_SIZE
	.align		4
.L_320:
        /*017c*/ 	.byte	0x04, 0x1e
        /*017e*/ 	.short	(.L_322 - .L_321)
.L_321:
        /*0180*/ 	.word	0x00000000


	//----- nvinfo : EIATTR_CBANK_PARAM_SIZE
	.align		4
.L_322:
        /*0184*/ 	.byte	0x03, 0x19
        /*0186*/ 	.short	0x0078


	//----- nvinfo : EIATTR_PARAM_CBANK
	.align		4
        /*0188*/ 	.byte	0x04, 0x0a
        /*018a*/ 	.short	(.L_324 - .L_323)
	.align		4
.L_323:
        /*018c*/ 	.word	index@(.nv.constant0._ZN17fastertransformer20topk_stage2_samplingIfLi256ELi8EEEvPKiPT_PiS5_PbPfS7_iS2_fPKfP17curandStateXORWOWS2_iPKb)
        /*0190*/ 	.short	0x0380
        /*0192*/ 	.short	0x0078


	//----- nvinfo : EIATTR_SW_WAR
	.align		4
.L_324:
        /*0194*/ 	.byte	0x04, 0x36
        /*0196*/ 	.short	(.L_326 - .L_325)
.L_325:
        /*0198*/ 	.word	0x00000008
.L_326:


//--------------------- .nv.info._ZN17fastertransformer11topk_stage1IfLi256ELi8EEEvPKT_PS1_PiS4_PKbiPKiiS9_S7_ --------------------------
	.section	.nv.info._ZN17fastertransformer11topk_stage1IfLi256ELi8EEEvPKT_PS1_PiS4_PKbiPKiiS9_S7_,"",@"SHT_CUDA_INFO"
	.sectionflags	@""
	.align	4


	//----- nvinfo : EIATTR_CUDA_API_VERSION
	.align		4
        /*0000*/ 	.byte	0x04, 0x37
        /*0002*/ 	.short	(.L_328 - .L_327)
.L_327:
        /*0004*/ 	.word	0x00000082


	//----- nvinfo : EIATTR_KPARAM_INFO
	.align		4
.L_328:
        /*0008*/ 	.byte	0x04, 0x17
        /*000a*/ 	.short	(.L_330 - .L_329)
.L_329:
        /*000c*/ 	.word	0x00000000
        /*0010*/ 	.short	0x0009
        /*0012*/ 	.short	0x0048
        /*0014*/ 	.byte	0x00, 0xf5, 0x21, 0x00


	//----- nvinfo : EIATTR_KPARAM_INFO
	.align		4
.L_330:
        /*0018*/ 	.byte	0x04, 0x17
        /*001a*/ 	.short	(.L_332 - .L_331)
.L_331:
        /*001c*/ 	.word	0x00000000
        /*0020*/ 	.short	0x0008
        /*0022*/ 	.short	0x0040
        /*0024*/ 	.byte	0x00, 0xf5, 0x21, 0x00


	//----- nvinfo : EIATTR_KPARAM_INFO
	.align		4
.L_332:
        /*0028*/ 	.byte	0x04, 0x17
        /*002a*/ 	.short	(.L_334 - .L_333)
.L_333:
        /*002c*/ 	.word	0x00000000
        /*0030*/ 	.short	0x0007
        /*0032*/ 	.short	0x0038
        /*0034*/ 	.byte	0x00, 0xf0, 0x11, 0x00


	//----- nvinfo : EIATTR_KPARAM_INFO
	.align		4
.L_334:
        /*0038*/ 	.byte	0x04, 0x17
        /*003a*/ 	.short	(.L_336 - .L_335)
.L_335:
        /*003c*/ 	.word	0x00000000
        /*0040*/ 	.short	0x0006
        /*0042*/ 	.short	0x0030
        /*0044*/ 	.byte	0x00, 0xf5, 0x21, 0x00


	//----- nvinfo : EIATTR_KPARAM_INFO
	.align		4
.L_336:
        /*0048*/ 	.byte	0x04, 0x17
        /*004a*/ 	.short	(.L_338 - .L_337)
.L_337:
        /*004c*/ 	.word	0x00000000
        /*0050*/ 	.short	0x0005
        /*0052*/ 	.short	0x0028
        /*0054*/ 	.byte	0x00, 0xf0, 0x11, 0x00


	//----- nvinfo : EIATTR_KPARAM_INFO
	.align		4
.L_338:
        /*0058*/ 	.byte	0x04, 0x17
        /*005a*/ 	.short	(.L_340 - .L_339)
.L_339:
        /*005c*/ 	.word	0x00000000
        /*0060*/ 	.short	0x0004
        /*0062*/ 	.short	0x0020
        /*0064*/ 	.byte	0x00, 0xf5, 0x21, 0x00


	//----- nvinfo : EIATTR_KPARAM_INFO
	.align		4
.L_340:
        /*0068*/ 	.byte	0x04, 0x17
        /*006a*/ 	.short	(.L_342 - .L_341)
.L_341:
        /*006c*/ 	.word	0x00000000
        /*0070*/ 	.short	0x0003
        /*0072*/ 	.short	0x0018
        /*0074*/ 	.byte	0x00, 0xf5, 0x21, 0x00


	//----- nvinfo : EIATTR_KPARAM_INFO
	.align		4
.L_342:
        /*0078*/ 	.byte	0x04, 0x17
        /*007a*/ 	.short	(.L_344 - .L_343)
.L_343:
        /*007c*/ 	.word	0x00000000
        /*0080*/ 	.short	0x0002
        /*0082*/ 	.short	0x0010
        /*0084*/ 	.byte	0x00, 0xf5, 0x21, 0x00


	//----- nvinfo : EIATTR_KPARAM_INFO
	.align		4
.L_344:
        /*0088*/ 	.byte	0x04, 0x17
        /*008a*/ 	.short	(.L_346 - .L_345)
.L_345:
        /*008c*/ 	.word	0x00000000
        /*0090*/ 	.short	0x0001
        /*0092*/ 	.short	0x0008
        /*0094*/ 	.byte	0x00, 0xf5, 0x21, 0x00


	//----- nvinfo : EIATTR_KPARAM_INFO
	.align		4
.L_346:
        /*0098*/ 	.byte	0x04, 0x17
        /*009a*/ 	.short	(.L_348 - .L_347)
.L_347:
        /*009c*/ 	.word	0x00000000
        /*00a0*/ 	.short	0x0000
        /*00a2*/ 	.short	0x0000
        /*00a4*/ 	.byte	0x00, 0xf5, 0x21, 0x00


	//----- nvinfo : EIATTR_SPARSE_MMA_MASK
	.align		4
.L_348:
        /*00a8*/ 	.byte	0x03, 0x50
        /*00aa*/ 	.short	0x0000


	//----- nvinfo : EIATTR_MAXREG_COUNT
	.align		4
        /*00ac*/ 	.byte	0x03, 0x1b
        /*00ae*/ 	.short	0x00ff


	//----- nvinfo : EIATTR_NUM_BARRIERS
	.align		4
        /*00b0*/ 	.byte	0x02, 0x4c
        /*00b2*/ 	.byte	0x01
	.zero		1


	//----- nvinfo : EIATTR_MERCURY_ISA_VERSION
	.align		4
        /*00b4*/ 	.byte	0x03, 0x5f
        /*00b6*/ 	.short	0x0101


	//----- nvinfo : EIATTR_COOP_GROUP_MASK_REGIDS
	.align		4
        /*00b8*/ 	.byte	0x04, 0x29
        /*00ba*/ 	.short	(.L_350 - .L_349)


	//   ....[0]....
.L_349:
        /*00bc*/ 	.word	0xffffffff


	//   ....[1]....
        /*00c0*/ 	.word	0xffffffff


	//   ....[2]....
        /*00c4*/ 	.word	0xffffffff


	//   ....[3]....
        /*00c8*/ 	.word	0xffffffff


	//   ....[4]....
        /*00cc*/ 	.word	0xffffffff


	//   ....[5]....
        /*00d0*/ 	.word	0xffffffff


	//   ....[6]....
        /*00d4*/ 	.word	0xffffffff


	//   ....[7]....
        /*00d8*/ 	.word	0xffffffff


	//   ....[8]....
        /*00dc*/ 	.word	0xffffffff


	//   ....[9]....
        /*00e0*/ 	.word	0xffffffff


	//----- nvinfo : EIATTR_COOP_GROUP_INSTR_OFFSETS
	.align		4
.L_350:
        /*00e4*/ 	.byte	0x04, 0x28
        /*00e6*/ 	.short	(.L_352 - .L_351)


	//   ....[0]....
.L_351:
        /*00e8*/ 	.word	0x00001450


	//   ....[1]....
        /*00ec*/ 	.word	0x00001470


	//   ....[2]....
        /*00f0*/ 	.word	0x000014c0


	//   ....[3]....
        /*00f4*/ 	.word	0x000014d0


	//   ....[4]....
        /*00f8*/ 	.word	0x00001530


	//   ....[5]....
        /*00fc*/ 	.word	0x00001540


	//   ....[6]....
        /*0100*/ 	.word	0x00001590


	//   ....[7]....
        /*0104*/ 	.word	0x000015a0


	//   ....[8]....
        /*0108*/ 	.word	0x000015f0


	//   ....[9]....
        /*010c*/ 	.word	0x00001600


	//----- nvinfo : EIATTR_VRC_CTA_INIT_COUNT
	.align		4
.L_352:
        /*0110*/ 	.byte	0x02, 0x4a
	.zero		1
	.zero		1


	//----- nvinfo : EIATTR_EXIT_INSTR_OFFSETS
	.align		4
        /*0114*/ 	.byte	0x04, 0x1c
        /*0116*/ 	.short	(.L_354 - .L_353)


	//   ....[0]....
.L_353:
        /*0118*/ 	.word	0x000000c0


	//   ....[1]....
        /*011c*/ 	.word	0x00000250


	//   ....[2]....
        /*0120*/ 	.word	0x00000370


	//   ....[3]....
        /*0124*/ 	.word	0x00000400


	//   ....[4]....
        /*0128*/ 	.word	0x00000730


	//   ....[5]....
        /*012c*/ 	.word	0x00001910


	//----- nvinfo : EIATTR_CRS_STACK_SIZE
	.align		4
.L_354:
        /*0130*/ 	.byte	0x04, 0x1e
        /*0132*/ 	.short	(.L_356 - .L_355)
.L_355:
        /*0134*/ 	.word	0x00000000


	//----- nvinfo : EIATTR_CBANK_PARAM_SIZE
	.align		4
.L_356:
        /*0138*/ 	.byte	0x03, 0x19
        /*013a*/ 	.short	0x0050


	//----- nvinfo : EIATTR_PARAM_CBANK
	.align		4
        /*013c*/ 	.byte	0x04, 0x0a
        /*013e*/ 	.short	(.L_358 - .L_357)
	.align		4
.L_357:
        /*0140*/ 	.word	index@(.nv.constant0._ZN17fastertransformer11topk_stage1IfLi256ELi8EEEvPKT_PS1_PiS4_PKbiPKiiS9_S7_)
        /*0144*/ 	.short	0x0380
        /*0146*/ 	.short	0x0050


	//----- nvinfo : EIATTR_SW_WAR
	.align		4
.L_358:
        /*0148*/ 	.byte	0x04, 0x36
        /*014a*/ 	.short	(.L_360 - .L_359)
.L_359:
        /*014c*/ 	.word	0x00000008
.L_360:


//--------------------- .nv.info._ZN17fastertransformer20topk_stage2_samplingIfLi128ELi8EEEvPKiPT_PiS5_PbPfS7_iS2_fPKfP17curandStateXORWOWS2_iPKb --------------------------
	.section	.nv.info._ZN17fastertransformer20topk_stage2_samplingIfLi128ELi8EEEvPKiPT_PiS5_PbPfS7_iS2_fPKfP17curandStateXORWOWS2_iPKb,"",@"SHT_CUDA_INFO"
	.sectionflags	@""
	.align	4


	//----- nvinfo : EIATTR_CUDA_API_VERSION
	.align		4
        /*0000*/ 	.byte	0x04, 0x37
        /*0002*/ 	.short	(.L_362 - .L_361)
.L_361:
        /*0004*/ 	.word	0x00000082


	//----- nvinfo : EIATTR_KPARAM_INFO
	.align		4
.L_362:
        /*0008*/ 	.byte	0x04, 0x17
        /*000a*/ 	.short	(.L_364 - .L_363)
.L_363:
        /*000c*/ 	.word	0x00000000
        /*0010*/ 	.short	0x000e
        /*0012*/ 	.short	0x0070
        /*0014*/ 	.byte	0x00, 0xf5, 0x21, 0x00


	//----- nvinfo : EIATTR_KPARAM_INFO
	.align		4
.L_364:
        /*0018*/ 	.byte	0x04, 0x17
        /*001a*/ 	.short	(.L_366 - .L_365)
.L_365:
        /*001c*/ 	.word	0x00000000
        /*0020*/ 	.short	0x000d
        /*0022*/ 	.short	0x0068
        /*0024*/ 	.byte	0x00, 0xf0, 0x11, 0x00


	//----- nvinfo : EIATTR_KPARAM_INFO
	.align		4
.L_366:
        /*0028*/ 	.byte	0x04, 0x17
        /*002a*/ 	.short	(.L_368 - .L_367)
.L_367:
        /*002c*/ 	.word	0x00000000
        /*0030*/ 	.short	0x000c
        /*0032*/ 	.short	0x0060
        /*0034*/ 	.byte	0x00, 0xf5, 0x21, 0x00


	//----- nvinfo : EIATTR_KPARAM_INFO
	.align		4
.L_368:
        /*0038*/ 	.byte	0x04, 0x17
        /*003a*/ 	.short	(.L_370 - .L_369)
.L_369:
        /*003c*/ 	.word	0x00000000
        /*0040*/ 	.short	0x000b
        /*0042*/ 	.short	0x0058
        /*0044*/ 	.byte	0x00, 0xf5, 0x21, 0x00


	//----- nvinfo : EIATTR_KPARAM_INFO
	.align		4
.L_370:
        /*0048*/ 	.byte	0x04, 0x17
        /*004a*/ 	.short	(.L_372 - .L_371)
.L_371:
        /*004c*/ 	.word	0x00000000
        /*0050*/ 	.short	0x000a
        /*0052*/ 	.short	0x0050
        /*0054*/ 	.byte	0x00, 0xf5, 0x21, 0x00


	//----- nvinfo : EIATTR_KPARAM_INFO
	.align		4
.L_372:
        /*0058*/ 	.byte	0x04, 0x17
        /*005a*/ 	.short	(.L_374 - .L_373)
.L_373:
        /*005c*/ 	.word	0x00000000
        /*0060*/ 	.short	0x0009
        /*0062*/ 	.short	0x0048
        /*0064*/ 	.byte	0x00, 0xf0, 0x11, 0x00


	//----- nvinfo : EIATTR_KPARAM_INFO
	.align		4
.L_374:
        /*0068*/ 	.byte	0x04, 0x17
        /*006a*/ 	.short	(.L_376 - .L_375)
.L_375:
        /*006c*/ 	.word	0x00000000
        /*0070*/ 	.short	0x0008
        /*0072*/ 	.short	0x0040
        /*0074*/ 	.byte	0x00, 0xf5, 0x21, 0x00


	//----- nvinfo : EIATTR_KPARAM_INFO
	.align		4
.L_376:
        /*0078*/ 	.byte	0x04, 0x17
        /*007a*/ 	.short	(.L_378 - .L_377)
.L_377:
        /*007c*/ 	.word	0x00000000
        /*0080*/ 	.short	0x0007
        /*0082*/ 	.short	0x0038
        /*0084*/ 	.byte	0x00, 0xf0, 0x11, 0x00


	//----- nvinfo : EIATTR_KPARAM_INFO
	.align		4
.L_378:
        /*0088*/ 	.byte	0x04, 0x17
        /*008a*/ 	.short	(.L_380 - .L_379)
.L_379:
        /*008c*/ 	.word	0x00000000
        /*0090*/ 	.short	0x0006
        /*0092*/ 	.short	0x0030
        /*0094*/ 	.byte	0x00, 0xf5, 0x21, 0x00


	//----- nvinfo : EIATTR_KPARAM_INFO
	.align		4
.L_380:
        /*0098*/ 	.byte	0x04, 0x17
        /*009a*/ 	.short	(.L_382 - .L_381)
.L_381:
        /*009c*/ 	.word	0x00000000
        /*00a0*/ 	.short	0x0005
        /*00a2*/ 	.short	0x0028
        /*00a4*/ 	.byte	0x00, 0xf5, 0x21, 0x00


	//----- nvinfo : EIATTR_KPARAM_INFO
	.align		4
.L_382:
        /*00a8*/ 	.byte	0x04, 0x17
        /*00aa*/ 	.short	(.L_384 - .L_383)
.L_383:
        /*00ac*/ 	.word	0x00000000
        /*00b0*/ 	.short	0x0004
        /*00b2*/ 	.short	0x0020
        /*00b4*/ 	.byte	0x00, 0xf5, 0x21, 0x00


	//----- nvinfo : EIATTR_KPARAM_INFO
	.align		4
.L_384:
        /*00b8*/ 	.byte	0x04, 0x17
        /*00ba*/ 	.short	(.L_386 - .L_385)
.L_385:
        /*00bc*/ 	.word	0x00000000
        /*00c0*/ 	.short	0x0003
        /*00c2*/ 	.short	0x0018
        /*00c4*/ 	.byte	0x00, 0xf5, 0x21, 0x00


	//----- nvinfo : EIATTR_KPARAM_INFO
	.align		4
.L_386:
        /*00c8*/ 	.byte	0x04, 0x17
        /*00ca*/ 	.short	(.L_388 - .L_387)
.L_387:
        /*00cc*/ 	.word	0x00000000
        /*00d0*/ 	.short	0x0002
        /*00d2*/ 	.short	0x0010
        /*00d4*/ 	.byte	0x00, 0xf5, 0x21, 0x00


	//----- nvinfo : EIATTR_KPARAM_INFO
	.align		4
.L_388:
        /*00d8*/ 	.byte	0x04, 0x17
        /*00da*/ 	.short	(.L_390 - .L_389)
.L_389:
        /*00dc*/ 	.word	0x00000000
        /*00e0*/ 	.short	0x0001
        /*00e2*/ 	.short	0x0008
        /*00e4*/ 	.byte	0x00, 0xf5, 0x21, 0x00


	//----- nvinfo : EIATTR_KPARAM_INFO
	.align		4
.L_390:
        /*00e8*/ 	.byte	0x04, 0x17
        /*00ea*/ 	.short	(.L_392 - .L_391)
.L_391:
        /*00ec*/ 	.word	0x00000000
        /*00f0*/ 	.short	0x0000
        /*00f2*/ 	.short	0x0000
        /*00f4*/ 	.byte	0x00, 0xf5, 0x21, 0x00


	//----- nvinfo : EIATTR_SPARSE_MMA_MASK
	.align		4
.L_392:
        /*00f8*/ 	.byte	0x03, 0x50
        /*00fa*/ 	.short	0x0000


	//----- nvinfo : EIATTR_MAXREG_COUNT
	.align		4
        /*00fc*/ 	.byte	0x03, 0x1b
        /*00fe*/ 	.short	0x00ff


	//----- nvinfo : EIATTR_NUM_BARRIERS
	.align		4
        /*0100*/ 	.byte	0x02, 0x4c
        /*0102*/ 	.byte	0x01
	.zero		1


	//----- nvinfo : EIATTR_MERCURY_ISA_VERSION
	.align		4
        /*0104*/ 	.byte	0x03, 0x5f
        /*0106*/ 	.short	0x0101


	//----- nvinfo : EIATTR_COOP_GROUP_MASK_REGIDS
	.align		4
        /*0108*/ 	.byte	0x04, 0x29
        /*010a*/ 	.short	(.L_394 - .L_393)


	//   ....[0]....
.L_393:
        /*010c*/ 	.word	0xffffffff


	//   ....[1]....
        /*0110*/ 	.word	0xffffffff


	//   ....[2]....
        /*0114*/ 	.word	0xffffffff


	//   ....[3]....
        /*0118*/ 	.word	0xffffffff


	//   ....[4]....
        /*011c*/ 	.word	0xffffffff


	//   ....[5]....
        /*0120*/ 	.word	0xffffffff


	//   ....[6]....
        /*0124*/ 	.word	0xffffffff


	//   ....[7]....
        /*0128*/ 	.word	0xffffffff


	//   ....[8]....
        /*012c*/ 	.word	0xffffffff


	//   ....[9]....
        /*0130*/ 	.word	0xffffffff


	//----- nvinfo : EIATTR_COOP_GROUP_INSTR_OFFSETS
	.align		4
.L_394:
        /*0134*/ 	.byte	0x04, 0x28
        /*0136*/ 	.short	(.L_396 - .L_395)


	//   ....[0]....
.L_395:
        /*0138*/ 	.word	0x00000f60


	//   ....[1]....
        /*013c*/ 	.word	0x00000fb0


	//   ....[2]....
        /*0140*/ 	.word	0x00000fc0


	//   ....[3]....
        /*0144*/ 	.word	0x00000ff0


	//   ....[4]....
        /*0148*/ 	.word	0x00001020


	//   ....[5]....
        /*014c*/ 	.word	0x00001050


	//   ....[6]....
        /*0150*/ 	.word	0x000010b0


	//   ....[7]....
        /*0154*/ 	.word	0x000010e0


	//   ....[8]....
        /*0158*/ 	.word	0x00001140


	//   ....[9]....
        /*015c*/ 	.word	0x00001160


	//----- nvinfo : EIATTR_VRC_CTA_INIT_COUNT
	.align		4
.L_396:
        /*0160*/ 	.byte	0x02, 0x4a
	.zero		1
	.zero		1


	//----- nvinfo : EIATTR_EXIT_INSTR_OFFSETS
	.align		4
        /*0164*/ 	.byte	0x04, 0x1c
        /*0166*/ 	.short	(.L_398 - .L_397)


	//   ....[0]....
.L_397:
        /*0168*/ 	.word	0x000000d0


	//   ....[1]....
        /*016c*/ 	.word	0x00000330


	//   ....[2]....
        /*0170*/ 	.word	0x00001480


	//   ....[3]....
        /*0174*/ 	.word	0x00001bb0


	//   ....[4]....
        /*0178*/ 	.word	0x00001cc0


	//----- nvinfo : EIATTR_CRS_STACK_SIZE
	.align		4
.L_398:
        /*017c*/ 	.byte	0x04, 0x1e
        /*017e*/ 	.short	(.L_400 - .L_399)
.L_399:
        /*0180*/ 	.word	0x00000000


	//----- nvinfo : EIATTR_CBANK_PARAM_SIZE
	.align		4
.L_400:
        /*0184*/ 	.byte	0x03, 0x19
        /*0186*/ 	.short	0x0078


	//----- nvinfo : EIATTR_PARAM_CBANK
	.align		4
        /*0188*/ 	.byte	0x04, 0x0a
        /*018a*/ 	.short	(.L_402 - .L_401)
	.align		4
.L_401:
        /*018c*/ 	.word	index@(.nv.constant0._ZN17fastertransformer20topk_stage2_samplingIfLi128ELi8EEEvPKiPT_PiS5_PbPfS7_iS2_fPKfP17curandStateXORWOWS2_iPKb)
        /*0190*/ 	.short	0x0380
        /*0192*/ 	.short	0x0078


	//----- nvinfo : EIATTR_SW_WAR
	.align		4
.L_402:
        /*0194*/ 	.byte	0x04, 0x36
        /*0196*/ 	.short	(.L_404 - .L_403)
.L_403:
        /*0198*/ 	.word	0x00000008
.L_404:


//--------------------- .nv.info._ZN17fastertransformer11topk_stage1IfLi128ELi8EEEvPKT_PS1_PiS4_PKbiPKiiS9_S7_ --------------------------
	.section	.nv.info._ZN17fastertransformer11topk_stage1IfLi128ELi8EEEvPKT_PS1_PiS4_PKbiPKiiS9_S7_,"",@"SHT_CUDA_INFO"
	.sectionflags	@""
	.align	4


	//----- nvinfo : EIATTR_CUDA_API_VERSION
	.align		4
        /*0000*/ 	.byte	0x04, 0x37
        /*0002*/ 	.short	(.L_406 - .L_405)
.L_405:
        /*0004*/ 	.word	0x00000082


	//----- nvinfo : EIATTR_KPARAM_INFO
	.align		4
.L_406:
        /*0008*/ 	.byte	0x04, 0x17
        /*000a*/ 	.short	(.L_408 - .L_407)
.L_407:
        /*000c*/ 	.word	0x00000000
        /*0010*/ 	.short	0x0009
        /*0012*/ 	.short	0x0048
        /*0014*/ 	.byte	0x00, 0xf5, 0x21, 0x00


	//----- nvinfo : EIATTR_KPARAM_INFO
	.align		4
.L_408:
        /*0018*/ 	.byte	0x04, 0x17
        /*001a*/ 	.short	(.L_410 - .L_409)
.L_409:
        /*001c*/ 	.word	0x00000000
        /*0020*/ 	.short	0x0008
        /*0022*/ 	.short	0x0040
        /*0024*/ 	.byte	0x00, 0xf5, 0x21, 0x00


	//----- nvinfo : EIATTR_KPARAM_INFO
	.align		4
.L_410:
        /*0028*/ 	.byte	0x04, 0x17
        /*002a*/ 	.short	(.L_412 - .L_411)
.L_411:
        /*002c*/ 	.word	0x00000000
        /*0030*/ 	.short	0x0007
        /*0032*/ 	.short	0x0038
        /*0034*/ 	.byte	0x00, 0xf0, 0x11, 0x00


	//----- nvinfo : EIATTR_KPARAM_INFO
	.align		4
.L_412:
        /*0038*/ 	.byte	0x04, 0x17
        /*003a*/ 	.short	(.L_414 - .L_413)
.L_413:
        /*003c*/ 	.word	0x00000000
        /*0040*/ 	.short	0x0006
        /*0042*/ 	.short	0x0030
        /*0044*/ 	.byte	0x00, 0xf5, 0x21, 0x00


	//----- nvinfo : EIATTR_KPARAM_INFO
	.align		4
.L_414:
        /*0048*/ 	.byte	0x04, 0x17
        /*004a*/ 	.short	(.L_416 - .L_415)
.L_415:
        /*004c*/ 	.word	0x00000000
        /*0050*/ 	.short	0x0005
        /*0052*/ 	.short	0x0028
        /*0054*/ 	.byte	0x00, 0xf0, 0x11, 0x00


	//----- nvinfo : EIATTR_KPARAM_INFO
	.align		4
.L_416:
        /*0058*/ 	.byte	0x04, 0x17
        /*005a*/ 	.short	(.L_418 - .L_417)
.L_417:
        /*005c*/ 	.word	0x00000000
        /*0060*/ 	.short	0x0004
        /*0062*/ 	.short	0x0020
        /*0064*/ 	.byte	0x00, 0xf5, 0x21, 0x00


	//----- nvinfo : EIATTR_KPARAM_INFO
	.align		4
.L_418:
        /*0068*/ 	.byte	0x04, 0x17
        /*006a*/ 	.short	(.L_420 - .L_419)
.L_419:
        /*006c*/ 	.word	0x00000000
        /*0070*/ 	.short	0x0003
        /*0072*/ 	.short	0x0018
        /*0074*/ 	.byte	0x00, 0xf5, 0x21, 0x00


	//----- nvinfo : EIATTR_KPARAM_INFO
	.align		4
.L_420:
        /*0078*/ 	.byte	0x04, 0x17
        /*007a*/ 	.short	(.L_422 - .L_421)
.L_421:
        /*007c*/ 	.word	0x00000000
        /*0080*/ 	.short	0x0002
        /*0082*/ 	.short	0x0010
        /*0084*/ 	.byte	0x00, 0xf5, 0x21, 0x00


	//----- nvinfo : EIATTR_KPARAM_INFO
	.align		4
.L_422:
        /*0088*/ 	.byte	0x04, 0x17
        /*008a*/ 	.short	(.L_424 - .L_423)
.L_423:
        /*008c*/ 	.word	0x00000000
        /*0090*/ 	.short	0x0001
        /*0092*/ 	.short	0x0008
        /*0094*/ 	.byte	0x00, 0xf5, 0x21, 0x00


	//----- nvinfo : EIATTR_KPARAM_INFO
	.align		4
.L_424:
        /*0098*/ 	.byte	0x04, 0x17
        /*009a*/ 	.short	(.L_426 - .L_425)
.L_425:
        /*009c*/ 	.word	0x00000000
        /*00a0*/ 	.short	0x0000
        /*00a2*/ 	.short	0x0000
        /*00a4*/ 	.byte	0x00, 0xf5, 0x21, 0x00


	//----- nvinfo : EIATTR_SPARSE_MMA_MASK
	.align		4
.L_426:
        /*00a8*/ 	.byte	0x03, 0x50
        /*00aa*/ 	.short	0x0000


	//----- nvinfo : EIATTR_MAXREG_COUNT
	.align		4
        /*00ac*/ 	.byte	0x03, 0x1b
        /*00ae*/ 	.short	0x00ff


	//----- nvinfo : EIATTR_NUM_BARRIERS
	.align		4
        /*00b0*/ 	.byte	0x02, 0x4c
        /*00b2*/ 	.byte	0x01
	.zero		1


	//----- nvinfo : EIATTR_MERCURY_ISA_VERSION
	.align		4
        /*00b4*/ 	.byte	0x03, 0x5f
        /*00b6*/ 	.short	0x0101


	//----- nvinfo : EIATTR_COOP_GROUP_MASK_REGIDS
	.align		4
        /*00b8*/ 	.byte	0x04, 0x29
        /*00ba*/ 	.short	(.L_428 - .L_427)


	//   ....[0]....
.L_427:
        /*00bc*/ 	.word	0xffffffff


	//   ....[1]....
        /*00c0*/ 	.word	0xffffffff


	//   ....[2]....
        /*00c4*/ 	.word	0xffffffff


	//   ....[3]....
        /*00c8*/ 	.word	0xffffffff


	//   ....[4]....
        /*00cc*/ 	.word	0xffffffff


	//   ....[5]....
        /*00d0*/ 	.word	0xffffffff


	//   ....[6]....
        /*00d4*/ 	.word	0xffffffff


	//   ....[7]....
        /*00d8*/ 	.word	0xffffffff


	//   ....[8]....
        /*00dc*/ 	.word	0xffffffff


	//   ....[9]....
        /*00e0*/ 	.word	0xffffffff


	//----- nvinfo : EIATTR_COOP_GROUP_INSTR_OFFSETS
	.align		4
.L_428:
        /*00e4*/ 	.byte	0x04, 0x28
        /*00e6*/ 	.short	(.L_430 - .L_429)


	//   ....[0]....
.L_429:
        /*00e8*/ 	.word	0x00001430


	//   ....[1]....
        /*00ec*/ 	.word	0x00001450


	//   ....[2]....
        /*00f0*/ 	.word	0x000014a0


	//   ....[3]....
        /*00f4*/ 	.word	0x000014b0


	//   ....[4]....
        /*00f8*/ 	.word	0x00001510


	//   ....[5]....
        /*00fc*/ 	.word	0x00001520


	//   ....[6]....
        /*0100*/ 	.word	0x00001570


	//   ....[7]....
        /*0104*/ 	.word	0x00001580


	//   ....[8]....
        /*0108*/ 	.word	0x000015d0


	//   ....[9]....
        /*010c*/ 	.word	0x000015e0


	//----- nvinfo : EIATTR_VRC_CTA_INIT_COUNT
	.align		4
.L_430:
        /*0110*/ 	.byte	0x02, 0x4a
	.zero		1
	.zero		1


	//----- nvinfo : EIATTR_EXIT_INSTR_OFFSETS
	.align		4
        /*0114*/ 	.byte	0x04, 0x1c
        /*0116*/ 	.short	(.L_432 - .L_431)


	//   ....[0]....
.L_431:
        /*0118*/ 	.word	0x000000c0


	//   ....[1]....
        /*011c*/ 	.word	0x00000250


	//   ....[2]....
        /*0120*/ 	.word	0x00000370


	//   ....[3]....
        /*0124*/ 	.word	0x00000400


	//   ....[4]....
        /*0128*/ 	.word	0x00000730


	//   ....[5]....
        /*012c*/ 	.word	0x00001840


	//----- nvinfo : EIATTR_CRS_STACK_SIZE
	.align		4
.L_432:
        /*0130*/ 	.byte	0x04, 0x1e
        /*0132*/ 	.short	(.L_434 - .L_433)
.L_433:
        /*0134*/ 	.word	0x00000000


	//----- nvinfo : EIATTR_CBANK_PARAM_SIZE
	.align		4
.L_434:
        /*0138*/ 	.byte	0x03, 0x19
        /*013a*/ 	.short	0x0050


	//----- nvinfo : EIATTR_PARAM_CBANK
	.align		4
        /*013c*/ 	.byte	0x04, 0x0a
        /*013e*/ 	.short	(.L_436 - .L_435)
	.align		4
.L_435:
        /*0140*/ 	.word	index@(.nv.constant0._ZN17fastertransformer11topk_stage1IfLi128ELi8EEEvPKT_PS1_PiS4_PKbiPKiiS9_S7_)
        /*0144*/ 	.short	0x0380
        /*0146*/ 	.short	0x0050


	//----- nvinfo : EIATTR_SW_WAR
	.align		4
.L_436:
        /*0148*/ 	.byte	0x04, 0x36
        /*014a*/ 	.short	(.L_438 - .L_437)
.L_437:
        /*014c*/ 	.word	0x00000008
.L_438:


//--------------------- .nv.info._ZN17fastertransformer14addBiasEndMaskI6__halfEEvPT_PKS2_PKiPKbii --------------------------
	.section	.nv.info._ZN17fastertransformer14addBiasEndMaskI6__halfEEvPT_PKS2_PKiPKbii,"",@"SHT_CUDA_INFO"
	.sectionflags	@""
	.align	4


	//----- nvinfo : EIATTR_CUDA_API_VERSION
	.align		4
        /*0000*/ 	.byte	0x04, 0x37
        /*0002*/ 	.short	(.L_440 - .L_439)
.L_439:
        /*0004*/ 	.word	0x00000082


	//----- nvinfo : EIATTR_KPARAM_INFO
	.align		4
.L_440:
        /*0008*/ 	.byte	0x04, 0x17
        /*000a*/ 	.short	(.L_442 - .L_441)
.L_441:
        /*000c*/ 	.word	0x00000000
        /*0010*/ 	.short	0x0005
        /*0012*/ 	.short	0x0024
        /*0014*/ 	.byte	0x00, 0xf0, 0x11, 0x00


	//----- nvinfo : EIATTR_KPARAM_INFO
	.align		4
.L_442:
        /*0018*/ 	.byte	0x04, 0x17
        /*001a*/ 	.short	(.L_444 - .L_443)
.L_443:
        /*001c*/ 	.word	0x00000000
        /*0020*/ 	.short	0x0004
        /*0022*/ 	.short	0x0020
        /*0024*/ 	.byte	0x00, 0xf0, 0x11, 0x00


	//----- nvinfo : EIATTR_KPARAM_INFO
	.align		4
.L_444:
        /*0028*/ 	.byte	0x04, 0x17
        /*002a*/ 	.short	(.L_446 - .L_445)
.L_445:
        /*002c*/ 	.word	0x00000000
        /*0030*/ 	.short	0x0003
        /*0032*/ 	.short	0x0018
        /*0034*/ 	.byte	0x00, 0xf5, 0x21, 0x00


	//----- nvinfo : EIATTR_KPARAM_INFO
	.align		4
.L_446:
        /*0038*/ 	.byte	0x04, 0x17
        /*003a*/ 	.short	(.L_448 - .L_447)
.L_447:
        /*003c*/ 	.word	0x00000000
        /*0040*/ 	.short	0x0002
        /*0042*/ 	.short	0x0010
        /*0044*/ 	.byte	0x00, 0xf5, 0x21, 0x00


	//----- nvinfo : EIATTR_KPARAM_INFO
	.align		4
.L_448:
        /*0048*/ 	.byte	0x04, 0x17
        /*004a*/ 	.short	(.L_450 - .L_449)
.L_449:
        /*004c*/ 	.word	0x00000000
        /*0050*/ 	.short	0x0001
        /*0052*/ 	.short	0x0008
        /*0054*/ 	.byte	0x00, 0xf5, 0x21, 0x00


	//----- nvinfo : EIATTR_KPARAM_INFO
	.align		4
.L_450:
        /*0058*/ 	.byte	0x04, 0x17
        /*005a*/ 	.short	(.L_452 - .L_451)
.L_451:
        /*005c*/ 	.word	0x00000000
        /*0060*/ 	.short	0x0000
        /*0062*/ 	.short	0x0000
        /*0064*/ 	.byte	0x00, 0xf5, 0x21, 0x00


	//----- nvinfo : EIATTR_SPARSE_MMA_MASK
	.align		4
.L_452:
        /*0068*/ 	.byte	0x03, 0x50
        /*006a*/ 	.short	0x0000


	//----- nvinfo : EIATTR_MAXREG_COUNT
	.align		4
        /*006c*/ 	.byte	0x03, 0x1b
        /*006e*/ 	.short	0x00ff


	//----- nvinfo : EIATTR_MERCURY_ISA_VERSION
	.align		4
        /*0070*/ 	.byte	0x03, 0x5f
        /*0072*/ 	.short	0x0101


	//----- nvinfo : EIATTR_VRC_CTA_INIT_COUNT
	.align		4
        /*0074*/ 	.byte	0x02, 0x4a
	.zero		1
	.zero		1


	//----- nvinfo : EIATTR_EXIT_INSTR_OFFSETS
	.align		4
        /*0078*/ 	.byte	0x04, 0x1c
        /*007a*/ 	.short	(.L_454 - .L_453)


	//   ....[0]....
.L_453:
        /*007c*/ 	.word	0x000000c0


	//   ....[1]....
        /*0080*/ 	.word	0x000003a0


	//   ....[2]....
        /*0084*/ 	.word	0x00000540


	//----- nvinfo : EIATTR_CRS_STACK_SIZE
	.align		4
.L_454:
        /*0088*/ 	.byte	0x04, 0x1e
        /*008a*/ 	.short	(.L_456 - .L_455)
.L_455:
        /*008c*/ 	.word	0x00000000


	//----- nvinfo : EIATTR_CBANK_PARAM_SIZE
	.align		4
.L_456:
        /*0090*/ 	.byte	0x03, 0x19
        /*0092*/ 	.short	0x0028


	//----- nvinfo : EIATTR_PARAM_CBANK
	.align		4
        /*0094*/ 	.byte	0x04, 0x0a
        /*0096*/ 	.short	(.L_458 - .L_457)
	.align		4
.L_457:
        /*0098*/ 	.word	index@(.nv.constant0._ZN17fastertransformer14addBiasEndMaskI6__halfEEvPT_PKS2_PKiPKbii)
        /*009c*/ 	.short	0x0380
        /*009e*/ 	.short	0x0028


	//----- nvinfo : EIATTR_SW_WAR
	.align		4
.L_458:
        /*00a0*/ 	.byte	0x04, 0x36
        /*00a2*/ 	.short	(.L_460 - .L_459)
.L_459:
        /*00a4*/ 	.word	0x00000008
.L_460:


//--------------------- .nv.info._ZN17fastertransformer14addBiasEndMaskIfEEvPT_PKS1_PKiPKbii --------------------------
	.section	.nv.info._ZN17fastertransformer14addBiasEndMaskIfEEvPT_PKS1_PKiPKbii,"",@"SHT_CUDA_INFO"
	.sectionflags	@""
	.align	4


	//----- nvinfo : EIATTR_CUDA_API_VERSION
	.align		4
        /*0000*/ 	.byte	0x04, 0x37
        /*0002*/ 	.short	(.L_462 - .L_461)
.L_461:
        /*0004*/ 	.word	0x00000082


	//----- nvinfo : EIATTR_KPARAM_INFO
	.align		4
.L_462:
        /*0008*/ 	.byte	0x04, 0x17
        /*000a*/ 	.short	(.L_464 - .L_463)
.L_463:
        /*000c*/ 	.word	0x00000000
        /*0010*/ 	.short	0x0005
        /*0012*/ 	.short	0x0024
        /*0014*/ 	.byte	0x00, 0xf0, 0x11, 0x00


	//----- nvinfo : EIATTR_KPARAM_INFO
	.align		4
.L_464:
        /*0018*/ 	.byte	0x04, 0x17
        /*001a*/ 	.short	(.L_466 - .L_465)
.L_465:
        /*001c*/ 	.word	0x00000000
        /*0020*/ 	.short	0x0004
        /*0022*/ 	.short	0x0020
        /*0024*/ 	.byte	0x00, 0xf0, 0x11, 0x00


	//----- nvinfo : EIATTR_KPARAM_INFO
	.align		4
.L_466:
        /*0028*/ 	.byte	0x04, 0x17
        /*002a*/ 	.short	(.L_468 - .L_467)
.L_467:
        /*002c*/ 	.word	0x00000000
        /*0030*/ 	.short	0x0003
        /*0032*/ 	.short	0x0018
        /*0034*/ 	.byte	0x00, 0xf5, 0x21, 0x00


	//----- nvinfo : EIATTR_KPARAM_INFO
	.align		4
.L_468:
        /*0038*/ 	.byte	0x04, 0x17
        /*003a*/ 	.short	(.L_470 - .L_469)
.L_469:
        /*003c*/ 	.word	0x00000000
        /*0040*/ 	.short	0x0002
        /*0042*/ 	.short	0x0010
        /*0044*/ 	.byte	0x00, 0xf5, 0x21, 0x00


	//----- nvinfo : EIATTR_KPARAM_INFO
	.align		4
.L_470:
        /*0048*/ 	.byte	0x04, 0x17
        /*004a*/ 	.short	(.L_472 - .L_471)
.L_471:
        /*004c*/ 	.word	0x00000000
        /*0050*/ 	.short	0x0001
        /*0052*/ 	.short	0x0008
        /*0054*/ 	.byte	0x00, 0xf5, 0x21, 0x00


	//----- nvinfo : EIATTR_KPARAM_INFO
	.align		4
.L_472:
        /*0058*/ 	.byte	0x04, 0x17
        /*005a*/ 	.short	(.L_474 - .L_473)
.L_473:
        /*005c*/ 	.word	0x00000000
        /*0060*/ 	.short	0x0000
        /*0062*/ 	.short	0x0000
        /*0064*/ 	.byte	0x00, 0xf5, 0x21, 0x00


	//----- nvinfo : EIATTR_SPARSE_MMA_MASK
	.align		4
.L_474:
        /*0068*/ 	.byte	0x03, 0x50
        /*006a*/ 	.short	0x0000


	//----- nvinfo : EIATTR_MAXREG_COUNT
	.align		4
        /*006c*/ 	.byte	0x03, 0x1b
        /*006e*/ 	.short	0x00ff


	//----- nvinfo : EIATTR_MERCURY_ISA_VERSION
	.align		4
        /*0070*/ 	.byte	0x03, 0x5f
        /*0072*/ 	.short	0x0101


	//----- nvinfo : EIATTR_VRC_CTA_INIT_COUNT
	.align		4
        /*0074*/ 	.byte	0x02, 0x4a
	.zero		1
	.zero		1


	//----- nvinfo : EIATTR_EXIT_INSTR_OFFSETS
	.align		4
        /*0078*/ 	.byte	0x04, 0x1c
        /*007a*/ 	.short	(.L_476 - .L_475)


	//   ....[0]....
.L_475:
        /*007c*/ 	.word	0x000000c0


	//   ....[1]....
        /*0080*/ 	.word	0x00000370


	//   ....[2]....
        /*0084*/ 	.word	0x00000500


	//----- nvinfo : EIATTR_CRS_STACK_SIZE
	.align		4
.L_476:
        /*0088*/ 	.byte	0x04, 0x1e
        /*008a*/ 	.short	(.L_478 - .L_477)
.L_477:
        /*008c*/ 	.word	0x00000000


	//----- nvinfo : EIATTR_CBANK_PARAM_SIZE
	.align		4
.L_478:
        /*0090*/ 	.byte	0x03, 0x19
        /*0092*/ 	.short	0x0028


	//----- nvinfo : EIATTR_PARAM_CBANK
	.align		4
        /*0094*/ 	.byte	0x04, 0x0a
        /*0096*/ 	.short	(.L_480 - .L_479)
	.align		4
.L_479:
        /*0098*/ 	.word	index@(.nv.constant0._ZN17fastertransformer14addBiasEndMaskIfEEvPT_PKS1_PKiPKbii)
        /*009c*/ 	.short	0x0380
        /*009e*/ 	.short	0x0028


	//----- nvinfo : EIATTR_SW_WAR
	.align		4
.L_480:
        /*00a0*/ 	.byte	0x04, 0x36
        /*00a2*/ 	.short	(.L_482 - .L_481)
.L_481:
        /*00a4*/ 	.word	0x00000008
.L_482:


//--------------------- .nv.info._ZN17fastertransformer21curandBatchInitializeEP17curandStateXORWOWiPKy --------------------------
	.section	.nv.info._ZN17fastertransformer21curandBatchInitializeEP17curandStateXORWOWiPKy,"",@"SHT_CUDA_INFO"
	.sectionflags	@""
	.align	4


	//----- nvinfo : EIATTR_CUDA_API_VERSION
	.align		4
        /*0000*/ 	.byte	0x04, 0x37
        /*0002*/ 	.short	(.L_484 - .L_483)
.L_483:
        /*0004*/ 	.word	0x00000082


	//----- nvinfo : EIATTR_KPARAM_INFO
	.align		4
.L_484:
        /*0008*/ 	.byte	0x04, 0x17
        /*000a*/ 	.short	(.L_486 - .L_485)
.L_485:
        /*000c*/ 	.word	0x00000000
        /*0010*/ 	.short	0x0002
        /*0012*/ 	.short	0x0010
        /*0014*/ 	.byte	0x00, 0xf5, 0x21, 0x00


	//----- nvinfo : EIATTR_KPARAM_INFO
	.align		4
.L_486:
        /*0018*/ 	.byte	0x04, 0x17
        /*001a*/ 	.short	(.L_488 - .L_487)
.L_487:
        /*001c*/ 	.word	0x00000000
        /*0020*/ 	.short	0x0001
        /*0022*/ 	.short	0x0008
        /*0024*/ 	.byte	0x00, 0xf0, 0x11, 0x00


	//----- nvinfo : EIATTR_KPARAM_INFO
	.align		4
.L_488:
        /*0028*/ 	.byte	0x04, 0x17
        /*002a*/ 	.short	(.L_490 - .L_489)
.L_489:
        /*002c*/ 	.word	0x00000000
        /*0030*/ 	.short	0x0000
        /*0032*/ 	.short	0x0000
        /*0034*/ 	.byte	0x00, 0xf5, 0x21, 0x00


	//----- nvinfo : EIATTR_SPARSE_MMA_MASK
	.align		4
.L_490:
        /*0038*/ 	.byte	0x03, 0x50
        /*003a*/ 	.short	0x0000


	//----- nvinfo : EIATTR_MAXREG_COUNT
	.align		4
        /*003c*/ 	.byte	0x03, 0x1b
        /*003e*/ 	.short	0x00ff


	//----- nvinfo : EIATTR_MERCURY_ISA_VERSION
	.align		4
        /*0040*/ 	.byte	0x03, 0x5f
        /*0042*/ 	.short	0x0101


	//----- nvinfo : EIATTR_VRC_CTA_INIT_COUNT
	.align		4
        /*0044*/ 	.byte	0x02, 0x4a
	.zero		1
	.zero		1


	//----- nvinfo : EIATTR_EXIT_INSTR_OFFSETS
	.align		4
        /*0048*/ 	.byte	0x04, 0x1c
        /*004a*/ 	.short	(.L_492 - .L_491)


	//   ....[0]....
.L_491:
        /*004c*/ 	.word	0x00000070


	//   ....[1]....
        /*0050*/ 	.word	0x000001e0


	//----- nvinfo : EIATTR_CBANK_PARAM_SIZE
	.align		4
.L_492:
        /*0054*/ 	.byte	0x03, 0x19
        /*0056*/ 	.short	0x0018


	//----- nvinfo : EIATTR_PARAM_CBANK
	.align		4
        /*0058*/ 	.byte	0x04, 0x0a
        /*005a*/ 	.short	(.L_494 - .L_493)
	.align		4
.L_493:
        /*005c*/ 	.word	index@(.nv.constant0._ZN17fastertransformer21curandBatchInitializeEP17curandStateXORWOWiPKy)
        /*0060*/ 	.short	0x0380
        /*0062*/ 	.short	0x0018


	//----- nvinfo : EIATTR_SW_WAR
	.align		4
.L_494:
        /*0064*/ 	.byte	0x04, 0x36
        /*0066*/ 	.short	(.L_496 - .L_495)
.L_495:
        /*0068*/ 	.word	0x00000008
.L_496:


//--------------------- .nv.info._ZN17fastertransformer16curandInitializeEP17curandStateXORWOWiy --------------------------
	.section	.nv.info._ZN17fastertransformer16curandInitializeEP17curandStateXORWOWiy,"",@"SHT_CUDA_INFO"
	.sectionflags	@""
	.align	4


	//----- nvinfo : EIATTR_CUDA_API_VERSION
	.align		4
        /*0000*/ 	.byte	0x04, 0x37
        /*0002*/ 	.short	(.L_498 - .L_497)
.L_497:
        /*0004*/ 	.word	0x00000082


	//----- nvinfo : EIATTR_KPARAM_INFO
	.align		4
.L_498:
        /*0008*/ 	.byte	0x04, 0x17
        /*000a*/ 	.short	(.L_500 - .L_499)
.L_499:
        /*000c*/ 	.word	0x00000000
        /*0010*/ 	.short	0x0002
        /*0012*/ 	.short	0x0010
        /*0014*/ 	.byte	0x00, 0xf0, 0x21, 0x00


	//----- nvinfo : EIATTR_KPARAM_INFO
	.align		4
.L_500:
        /*0018*/ 	.byte	0x04, 0x17
        /*001a*/ 	.short	(.L_502 - .L_501)
.L_501:
        /*001c*/ 	.word	0x00000000
        /*0020*/ 	.short	0x0001
        /*0022*/ 	.short	0x0008
        /*0024*/ 	.byte	0x00, 0xf0, 0x11, 0x00


	//----- nvinfo : EIATTR_KPARAM_INFO
	.align		4
.L_502:
        /*0028*/ 	.byte	0x04, 0x17
        /*002a*/ 	.short	(.L_504 - .L_503)
.L_503:
        /*002c*/ 	.word	0x00000000
        /*0030*/ 	.short	0x0000
        /*0032*/ 	.short	0x0000
        /*0034*/ 	.byte	0x00, 0xf5, 0x21, 0x00


	//----- nvinfo : EIATTR_SPARSE_MMA_MASK
	.align		4
.L_504:
        /*0038*/ 	.byte	0x03, 0x50
        /*003a*/ 	.short	0x0000


	//----- nvinfo : EIATTR_MAXREG_COUNT
	.align		4
        /*003c*/ 	.byte	0x03, 0x1b
        /*003e*/ 	.short	0x00ff


	//----- nvinfo : EIATTR_MERCURY_ISA_VERSION
	.align		4
        /*0040*/ 	.byte	0x03, 0x5f
        /*0042*/ 	.short	0x0101


	//----- nvinfo : EIATTR_VRC_CTA_INIT_COUNT
	.align		4
        /*0044*/ 	.byte	0x02, 0x4a
	.zero		1
	.zero		1


	//----- nvinfo : EIATTR_EXIT_INSTR_OFFSETS
	.align		4
        /*0048*/ 	.byte	0x04, 0x1c
        /*004a*/ 	.short	(.L_506 - .L_505)


	//   ....[0]....
.L_505:
        /*004c*/ 	.word	0x00000070


	//   ....[1]....
        /*0050*/ 	.word	0x000001c0


	//----- nvinfo : EIATTR_CBANK_PARAM_SIZE
	.align		4
.L_506:
        /*0054*/ 	.byte	0x03, 0x19
        /*0056*/ 	.short	0x0018


	//----- nvinfo : EIATTR_PARAM_CBANK
	.align		4
        /*0058*/ 	.byte	0x04, 0x0a
        /*005a*/ 	.short	(.L_508 - .L_507)
	.align		4
.L_507:
        /*005c*/ 	.word	index@(.nv.constant0._ZN17fastertransformer16curandInitializeEP17curandStateXORWOWiy)
        /*0060*/ 	.short	0x0380
        /*0062*/ 	.short	0x0018


	//----- nvinfo : EIATTR_SW_WAR
	.align		4
.L_508:
        /*0064*/ 	.byte	0x04, 0x36
        /*0066*/ 	.short	(.L_510 - .L_509)
.L_509:
        /*0068*/ 	.word	0x00000008
.L_510:


//--------------------- .nv.info._ZN3cub18CUB_300001_SM_10006detail11EmptyKernelIvEEvv --------------------------
	.section	.nv.info._ZN3cub18CUB_300001_SM_10006detail11EmptyKernelIvEEvv,"",@"SHT_CUDA_INFO"
	.sectionflags	@""
	.align	4


	//----- nvinfo : EIATTR_CUDA_API_VERSION
	.align		4
        /*0000*/ 	.byte	0x04, 0x37
        /*0002*/ 	.short	(.L_512 - .L_511)
.L_511:
        /*0004*/ 	.word	0x00000082


	//----- nvinfo : EIATTR_SPARSE_MMA_MASK
	.align		4
.L_512:
        /*0008*/ 	.byte	0x03, 0x50
        /*000a*/ 	.short	0x0000


	//----- nvinfo : EIATTR_MAXREG_COUNT
	.align		4
        /*000c*/ 	.byte	0x03, 0x1b
        /*000e*/ 	.short	0x00ff


	//----- nvinfo : EIATTR_MERCURY_ISA_VERSION
	.align		4
        /*0010*/ 	.byte	0x03, 0x5f
        /*0012*/ 	.short	0x0101


	//----- nvinfo : EIATTR_VRC_CTA_INIT_COUNT
	.align		4
        /*0014*/ 	.byte	0x02, 0x4a
	.zero		1
	.zero		1


	//----- nvinfo : EIATTR_EXIT_INSTR_OFFSETS
	.align		4
        /*0018*/ 	.byte	0x04, 0x1c
        /*001a*/ 	.short	(.L_514 - .L_513)


	//   ....[0]....
.L_513:
        /*001c*/ 	.word	0x00000010


	//----- nvinfo : EIATTR_SW_WAR
	.align		4
.L_514:
        /*0020*/ 	.byte	0x04, 0x36
        /*0022*/ 	.short	(.L_516 - .L_515)
.L_515:
        /*0024*/ 	.word	0x00000008
.L_516:


//--------------------- .nv.callgraph             --------------------------
	.section	.nv.callgraph,"",@"SHT_CUDA_CALLGRAPH"
	.align	4
	.sectionentsize	8
	.align		4
        /*0000*/ 	.word	0x00000000
	.align		4
        /*0004*/ 	.word	0xffffffff
	.align		4
        /*0008*/ 	.word	0x00000000
	.align		4
        /*000c*/ 	.word	0xfffffffe
	.align		4
        /*0010*/ 	.word	0x00000000
	.align		4
        /*0014*/ 	.word	0xfffffffd
	.align		4
        /*0018*/ 	.word	0x00000000
	.align		4
        /*001c*/ 	.word	0xfffffffc


//--------------------- .nv.constant4             --------------------------
	.section	.nv.constant4,"a",@progbits
	.align	8
	.align		8
.nv.constant4:
        /*0000*/ 	.dword	precalc_xorwow_matrix
	.align		8
        /*0008*/ 	.dword	precalc_xorwow_offset_matrix
	.align		8
        /*0010*/ 	.dword	mrg32k3aM1
	.align		8
        /*0018*/ 	.dword	mrg32k3aM2
	.align		8
        /*0020*/ 	.dword	mrg32k3aM1SubSeq
	.align		8
        /*0028*/ 	.dword	mrg32k3aM2SubSeq
	.align		8
        /*0030*/ 	.dword	mrg32k3aM1Seq
	.align		8
        /*0038*/ 	.dword	mrg32k3aM2Seq
	.align		8
        /*0040*/ 	.dword	_ZN55_INTERNAL_0b8fb774_24_sampling_topk_kernels_cu_0e28dbac4cuda3std3__45__cpo5beginE
	.align		8
        /*0048*/ 	.dword	_ZN55_INTERNAL_0b8fb774_24_sampling_topk_kernels_cu_0e28dbac4cuda3std3__45__cpo3endE
	.align		8
        /*0050*/ 	.dword	_ZN55_INTERNAL_0b8fb774_24_sampling_topk_kernels_cu_0e28dbac4cuda3std3__45__cpo6cbeginE
	.align		8
        /*0058*/ 	.dword	_ZN55_INTERNAL_0b8fb774_24_sampling_topk_kernels_cu_0e28dbac4cuda3std3__45__cpo4cendE
	.align		8
        /*0060*/ 	.dword	_ZN55_INTERNAL_0b8fb774_24_sampling_topk_kernels_cu_0e28dbac4cuda3std3__45__cpo6rbeginE
	.align		8
        /*0068*/ 	.dword	_ZN55_INTERNAL_0b8fb774_24_sampling_topk_kernels_cu_0e28dbac4cuda3std3__45__cpo4rendE
	.align		8
        /*0070*/ 	.dword	_ZN55_INTERNAL_0b8fb774_24_sampling_topk_kernels_cu_0e28dbac4cuda3std3__45__cpo7crbeginE
	.align		8
        /*0078*/ 	.dword	_ZN55_INTERNAL_0b8fb774_24_sampling_topk_kernels_cu_0e28dbac4cuda3std3__45__cpo5crendE
	.align		8
        /*0080*/ 	.dword	_ZN55_INTERNAL_0b8fb774_24_sampling_topk_kernels_cu_0e28dbac4cuda3std3__457_GLOBAL__N__0b8fb774_24_sampling_topk_kernels_cu_0e28dbac6ignoreE
	.align		8
        /*0088*/ 	.dword	_ZN55_INTERNAL_0b8fb774_24_sampling_topk_kernels_cu_0e28dbac4cuda3std3__419piecewise_constructE
	.align		8
        /*0090*/ 	.dword	_ZN55_INTERNAL_0b8fb774_24_sampling_topk_kernels_cu_0e28dbac4cuda3std3__48in_placeE
	.align		8
        /*0098*/ 	.dword	_ZN55_INTERNAL_0b8fb774_24_sampling_topk_kernels_cu_0e28dbac4cuda3std3__420unreachable_sentinelE
	.align		8
        /*00a0*/ 	.dword	_ZN55_INTERNAL_0b8fb774_24_sampling_topk_kernels_cu_0e28dbac4cuda3std3__47nulloptE
	.align		8
        /*00a8*/ 	.dword	_ZN55_INTERNAL_0b8fb774_24_sampling_topk_kernels_cu_0e28dbac4cuda3std3__48unexpectE
	.align		8
        /*00b0*/ 	.dword	_ZN55_INTERNAL_0b8fb774_24_sampling_topk_kernels_cu_0e28dbac4cuda3std6ranges3__45__cpo4swapE
	.align		8
        /*00b8*/ 	.dword	_ZN55_INTERNAL_0b8fb774_24_sampling_topk_kernels_cu_0e28dbac4cuda3std6ranges3__45__cpo9iter_moveE
	.align		8
        /*00c0*/ 	.dword	_ZN55_INTERNAL_0b8fb774_24_sampling_topk_kernels_cu_0e28dbac4cuda3std6ranges3__45__cpo5beginE
	.align		8
        /*00c8*/ 	.dword	_ZN55_INTERNAL_0b8fb774_24_sampling_topk_kernels_cu_0e28dbac4cuda3std6ranges3__45__cpo3endE
	.align		8
        /*00d0*/ 	.dword	_ZN55_INTERNAL_0b8fb774_24_sampling_topk_kernels_cu_0e28dbac4cuda3std6ranges3__45__cpo6cbeginE
	.align		8
        /*00d8*/ 	.dword	_ZN55_INTERNAL_0b8fb774_24_sampling_topk_kernels_cu_0e28dbac4cuda3std6ranges3__45__cpo4cendE
	.align		8
        /*00e0*/ 	.dword	_ZN55_INTERNAL_0b8fb774_24_sampling_topk_kernels_cu_0e28dbac4cuda3std6ranges3__45__cpo7advanceE
	.align		8
        /*00e8*/ 	.dword	_ZN55_INTERNAL_0b8fb774_24_sampling_topk_kernels_cu_0e28dbac4cuda3std6ranges3__45__cpo9iter_swapE
	.align		8
        /*00f0*/ 	.dword	_ZN55_INTERNAL_0b8fb774_24_sampling_topk_kernels_cu_0e28dbac4cuda3std6ranges3__45__cpo4nextE
	.align		8
        /*00f8*/ 	.dword	_ZN55_INTERNAL_0b8fb774_24_sampling_topk_kernels_cu_0e28dbac4cuda3std6ranges3__45__cpo4prevE
	.align		8
        /*0100*/ 	.dword	_ZN55_INTERNAL_0b8fb774_24_sampling_topk_kernels_cu_0e28dbac4cuda3std6ranges3__45__cpo4dataE
	.align		8
        /*0108*/ 	.dword	_ZN55_INTERNAL_0b8fb774_24_sampling_topk_kernels_cu_0e28dbac4cuda3std6ranges3__45__cpo5cdataE
	.align		8
        /*0110*/ 	.dword	_ZN55_INTERNAL_0b8fb774_24_sampling_topk_kernels_cu_0e28dbac4cuda3std6ranges3__45__cpo4sizeE
	.align		8
        /*0118*/ 	.dword	_ZN55_INTERNAL_0b8fb774_24_sampling_topk_kernels_cu_0e28dbac4cuda3std6ranges3__45__cpo5ssizeE
	.align		8
        /*0120*/ 	.dword	_ZN55_INTERNAL_0b8fb774_24_sampling_topk_kernels_cu_0e28dbac4cuda3std6ranges3__45__cpo8distanceE
	.align		8
        /*0128*/ 	.dword	_ZN55_INTERNAL_0b8fb774_24_sampling_topk_kernels_cu_0e28dbac6thrust24THRUST_300001_SM_1000_NS6system6detail10sequential3seqE
	.align		8
        /*0130*/ 	.dword	_ZN55_INTERNAL_0b8fb774_24_sampling_topk_kernels_cu_0e28dbac6thrust24THRUST_300001_SM_1000_NS12placeholders2_1E
	.align		8
        /*0138*/ 	.dword	_ZN55_INTERNAL_0b8fb774_24_sampling_topk_kernels_cu_0e28dbac6thrust24THRUST_300001_SM_1000_NS12placeholders2_2E
	.align		8
        /*0140*/ 	.dword	_ZN55_INTERNAL_0b8fb774_24_sampling_topk_kernels_cu_0e28dbac6thrust24THRUST_300001_SM_1000_NS12placeholders2_3E
	.align		8
        /*0148*/ 	.dword	_ZN55_INTERNAL_0b8fb774_24_sampling_topk_kernels_cu_0e28dbac6thrust24THRUST_300001_SM_1000_NS12placeholders2_4E
	.align		8
        /*0150*/ 	.dword	_ZN55_INTERNAL_0b8fb774_24_sampling_topk_kernels_cu_0e28dbac6thrust24THRUST_300001_SM_1000_NS12placeholders2_5E
	.align		8
        /*0158*/ 	.dword	_ZN55_INTERNAL_0b8fb774_24_sampling_topk_kernels_cu_0e28dbac6thrust24THRUST_300001_SM_1000_NS12placeholders2_6E
	.align		8
        /*0160*/ 	.dword	_ZN55_INTERNAL_0b8fb774_24_sampling_topk_kernels_cu_0e28dbac6thrust24THRUST_300001_SM_1000_NS12placeholders2_7E
	.align		8
        /*0168*/ 	.dword	_ZN55_INTERNAL_0b8fb774_24_sampling_topk_kernels_cu_0e28dbac6thrust24THRUST_300001_SM_1000_NS12placeholders2_8E
	.align		8
        /*0170*/ 	.dword	_ZN55_INTERNAL_0b8fb774_24_sampling_topk_kernels_cu_0e28dbac6thrust24THRUST_300001_SM_1000_NS12placeholders2_9E
	.align		8
        /*0178*/ 	.dword	_ZN55_INTERNAL_0b8fb774_24_sampling_topk_kernels_cu_0e28dbac6thrust24THRUST_300001_SM_1000_NS12placeholders3_10E


//--------------------- .nv.constant3             --------------------------
	.section	.nv.constant3,"a",@progbits
	.align	8
.nv.constant3:
	.type		__cr_lgamma_table,@object
	.size		__cr_lgamma_table,(.L_8 - __cr_lgamma_table)
__cr_lgamma_table:
        /*0000*/ 	.byte	0x00, 0x00, 0x00, 0x00, 0x00, 0x00, 0x00, 0x00, 0x00, 0x00, 0x00, 0x00, 0x00, 0x00, 0x00, 0x00
        /*0010*/ 	.byte	0xef, 0x39, 0xfa, 0xfe, 0x42, 0x2e, 0xe6, 0x3f, 0x02, 0x20, 0x2a, 0xfa, 0x0b, 0xab, 0xfc, 0x3f
        /*0020*/ 	.byte	0xf9, 0x2c, 0x92, 0x7c, 0xa7, 0x6c, 0x09, 0x40, 0xc9, 0x79, 0x44, 0x3c, 0x64, 0x26, 0x13, 0x40
        /*0030*/ 	.byte	0xca, 0x01, 0xcf, 0x3a, 0x27, 0x51, 0x1a, 0x40, 0x30, 0xcc, 0x2d, 0xf3, 0xe1, 0x0c, 0x21, 0x40
        /*0040*/ 	.byte	0x0d, 0xb7, 0xfc, 0x82, 0x8e, 0x35, 0x25, 0x40
.L_8:


//--------------------- .text._ZN17fastertransformer20topk_stage2_samplingI6__halfLi256ELi8EEEvPKiPT_PiS6_PbPfS8_iS3_fPKfP17curandStateXORWOWS3_iPKb --------------------------
	.section	.text._ZN17fastertransformer20topk_stage2_samplingI6__halfLi256ELi8EEEvPKiPT_PiS6_PbPfS8_iS3_fPKfP17curandStateXORWOWS3_iPKb,"ax",@progbits
	.align	128
        .global         _ZN17fastertransformer20topk_stage2_samplingI6__halfLi256ELi8EEEvPKiPT_PiS6_PbPfS8_iS3_fPKfP17curandStateXORWOWS3_iPKb
        .type           _ZN17fastertransformer20topk_stage2_samplingI6__halfLi256ELi8EEEvPKiPT_PiS6_PbPfS8_iS3_fPKfP17curandStateXORWOWS3_iPKb,@function
        .size           _ZN17fastertransformer20topk_stage2_samplingI6__halfLi256ELi8EEEvPKiPT_PiS6_PbPfS8_iS3_fPKfP17curandStateXORWOWS3_iPKb,(.L_x_192 - _ZN17fastertransformer20topk_stage2_samplingI6__halfLi256ELi8EEEvPKiPT_PiS6_PbPfS8_iS3_fPKfP17curandStateXORWOWS3_iPKb)
        .other          _ZN17fastertransformer20topk_stage2_samplingI6__halfLi256ELi8EEEvPKiPT_PiS6_PbPfS8_iS3_fPKfP17curandStateXORWOWS3_iPKb,@"STO_CUDA_ENTRY STV_DEFAULT"
_ZN17fastertransformer20topk_stage2_samplingI6__halfLi256ELi8EEEvPKiPT_PiS6_PbPfS8_iS3_fPKfP17curandStateXORWOWS3_iPKb:
.text._ZN17fastertransformer20topk_stage2_samplingI6__halfLi256ELi8EEEvPKiPT_PiS6_PbPfS8_iS3_fPKfP17curandStateXORWOWS3_iPKb:
[----:B------:R-:W-:Y:S01]  /*0000*/  LDC R1, c[0x0][0x37c] ;  /* 0x0000df00ff017b82 */ /* 0x000fe20000000800 */
[----:B------:R-:W0:Y:S01]  /*0010*/  LDCU.64 UR4, c[0x0][0x3f0] ;  /* 0x00007e00ff0477ac */ /* 0x000e220008000a00 */
[----:B------:R-:W1:Y:S01]  /*0020*/  S2R R17, SR_CTAID.X ;  /* 0x0000000000117919 */ /* 0x000e620000002500 */
[----:B------:R-:W2:Y:S01]  /*0030*/  LDCU UR8, c[0x0][0x3c8] ;  /* 0x00007900ff0877ac */ /* 0x000ea20008000800 */
[----:B------:R-:W3:Y:S01]  /*0040*/  LDCU.64 UR6, c[0x0][0x358] ;  /* 0x00006b00ff0677ac */ /* 0x000ee20008000a00 */
[----:B0-----:R-:W-:-:S04]  /*0050*/  UISETP.NE.U32.AND UP0, UPT, UR4, URZ, UPT ;  /* 0x000000ff0400728c */ /* 0x001fc8000bf05070 */
[----:B------:R-:W-:Y:S01]  /*0060*/  UISETP.NE.AND.EX UP0, UPT, UR5, URZ, UPT, UP0 ;  /* 0x000000ff0500728c */ /* 0x000fe2000bf05300 */
[----:B--2---:R-:W-:-:S08]  /*0070*/  IMAD.U32 R26, RZ, RZ, UR8 ;  /* 0x00000008ff1a7e24 */ /* 0x004fd0000f8e00ff */
[----:B---3--:R-:W-:Y:S05]  /*0080*/  BRA.U !UP0, `(.L_x_0) ;  /* 0x0000000108147547 */ /* 0x008fea000b800000 */
[----:B-1----:R-:W-:-:S05]  /*0090*/  IADD3 R2, P0, PT, R17, UR4, RZ ;  /* 0x0000000411027c10 */ /* 0x002fca000ff1e0ff */
[----:B------:R-:W-:-:S05]  /*00a0*/  IMAD.X R3, RZ, RZ, UR5, P0 ;  /* 0x00000005ff037e24 */ /* 0x000fca00080e06ff */
[----:B------:R-:W2:Y:S02]  /*00b0*/  LDG.E.U8 R2, desc[UR6][R2.64] ;  /* 0x0000000602027981 */ /* 0x000ea4000c1e1100 */
[----:B--2---:R-:W-:-:S13]  /*00c0*/  ISETP.NE.AND P0, PT, R2, RZ, PT ;  /* 0x000000ff0200720c */ /* 0x004fda0003f05270 */
[----:B------:R-:W-:Y:S05]  /*00d0*/  @P0 EXIT ;  /* 0x000000000000094d */ /* 0x000fea0003800000 */
.L_x_0:
[----:B------:R-:W0:Y:S01]  /*00e0*/  LDC.64 R2, c[0x0][0x3c0] ;  /* 0x0000f000ff027b82 */ /* 0x000e220000000a00 */
[----:B------:R-:W2:Y:S07]  /*00f0*/  LDCU UR4, c[0x0][0x3b8] ;  /* 0x00007700ff0477ac */ /* 0x000eae0008000800 */
[----:B------:R-:W3:Y:S01]  /*0100*/  LDC.64 R4, c[0x0][0x3d0] ;  /* 0x0000f400ff047b82 */ /* 0x000ee20000000a00 */
[----:B------:R-:W4:Y:S01]  /*0110*/  S2R R16, SR_TID.X ;  /* 0x0000000000107919 */ /* 0x000f220000002100 */
[----:B------:R-:W4:Y:S01]  /*0120*/  LDCU.64 UR8, c[0x0][0x3a0] ;  /* 0x00007400ff0877ac */ /* 0x000f220008000a00 */
[----:B--2---:R-:W-:Y:S01]  /*0130*/  IMAD.U32 R27, RZ, RZ, UR4 ;  /* 0x00000004ff1b7e24 */ /* 0x004fe2000f8e00ff */
[----:B------:R-:W2:Y:S01]  /*0140*/  LDCU UR4, c[0x0][0x3b8] ;  /* 0x00007700ff0477ac */ /* 0x000ea20008000800 */
[----:B0-----:R-:W-:-:S04]  /*0150*/  ISETP.NE.U32.AND P0, PT, R2, RZ, PT ;  /* 0x000000ff0200720c */ /* 0x001fc80003f05070 */
[----:B------:R-:W-:Y:S02]  /*0160*/  ISETP.NE.AND.EX P0, PT, R3, RZ, PT, P0 ;  /* 0x000000ff0300720c */ /* 0x000fe40003f05300 */
[----:B---3--:R-:W-:-:S04]  /*0170*/  ISETP.NE.U32.AND P1, PT, R4, RZ, PT ;  /* 0x000000ff0400720c */ /* 0x008fc80003f25070 */
[----:B------:R-:W-:-:S07]  /*0180*/  ISETP.NE.AND.EX P1, PT, R5, RZ, PT, P1 ;  /* 0x000000ff0500720c */ /* 0x000fce0003f25310 */
[----:B------:R-:W1:Y:S08]  /*0190*/  @P0 LDC.64 R2, c[0x0][0x3c0] ;  /* 0x0000f000ff020b82 */ /* 0x000e700000000a00 */
[----:B------:R-:W0:Y:S01]  /*01a0*/  @P1 LDC.64 R4, c[0x0][0x3d0] ;  /* 0x0000f400ff041b82 */ /* 0x000e220000000a00 */
[----:B-1----:R-:W-:-:S05]  /*01b0*/  @P0 IMAD.WIDE.U32 R2, R17, 0x4, R2 ;  /* 0x0000000411020825 */ /* 0x002fca00078e0002 */
[----:B------:R1:W5:Y:S01]  /*01c0*/  @P0 LDG.E R27, desc[UR6][R2.64] ;  /* 0x00000006021b0981 */ /* 0x000362000c1e1900 */
[----:B0-----:R-:W-:-:S05]  /*01d0*/  @P1 IMAD.WIDE.U32 R4, R17, 0x4, R4 ;  /* 0x0000000411041825 */ /* 0x001fca00078e0004 */
[----:B------:R1:W5:Y:S01]  /*01e0*/  @P1 LDG.E R26, desc[UR6][R4.64] ;  /* 0x00000006041a1981 */ /* 0x000362000c1e1900 */
[----:B----4-:R-:W-:Y:S01]  /*01f0*/  ISETP.NE.AND P1, PT, R16, RZ, PT ;  /* 0x000000ff1000720c */ /* 0x010fe20003f25270 */
[----:B------:R-:W-:Y:S01]  /*0200*/  UISETP.NE.U32.AND UP0, UPT, UR8, URZ, UPT ;  /* 0x000000ff0800728c */ /* 0x000fe2000bf05070 */
[----:B--2---:R-:W-:-:S03]  /*0210*/  IMAD R25, R17, UR4, RZ ;  /* 0x0000000411197c24 */ /* 0x004fc6000f8e02ff */
[----:B------:R-:W-:-:S08]  /*0220*/  UISETP.NE.AND.EX UP0, UPT, UR9, URZ, UPT, UP0 ;  /* 0x000000ff0900728c */ /* 0x000fd0000bf05300 */
[----:B------:R-:W0:Y:S01]  /*0230*/  @!P1 S2R R7, SR_CgaCtaId ;  /* 0x0000000000079919 */ /* 0x000e220000008800 */
[----:B------:R-:W-:-:S04]  /*0240*/  @!P1 MOV R0, 0x400 ;  /* 0x0000040000009802 */ /* 0x000fc80000000f00 */
[----:B0-----:R-:W-:-:S05]  /*0250*/  @!P1 LEA R0, R7, R0, 0x18 ;  /* 0x0000000007009211 */ /* 0x001fca00078ec0ff */
[----:B------:R1:W-:Y:S01]  /*0260*/  @!P1 STS [R0+0x54], RZ ;  /* 0x000054ff00009388 */ /* 0x0003e20000000800 */
[----:B------:R-:W-:Y:S05]  /*0270*/  BRA.U !UP0, `(.L_x_1) ;  /* 0x0000000108307547 */ /* 0x000fea000b800000 */
[----:B-1----:R-:W-:-:S05]  /*0280*/  IADD3 R2, P0, PT, R17, UR8, RZ ;  /* 0x0000000811027c10 */ /* 0x002fca000ff1e0ff */
[----:B------:R-:W-:-:S05]  /*0290*/  IMAD.X R3, RZ, RZ, UR9, P0 ;  /* 0x00000009ff037e24 */ /* 0x000fca00080e06ff */
[----:B------:R-:W2:Y:S02]  /*02a0*/  LDG.E.U8 R2, desc[UR6][R2.64] ;  /* 0x0000000602027981 */ /* 0x000ea4000c1e1100 */
[----:B--2---:R-:W-:-:S13]  /*02b0*/  ISETP.NE.AND P0, PT, R2, 0x1, PT ;  /* 0x000000010200780c */ /* 0x004fda0003f05270 */
[----:B------:R-:W-:Y:S05]  /*02c0*/  @P0 BRA `(.L_x_1) ;  /* 0x00000000001c0947 */ /* 0x000fea0003800000 */
[----:B------:R-:W0:Y:S08]  /*02d0*/  LDC.64 R2, c[0x0][0x3e0] ;  /* 0x0000f800ff027b82 */ /* 0x000e300000000a00 */
[----:B------:R-:W1:Y:S01]  /*02e0*/  LDC.64 R4, c[0x0][0x390] ;  /* 0x0000e400ff047b82 */ /* 0x000e620000000a00 */
[----:B0-----:R-:W-:-:S06]  /*02f0*/  IMAD.WIDE.U32 R2, R17, 0x4, R2 ;  /* 0x0000000411027825 */ /* 0x001fcc00078e0002 */
[----:B------:R-:W2:Y:S01]  /*0300*/  LDG.E R3, desc[UR6][R2.64] ;  /* 0x0000000602037981 */ /* 0x000ea2000c1e1900 */
[----:B-1----:R-:W-:-:S05]  /*0310*/  IMAD.WIDE.U32 R4, R17, 0x4, R4 ;  /* 0x0000000411047825 */ /* 0x002fca00078e0004 */
[----:B--2---:R-:W-:Y:S01]  /*0320*/  STG.E desc[UR6][R4.64], R3 ;  /* 0x0000000304007986 */ /* 0x004fe2000c101906 */
[----:B------:R-:W-:Y:S05]  /*0330*/  EXIT ;  /* 0x000000000000794d */ /* 0x000fea0003800000 */
.L_x_1:
[----:B-1----:R-:W0:Y:S01]  /*0340*/  S2R R3, SR_CgaCtaId ;  /* 0x0000000000037919 */ /* 0x002e220000008800 */
[----:B------:R-:W-:Y:S01]  /*0350*/  MOV R0, 0x400 ;  /* 0x0000040000007802 */ /* 0x000fe20000000f00 */
[----:B------:R-:W-:Y:S01]  /*0360*/  IMAD.SHL.U32 R25, R25, 0x8, RZ ;  /* 0x0000000819197824 */ /* 0x000fe200078e00ff */
[----:B-----5:R-:W-:-:S03]  /*0370*/  ISETP.GE.AND P0, PT, R27, 0x1, PT ;  /* 0x000000011b00780c */ /* 0x020fc60003f06270 */
[----:B------:R-:W-:-:S05]  /*0380*/  VIADD R0, R0, 0x60 ;  /* 0x0000006000007836 */ /* 0x000fca0000000000 */
[----:B0-----:R-:W-:-:S05]  /*0390*/  LEA R0, R3, R0, 0x18 ;  /* 0x0000000003007211 */ /* 0x001fca00078ec0ff */
[----:B------:R-:W-:Y:S01]  /*03a0*/  IMAD R3, R27, 0x4, R0 ;  /* 0x000000041b037824 */ /* 0x000fe200078e0200 */
[----:B------:R-:W-:Y:S06]  /*03b0*/  @!P0 BRA `(.L_x_2) ;  /* 0x0000001000d88947 */ /* 0x000fec0003800000 */
[----:B------:R-:W0:Y:S01]  /*03c0*/  LDC.64 R28, c[0x0][0x388] ;  /* 0x0000e200ff1c7b82 */ /* 0x000e220000000a00 */
[----:B------:R-:W1:Y:S01]  /*03d0*/  S2R R2, SR_LANEID ;  /* 0x0000000000027919 */ /* 0x000e620000000000 */
[----:B------:R-:W-:Y:S01]  /*03e0*/  LOP3.LUT R0, RZ, R16, RZ, 0x33, !PT ;  /* 0x00000010ff007212 */ /* 0x000fe200078e33ff */
[----:B------:R-:W-:-:S04]  /*03f0*/  IMAD.MOV.U32 R24, RZ, RZ, RZ ;  /* 0x000000ffff187224 */ /* 0x000fc800078e00ff */
[----:B------:R-:W-:-:S05]  /*0400*/  IMAD R0, R27, 0x8, R0 ;  /* 0x000000081b007824 */ /* 0x000fca00078e0200 */
[----:B------:R-:W-:-:S04]  /*0410*/  LEA.HI R20, R0, 0x1, RZ, 0x18 ;  /* 0x0000000100147811 */ /* 0x000fc800078fc0ff */
[C---:B------:R-:W-:Y:S02]  /*0420*/  LOP3.LUT R18, R20.reuse, 0xf, RZ, 0xc0, !PT ;  /* 0x0000000f14127812 */ /* 0x040fe400078ec0ff */
[C---:B------:R-:W-:Y:S02]  /*0430*/  LOP3.LUT R19, R20.reuse, 0x7, RZ, 0xc0, !PT ;  /* 0x0000000714137812 */ /* 0x040fe400078ec0ff */
[----:B------:R-:W-:Y:S01]  /*0440*/  LOP3.LUT R20, R20, 0x3, RZ, 0xc0, !PT ;  /* 0x0000000314147812 */ /* 0x000fe200078ec0ff */
[----:B01----:R-:W-:-:S07]  /*0450*/  IMAD.WIDE R28, R25, 0x2, R28 ;  /* 0x00000002191c7825 */ /* 0x003fce00078e021c */
.L_x_14:
[----:B------:R-:W-:Y:S01]  /*0460*/  IMAD.SHL.U32 R5, R27, 0x8, RZ ;  /* 0x000000081b057824 */ /* 0x000fe200078e00ff */
[----:B------:R-:W-:Y:S01]  /*0470*/  BSSY.RECONVERGENT B0, `(.L_x_3) ;  /* 0x00000cc000007945 */ /* 0x000fe20003800200 */
[----:B0-----:R-:W-:Y:S02]  /*0480*/  IMAD.MOV.U32 R6, RZ, RZ, -0x1 ;  /* 0xffffffffff067424 */ /* 0x001fe400078e00ff */
[----:B------:R-:W-:Y:S01]  /*0490*/  IMAD.MOV.U32 R8, RZ, RZ, -0x800001 ;  /* 0xff7fffffff087424 */ /* 0x000fe200078e00ff */
[----:B------:R-:W-:-:S13]  /*04a0*/  ISETP.GE.AND P0, PT, R16, R5, PT ;  /* 0x000000051000720c */ /* 0x000fda0003f06270 */
[----:B------:R-:W-:Y:S05]  /*04b0*/  @P0 BRA `(.L_x_4) ;  /* 0x0000000c001c0947 */ /* 0x000fea0003800000 */
[----:B------:R-:W-:Y:S01]  /*04c0*/  ISETP.GE.U32.AND P1, PT, R0, 0xf00, PT ;  /* 0x00000f000000780c */ /* 0x000fe20003f26070 */
[----:B------:R-:W-:Y:S01]  /*04d0*/  BSSY.RECONVERGENT B1, `(.L_x_5) ;  /* 0x0000061000017945 */ /* 0x000fe20003800200 */
[----:B------:R-:W-:Y:S01]  /*04e0*/  ISETP.NE.AND P0, PT, R18, RZ, PT ;  /* 0x000000ff1200720c */ /* 0x000fe20003f05270 */
[----:B------:R-:W-:Y:S02]  /*04f0*/  IMAD.MOV.U32 R8, RZ, RZ, -0x800001 ;  /* 0xff7fffffff087424 */ /* 0x000fe400078e00ff */
[----:B------:R-:W-:Y:S02]  /*0500*/  IMAD.MOV.U32 R6, RZ, RZ, -0x1 ;  /* 0xffffffffff067424 */ /* 0x000fe400078e00ff */
[----:B------:R-:W-:-:S06]  /*0510*/  IMAD.MOV.U32 R7, RZ, RZ, R16 ;  /* 0x000000ffff077224 */ /* 0x000fcc00078e0010 */
[----:B------:R-:W-:Y:S05]  /*0520*/  @!P1 BRA `(.L_x_6) ;  /* 0x00000004006c9947 */ /* 0x000fea0003800000 */
[----:B------:R-:W-:Y:S01]  /*0530*/  LEA.HI R9, R0, 0x1, RZ, 0x18 ;  /* 0x0000000100097811 */ /* 0x000fe200078fc0ff */
[----:B------:R-:W-:Y:S02]  /*0540*/  IMAD.MOV.U32 R8, RZ, RZ, -0x800001 ;  /* 0xff7fffffff087424 */ /* 0x000fe400078e00ff */
[----:B------:R-:W-:Y:S01]  /*0550*/  IMAD.MOV.U32 R6, RZ, RZ, -0x1 ;  /* 0xffffffffff067424 */ /* 0x000fe200078e00ff */
[----:B------:R-:W-:Y:S01]  /*0560*/  LOP3.LUT R9, R9, 0x1fffff0, RZ, 0xc0, !PT ;  /* 0x01fffff009097812 */ /* 0x000fe200078ec0ff */
[----:B------:R-:W-:-:S04]  /*0570*/  IMAD.MOV.U32 R7, RZ, RZ, R16 ;  /* 0x000000ffff077224 */ /* 0x000fc800078e0010 */
[----:B------:R-:W-:-:S07]  /*0580*/  IMAD.MOV R9, RZ, RZ, -R9 ;  /* 0x000000ffff097224 */ /* 0x000fce00078e0a09 */
.L_x_7:
[----:B------:R-:W-:-:S05]  /*0590*/  IMAD.WIDE.U32 R4, R7, 0x2, R28 ;  /* 0x0000000207047825 */ /* 0x000fca00078e001c */
[----:B------:R-:W2:Y:S04]  /*05a0*/  LDG.E.U16 R13, desc[UR6][R4.64] ;  /* 0x00000006040d7981 */ /* 0x000ea8000c1e1500 */
[----:B------:R-:W3:Y:S04]  /*05b0*/  LDG.E.U16 R21, desc[UR6][R4.64+0x200] ;  /* 0x0002000604157981 */ /* 0x000ee8000c1e1500 */
[----:B------:R-:W4:Y:S04]  /*05c0*/  LDG.E.U16 R10, desc[UR6][R4.64+0x400] ;  /* 0x00040006040a7981 */ /* 0x000f28000c1e1500 */
[----:B------:R-:W5:Y:S04]  /*05d0*/  LDG.E.U16 R11, desc[UR6][R4.64+0x600] ;  /* 0x00060006040b7981 */ /* 0x000f68000c1e1500 */
[----:B------:R-:W5:Y:S04]  /*05e0*/  LDG.E.U16 R12, desc[UR6][R4.64+0x800] ;  /* 0x00080006040c7981 */ /* 0x000f68000c1e1500 */
[----:B------:R-:W5:Y:S01]  /*05f0*/  LDG.E.U16 R14, desc[UR6][R4.64+0xc00] ;  /* 0x000c0006040e7981 */ /* 0x000f62000c1e1500 */
[----:B--2---:R-:W-:-:S03]  /*0600*/  HADD2.F32 R15, -RZ, R13.H0_H0 ;  /* 0x2000000dff0f7230 */ /* 0x004fc60000004100 */
[----:B------:R-:W2:Y:S02]  /*0610*/  LDG.E.U16 R13, desc[UR6][R4.64+0xa00] ;  /* 0x000a0006040d7981 */ /* 0x000ea4000c1e1500 */
[----:B------:R-:W-:Y:S01]  /*0620*/  FSETP.GT.FTZ.AND P3, PT, R15, R8, PT ;  /* 0x000000080f00720b */ /* 0x000fe20003f74000 */
[----:B---3--:R-:W-:-:S03]  /*0630*/  HADD2.F32 R21, -RZ, R21.H0_H0 ;  /* 0x20000015ff157230 */ /* 0x008fc60000004100 */
[----:B------:R-:W-:-:S04]  /*0640*/  FSEL R8, R15, R8, P3 ;  /* 0x000000080f087208 */ /* 0x000fc80001800000 */
[----:B------:R-:W-:Y:S01]  /*0650*/  FSETP.GT.FTZ.AND P1, PT, R21, R8, PT ;  /* 0x000000081500720b */ /* 0x000fe20003f34000 */
[----:B----4-:R-:W-:-:S03]  /*0660*/  HADD2.F32 R10, -RZ, R10.H0_H0 ;  /* 0x2000000aff0a7230 */ /* 0x010fc60000004100 */
[----:B------:R-:W-:Y:S02]  /*0670*/  FSEL R21, R21, R8, P1 ;  /* 0x0000000815157208 */ /* 0x000fe40000800000 */
[----:B------:R-:W3:Y:S02]  /*0680*/  LDG.E.U16 R8, desc[UR6][R4.64+0xe00] ;  /* 0x000e000604087981 */ /* 0x000ee4000c1e1500 */
[----:B------:R-:W-:-:S04]  /*0690*/  FSETP.GT.FTZ.AND P2, PT, R10, R21, PT ;  /* 0x000000150a00720b */ /* 0x000fc80003f54000 */
[----:B------:R-:W-:Y:S02]  /*06a0*/  FSEL R21, R10, R21, P2 ;  /* 0x000000150a157208 */ /* 0x000fe40001000000 */
[----:B------:R-:W4:Y:S01]  /*06b0*/  LDG.E.U16 R10, desc[UR6][R4.64+0x1000] ;  /* 0x00100006040a7981 */ /* 0x000f22000c1e1500 */
[----:B-----5:R-:W-:Y:S02]  /*06c0*/  HADD2.F32 R22, -RZ, R11.H0_H0 ;  /* 0x2000000bff167230 */ /* 0x020fe40000004100 */
[----:B------:R-:W-:Y:S01]  /*06d0*/  HADD2.F32 R12, -RZ, R12.H0_H0 ;  /* 0x2000000cff0c7230 */ /* 0x000fe20000004100 */
[----:B------:R-:W5:Y:S02]  /*06e0*/  LDG.E.U16 R11, desc[UR6][R4.64+0x1200] ;  /* 0x00120006040b7981 */ /* 0x000f64000c1e1500 */
[----:B------:R-:W-:-:S04]  /*06f0*/  FSETP.GT.FTZ.AND P4, PT, R22, R21, PT ;  /* 0x000000151600720b */ /* 0x000fc80003f94000 */
[----:B------:R-:W-:-:S04]  /*0700*/  FSEL R21, R22, R21, P4 ;  /* 0x0000001516157208 */ /* 0x000fc80002000000 */
[----:B------:R-:W-:-:S04]  /*0710*/  FSETP.GT.FTZ.AND P6, PT, R12, R21, PT ;  /* 0x000000150c00720b */ /* 0x000fc80003fd4000 */
[----:B------:R-:W-:Y:S01]  /*0720*/  FSEL R12, R12, R21, P6 ;  /* 0x000000150c0c7208 */ /* 0x000fe20003000000 */
[----:B------:R-:W-:Y:S01]  /*0730*/  HADD2.F32 R14, -RZ, R14.H0_H0 ;  /* 0x2000000eff0e7230 */ /* 0x000fe20000004100 */
[C---:B------:R-:W-:Y:S01]  /*0740*/  SEL R6, R7.reuse, R6, P3 ;  /* 0x0000000607067207 */ /* 0x040fe20001800000 */
[C---:B------:R-:W-:Y:S02]  /*0750*/  @P1 VIADD R6, R7.reuse, 0x100 ;  /* 0x0000010007061836 */ /* 0x040fe40000000000 */
[----:B------:R-:W-:Y:S02]  /*0760*/  @P2 VIADD R6, R7, 0x200 ;  /* 0x0000020007062836 */ /* 0x000fe40000000000 */
[----:B--2---:R-:W-:-:S05]  /*0770*/  HADD2.F32 R13, -RZ, R13.H0_H0 ;  /* 0x2000000dff0d7230 */ /* 0x004fca0000004100 */
[----:B------:R-:W-:-:S04]  /*0780*/  FSETP.GT.FTZ.AND P5, PT, R13, R12, PT ;  /* 0x0000000c0d00720b */ /* 0x000fc80003fb4000 */
[----:B------:R-:W-:Y:S02]  /*0790*/  FSEL R13, R13, R12, P5 ;  /* 0x0000000c0d0d7208 */ /* 0x000fe40002800000 */
[----:B------:R-:W2:Y:S02]  /*07a0*/  LDG.E.U16 R12, desc[UR6][R4.64+0x1400] ;  /* 0x00140006040c7981 */ /* 0x000ea4000c1e1500 */
[----:B------:R-:W-:-:S04]  /*07b0*/  FSETP.GT.FTZ.AND P3, PT, R14, R13, PT ;  /* 0x0000000d0e00720b */ /* 0x000fc80003f74000 */
[----:B------:R-:W-:Y:S02]  /*07c0*/  FSEL R14, R14, R13, P3 ;  /* 0x0000000d0e0e7208 */ /* 0x000fe40001800000 */
[----:B------:R-:W2:Y:S01]  /*07d0*/  LDG.E.U16 R13, desc[UR6][R4.64+0x1600] ;  /* 0x00160006040d7981 */ /* 0x000ea2000c1e1500 */
[----:B---3--:R-:W-:-:S03]  /*07e0*/  HADD2.F32 R15, -RZ, R8.H0_H0 ;  /* 0x20000008ff0f7230 */ /* 0x008fc60000004100 */
[----:B------:R-:W3:Y:S02]  /*07f0*/  LDG.E.U16 R8, desc[UR6][R4.64+0x1800] ;  /* 0x0018000604087981 */ /* 0x000ee4000c1e1500 */
[----:B------:R-:W-:-:S04]  /*0800*/  FSETP.GT.FTZ.AND P1, PT, R15, R14, PT ;  /* 0x0000000e0f00720b */ /* 0x000fc80003f34000 */
[----:B------:R-:W-:Y:S01]  /*0810*/  FSEL R14, R15, R14, P1 ;  /* 0x0000000e0f0e7208 */ /* 0x000fe20000800000 */
[----:B----4-:R-:W-:Y:S02]  /*0820*/  HADD2.F32 R15, -RZ, R10.H0_H0 ;  /* 0x2000000aff0f7230 */ /* 0x010fe40000004100 */
[----:B------:R-:W4:Y:S03]  /*0830*/  LDG.E.U16 R10, desc[UR6][R4.64+0x1a00] ;  /* 0x001a0006040a7981 */ /* 0x000f26000c1e1500 */
[----:B------:R-:W-:-:S04]  /*0840*/  FSETP.GT.FTZ.AND P2, PT, R15, R14, PT ;  /* 0x0000000e0f00720b */ /* 0x000fc80003f54000 */
[----:B------:R-:W-:Y:S02]  /*0850*/  FSEL R21, R15, R14, P2 ;  /* 0x0000000e0f157208 */ /* 0x000fe40001000000 */
[----:B------:R-:W4:Y:S04]  /*0860*/  LDG.E.U16 R14, desc[UR6][R4.64+0x1c00] ;  /* 0x001c0006040e7981 */ /* 0x000f28000c1e1500 */
[----:B------:R3:W4:Y:S01]  /*0870*/  LDG.E.U16 R15, desc[UR6][R4.64+0x1e00] ;  /* 0x001e0006040f7981 */ /* 0x000722000c1e1500 */
[----:B-----5:R-:W-:Y:S02]  /*0880*/  HADD2.F32 R22, -RZ, R11.H0_H0 ;  /* 0x2000000bff167230 */ /* 0x020fe40000004100 */
[----:B------:R-:W-:-:S03]  /*0890*/  @P4 VIADD R6, R7, 0x300 ;  /* 0x0000030007064836 */ /* 0x000fc60000000000 */
[----:B------:R-:W-:Y:S01]  /*08a0*/  FSETP.GT.FTZ.AND P4, PT, R22, R21, PT ;  /* 0x000000151600720b */ /* 0x000fe20003f94000 */
[----:B------:R-:W-:-:S03]  /*08b0*/  @P6 VIADD R6, R7, 0x400 ;  /* 0x0000040007066836 */ /* 0x000fc60000000000 */
[----:B------:R-:W-:Y:S01]  /*08c0*/  FSEL R21, R22, R21, P4 ;  /* 0x0000001516157208 */ /* 0x000fe20002000000 */
[C---:B------:R-:W-:Y:S02]  /*08d0*/  @P5 VIADD R6, R7.reuse, 0x500 ;  /* 0x0000050007065836 */ /* 0x040fe40000000000 */
[C---:B------:R-:W-:Y:S02]  /*08e0*/  @P3 VIADD R6, R7.reuse, 0x600 ;  /* 0x0000060007063836 */ /* 0x040fe40000000000 */
[C---:B------:R-:W-:Y:S02]  /*08f0*/  @P1 VIADD R6, R7.reuse, 0x700 ;  /* 0x0000070007061836 */ /* 0x040fe40000000000 */
[C---:B------:R-:W-:Y:S02]  /*0900*/  @P2 VIADD R6, R7.reuse, 0x800 ;  /* 0x0000080007062836 */ /* 0x040fe40000000000 */
[----:B------:R-:W-:Y:S02]  /*0910*/  @P4 VIADD R6, R7, 0x900 ;  /* 0x0000090007064836 */ /* 0x000fe40000000000 */
[----:B------:R-:W-:-:S02]  /*0920*/  VIADD R9, R9, 0x10 ;  /* 0x0000001009097836 */ /* 0x000fc40000000000 */
[----:B--2---:R-:W-:-:S05]  /*0930*/  HADD2.F32 R12, -RZ, R12.H0_H0 ;  /* 0x2000000cff0c7230 */ /* 0x004fca0000004100 */
[----:B------:R-:W-:Y:S01]  /*0940*/  FSETP.GT.FTZ.AND P6, PT, R12, R21, PT ;  /* 0x000000150c00720b */ /* 0x000fe20003fd4000 */
[----:B------:R-:W-:-:S03]  /*0950*/  HADD2.F32 R13, -RZ, R13.H0_H0 ;  /* 0x2000000dff0d7230 */ /* 0x000fc60000004100 */
[----:B------:R-:W-:-:S04]  /*0960*/  FSEL R12, R12, R21, P6 ;  /* 0x000000150c0c7208 */ /* 0x000fc80003000000 */
[----:B------:R-:W-:Y:S01]  /*0970*/  FSETP.GT.FTZ.AND P5, PT, R13, R12, PT ;  /* 0x0000000c0d00720b */ /* 0x000fe20003fb4000 */
[----:B---3--:R-:W-:-:S03]  /*0980*/  HADD2.F32 R5, -RZ, R8.H0_H0 ;  /* 0x20000008ff057230 */ /* 0x008fc60000004100 */
[----:B------:R-:W-:-:S04]  /*0990*/  FSEL R12, R13, R12, P5 ;  /* 0x0000000c0d0c7208 */ /* 0x000fc80002800000 */
[----:B------:R-:W-:Y:S01]  /*09a0*/  FSETP.GT.FTZ.AND P3, PT, R5, R12, PT ;  /* 0x0000000c0500720b */ /* 0x000fe20003f74000 */
[----:B----4-:R-:W-:-:S03]  /*09b0*/  HADD2.F32 R10, -RZ, R10.H0_H0 ;  /* 0x2000000aff0a7230 */ /* 0x010fc60000004100 */
[----:B------:R-:W-:-:S04]  /*09c0*/  FSEL R5, R5, R12, P3 ;  /* 0x0000000c05057208 */ /* 0x000fc80001800000 */
[----:B------:R-:W-:Y:S01]  /*09d0*/  FSETP.GT.FTZ.AND P1, PT, R10, R5, PT ;  /* 0x000000050a00720b */ /* 0x000fe20003f34000 */
[----:B------:R-:W-:-:S03]  /*09e0*/  HADD2.F32 R14, -RZ, R14.H0_H0 ;  /* 0x2000000eff0e7230 */ /* 0x000fc60000004100 */
[----:B------:R-:W-:Y:S01]  /*09f0*/  FSEL R5, R10, R5, P1 ;  /* 0x000000050a057208 */ /* 0x000fe20000800000 */
[----:B------:R-:W-:-:S03]  /*0a00*/  @P6 VIADD R6, R7, 0xa00 ;  /* 0x00000a0007066836 */ /* 0x000fc60000000000 */
[CC--:B------:R-:W-:Y:S01]  /*0a10*/  FSETP.GT.FTZ.AND P2, PT, R14.reuse, R5.reuse, PT ;  /* 0x000000050e00720b */ /* 0x0c0fe20003f54000 */
[----:B------:R-:W-:Y:S02]  /*0a20*/  HADD2.F32 R8, -RZ, R15.H0_H0 ;  /* 0x2000000fff087230 */ /* 0x000fe40000004100 */
[C---:B------:R-:W-:Y:S01]  /*0a30*/  @P5 VIADD R6, R7.reuse, 0xb00 ;  /* 0x00000b0007065836 */ /* 0x040fe20000000000 */
[----:B------:R-:W-:Y:S01]  /*0a40*/  FSEL R5, R14, R5, P2 ;  /* 0x000000050e057208 */ /* 0x000fe20001000000 */
[C---:B------:R-:W-:Y:S02]  /*0a50*/  @P3 VIADD R6, R7.reuse, 0xc00 ;  /* 0x00000c0007063836 */ /* 0x040fe40000000000 */
[----:B------:R-:W-:Y:S01]  /*0a60*/  @P1 VIADD R6, R7, 0xd00 ;  /* 0x00000d0007061836 */ /* 0x000fe20000000000 */
[----:B------:R-:W-:Y:S02]  /*0a70*/  ISETP.NE.AND P1, PT, R9, RZ, PT ;  /* 0x000000ff0900720c */ /* 0x000fe40003f25270 */
[----:B------:R-:W-:-:S03]  /*0a80*/  FSETP.GT.FTZ.AND P4, PT, R8, R5, PT ;  /* 0x000000050800720b */ /* 0x000fc60003f94000 */
[----:B------:R-:W-:Y:S01]  /*0a90*/  @P2 VIADD R6, R7, 0xe00 ;  /* 0x00000e0007062836 */ /* 0x000fe20000000000 */
[----:B------:R-:W-:-:S09]  /*0aa0*/  FSEL R8, R8, R5, P4 ;  /* 0x0000000508087208 */ /* 0x000fd20002000000 */
[C---:B------:R-:W-:Y:S02]  /*0ab0*/  @P4 VIADD R6, R7.reuse, 0xf00 ;  /* 0x00000f0007064836 */ /* 0x040fe40000000000 */
[----:B------:R-:W-:Y:S01]  /*0ac0*/  VIADD R7, R7, 0x1000 ;  /* 0x0000100007077836 */ /* 0x000fe20000000000 */
[----:B------:R-:W-:Y:S06]  /*0ad0*/  @P1 BRA `(.L_x_7) ;  /* 0xfffffff800ac1947 */ /* 0x000fec000383ffff */
.L_x_6:
[----:B------:R-:W-:Y:S05]  /*0ae0*/  BSYNC.RECONVERGENT B1 ;  /* 0x0000000000017941 */ /* 0x000fea0003800200 */
.L_x_5:
[----:B------:R-:W-:Y:S05]  /*0af0*/  @!P0 BRA `(.L_x_4) ;  /* 0x00000004008c8947 */ /* 0x000fea0003800000 */
[----:B------:R-:W-:Y:S01]  /*0b00*/  VIADD R4, R18, 0xffffffff ;  /* 0xffffffff12047836 */ /* 0x000fe20000000000 */
[----:B------:R-:W-:Y:S01]  /*0b10*/  BSSY.RECONVERGENT B1, `(.L_x_8) ;  /* 0x000002e000017945 */ /* 0x000fe20003800200 */
[----:B------:R-:W-:-:S03]  /*0b20*/  ISETP.NE.AND P0, PT, R19, RZ, PT ;  /* 0x000000ff1300720c */ /* 0x000fc60003f05270 */
[----:B------:R-:W-:-:S13]  /*0b30*/  ISETP.GE.U32.AND P1, PT, R4, 0x7, PT ;  /* 0x000000070400780c */ /* 0x000fda0003f26070 */
[----:B------:R-:W-:Y:S05]  /*0b40*/  @!P1 BRA `(.L_x_9) ;  /* 0x0000000000a89947 */ /* 0x000fea0003800000 */
[----:B------:R-:W-:-:S05]  /*0b50*/  IMAD.WIDE.U32 R4, R7, 0x2, R28 ;  /* 0x0000000207047825 */ /* 0x000fca00078e001c */
[----:B------:R-:W2:Y:S04]  /*0b60*/  LDG.E.U16 R15, desc[UR6][R4.64] ;  /* 0x00000006040f7981 */ /* 0x000ea8000c1e1500 */
[----:B------:R-:W3:Y:S04]  /*0b70*/  LDG.E.U16 R21, desc[UR6][R4.64+0x200] ;  /* 0x0002000604157981 */ /* 0x000ee8000c1e1500 */
[----:B------:R-:W4:Y:S04]  /*0b80*/  LDG.E.U16 R13, desc[UR6][R4.64+0x400] ;  /* 0x00040006040d7981 */ /* 0x000f28000c1e1500 */
[----:B------:R-:W5:Y:S04]  /*0b90*/  LDG.E.U16 R12, desc[UR6][R4.64+0x600] ;  /* 0x00060006040c7981 */ /* 0x000f68000c1e1500 */
[----:B------:R-:W5:Y:S04]  /*0ba0*/  LDG.E.U16 R11, desc[UR6][R4.64+0x800] ;  /* 0x00080006040b7981 */ /* 0x000f68000c1e1500 */
[----:B------:R-:W5:Y:S04]  /*0bb0*/  LDG.E.U16 R10, desc[UR6][R4.64+0xa00] ;  /* 0x000a0006040a7981 */ /* 0x000f68000c1e1500 */
[----:B------:R-:W5:Y:S04]  /*0bc0*/  LDG.E.U16 R9, desc[UR6][R4.64+0xc00] ;  /* 0x000c000604097981 */ /* 0x000f68000c1e1500 */
[----:B------:R0:W5:Y:S01]  /*0bd0*/  LDG.E.U16 R14, desc[UR6][R4.64+0xe00] ;  /* 0x000e0006040e7981 */ /* 0x000162000c1e1500 */
[----:B--2---:R-:W-:-:S02]  /*0be0*/  HADD2.F32 R15, -RZ, R15.H0_H0 ;  /* 0x2000000fff0f7230 */ /* 0x004fc40000004100 */
[----:B---3--:R-:W-:-:S03]  /*0bf0*/  HADD2.F32 R21, -RZ, R21.H0_H0 ;  /* 0x20000015ff157230 */ /* 0x008fc60000004100 */
[----:B------:R-:W-:Y:S01]  /*0c00*/  FSETP.GT.FTZ.AND P5, PT, R15, R8, PT ;  /* 0x000000080f00720b */ /* 0x000fe20003fb4000 */
[----:B----4-:R-:W-:-:S03]  /*0c10*/  HADD2.F32 R13, -RZ, R13.H0_H0 ;  /* 0x2000000dff0d7230 */ /* 0x010fc60000004100 */
[----:B------:R-:W-:Y:S02]  /*0c20*/  FSEL R8, R15, R8, P5 ;  /* 0x000000080f087208 */ /* 0x000fe40002800000 */
[----:B------:R-:W-:Y:S01]  /*0c30*/  SEL R6, R7, R6, P5 ;  /* 0x0000000607067207 */ /* 0x000fe20002800000 */
[----:B-----5:R-:W-:Y:S01]  /*0c40*/  HADD2.F32 R15, -RZ, R12.H0_H0 ;  /* 0x2000000cff0f7230 */ /* 0x020fe20000004100 */
[----:B------:R-:W-:Y:S01]  /*0c50*/  FSETP.GT.FTZ.AND P6, PT, R21, R8, PT ;  /* 0x000000081500720b */ /* 0x000fe20003fd4000 */
[----:B------:R-:W-:-:S03]  /*0c60*/  HADD2.F32 R11, -RZ, R11.H0_H0 ;  /* 0x2000000bff0b7230 */ /* 0x000fc60000004100 */
[----:B------:R-:W-:Y:S01]  /*0c70*/  FSEL R8, R21, R8, P6 ;  /* 0x0000000815087208 */ /* 0x000fe20003000000 */
[----:B0-----:R-:W-:-:S03]  /*0c80*/  HADD2.F32 R5, -RZ, R10.H0_H0 ;  /* 0x2000000aff057230 */ /* 0x001fc60000004100 */
[----:B------:R-:W-:Y:S01]  /*0c90*/  FSETP.GT.FTZ.AND P4, PT, R13, R8, PT ;  /* 0x000000080d00720b */ /* 0x000fe20003f94000 */
[----:B------:R-:W-:-:S03]  /*0ca0*/  HADD2.F32 R4, -RZ, R9.H0_H0 ;  /* 0x20000009ff047230 */ /* 0x000fc60000004100 */
[----:B------:R-:W-:Y:S01]  /*0cb0*/  FSEL R8, R13, R8, P4 ;  /* 0x000000080d087208 */ /* 0x000fe20002000000 */
[----:B------:R-:W-:Y:S02]  /*0cc0*/  @P6 VIADD R6, R7, 0x100 ;  /* 0x0000010007066836 */ /* 0x000fe40000000000 */
[----:B------:R-:W-:Y:S01]  /*0cd0*/  HADD2.F32 R9, -RZ, R14.H0_H0 ;  /* 0x2000000eff097230 */ /* 0x000fe20000004100 */
[----:B------:R-:W-:-:S04]  /*0ce0*/  FSETP.GT.FTZ.AND P3, PT, R15, R8, PT ;  /* 0x000000080f00720b */ /* 0x000fc80003f74000 */
[----:B------:R-:W-:Y:S01]  /*0cf0*/  FSEL R8, R15, R8, P3 ;  /* 0x000000080f087208 */ /* 0x000fe20001800000 */
[----:B------:R-:W-:-:S03]  /*0d00*/  @P4 VIADD R6, R7, 0x200 ;  /* 0x0000020007064836 */ /* 0x000fc60000000000 */
        /* <DEDUP_REMOVED lines=11> */
[----:B------:R-:W-:-:S08]  /*0dc0*/  @P5 VIADD R6, R7, 0x600 ;  /* 0x0000060007065836 */ /* 0x000fd00000000000 */
[C---:B------:R-:W-:Y:S02]  /*0dd0*/  @P3 VIADD R6, R7.reuse, 0x700 ;  /* 0x0000070007063836 */ /* 0x040fe40000000000 */
[----:B------:R-:W-:-:S07]  /*0de0*/  VIADD R7, R7, 0x800 ;  /* 0x0000080007077836 */ /* 0x000fce0000000000 */
.L_x_9:
[----:B------:R-:W-:Y:S05]  /*0df0*/  BSYNC.RECONVERGENT B1 ;  /* 0x0000000000017941 */ /* 0x000fea0003800200 */
.L_x_8:
        /* <DEDUP_REMOVED lines=10> */
[----:B------:R-:W5:Y:S01]  /*0ea0*/  LDG.E.U16 R13, desc[UR6][R4.64+0x600] ;  /* 0x00060006040d7981 */ /* 0x000f62000c1e1500 */
[----:B--2---:R-:W-:-:S02]  /*0eb0*/  HADD2.F32 R9, -RZ, R9.H0_H0 ;  /* 0x20000009ff097230 */ /* 0x004fc40000004100 */
[----:B---3--:R-:W-:-:S03]  /*0ec0*/  HADD2.F32 R11, -RZ, R10.H0_H0 ;  /* 0x2000000aff0b7230 */ /* 0x008fc60000004100 */
[----:B------:R-:W-:-:S04]  /*0ed0*/  FSETP.GT.FTZ.AND P0, PT, R9, R8, PT ;  /* 0x000000080900720b */ /* 0x000fc80003f14000 */
[----:B------:R-:W-:Y:S01]  /*0ee0*/  FSEL R8, R9, R8, P0 ;  /* 0x0000000809087208 */ /* 0x000fe20000000000 */
[----:B----4-:R-:W-:Y:S01]  /*0ef0*/  HADD2.F32 R9, -RZ, R12.H0_H0 ;  /* 0x2000000cff097230 */ /* 0x010fe20000004100 */
[----:B------:R-:W-:Y:S01]  /*0f00*/  SEL R6, R7, R6, P0 ;  /* 0x0000000607067207 */ /* 0x000fe20000000000 */
[----:B-----5:R-:W-:Y:S01]  /*0f10*/  HADD2.F32 R13, -RZ, R13.H0_H0 ;  /* 0x2000000dff0d7230 */ /* 0x020fe20000004100 */
[----:B------:R-:W-:-:S04]  /*0f20*/  FSETP.GT.FTZ.AND P2, PT, R11, R8, PT ;  /* 0x000000080b00720b */ /* 0x000fc80003f54000 */
[----:B------:R-:W-:-:S04]  /*0f30*/  FSEL R8, R11, R8, P2 ;  /* 0x000000080b087208 */ /* 0x000fc80001000000 */
        /* <DEDUP_REMOVED lines=8> */
.L_x_11:
[----:B------:R-:W-:Y:S05]  /*0fc0*/  BSYNC.RECONVERGENT B1 ;  /* 0x0000000000017941 */ /* 0x000fea0003800200 */
.L_x_10:
[----:B------:R-:W-:Y:S05]  /*0fd0*/  @!P1 BRA `(.L_x_4) ;  /* 0x0000000000549947 */ /* 0x000fea0003800000 */
[----:B------:R-:W-:-:S05]  /*0fe0*/  IMAD.WIDE.U32 R4, R7, 0x2, R28 ;  /* 0x0000000207047825 */ /* 0x000fca00078e001c */
[----:B------:R-:W2:Y:S01]  /*0ff0*/  LDG.E.U16 R9, desc[UR6][R4.64] ;  /* 0x0000000604097981 */ /* 0x000ea2000c1e1500 */
[----:B------:R-:W-:Y:S01]  /*1000*/  ISETP.NE.AND P1, PT, R20, 0x1, PT ;  /* 0x000000011400780c */ /* 0x000fe20003f25270 */
[----:B--2---:R-:W-:-:S05]  /*1010*/  HADD2.F32 R9, -RZ, R9.H0_H0 ;  /* 0x20000009ff097230 */ /* 0x004fca0000004100 */
[----:B------:R-:W-:-:S04]  /*1020*/  FSETP.GT.FTZ.AND P0, PT, R9, R8, PT ;  /* 0x000000080900720b */ /* 0x000fc80003f14000 */
[----:B------:R-:W-:Y:S02]  /*1030*/  FSEL R8, R9, R8, P0 ;  /* 0x0000000809087208 */ /* 0x000fe40000000000 */
[----:B------:R-:W-:Y:S01]  /*1040*/  SEL R6, R7, R6, P0 ;  /* 0x0000000607067207 */ /* 0x000fe20000000000 */
[----:B------:R-:W-:Y:S06]  /*1050*/  @!P1 BRA `(.L_x_4) ;  /* 0x0000000000349947 */ /* 0x000fec0003800000 */
[----:B------:R-:W-:Y:S01]  /*1060*/  ISETP.NE.AND P2, PT, R20, 0x2, PT ;  /* 0x000000021400780c */ /* 0x000fe20003f45270 */
[----:B------:R-:W2:-:S12]  /*1070*/  LDG.E.U16 R9, desc[UR6][R4.64+0x200] ;  /* 0x0002000604097981 */ /* 0x000e98000c1e1500 */
[----:B------:R-:W3:Y:S01]  /*1080*/  @P2 LDG.E.U16 R10, desc[UR6][R4.64+0x400] ;  /* 0x00040006040a2981 */ /* 0x000ee2000c1e1500 */
[----:B------:R-:W-:Y:S01]  /*1090*/  PLOP3.LUT P3, PT, PT, PT, PT, 0x8, 0x80 ;  /* 0x000000000080781c */ /* 0x000fe20003f6e170 */
[----:B--2---:R-:W-:-:S05]  /*10a0*/  HADD2.F32 R9, -RZ, R9.H0_H0 ;  /* 0x20000009ff097230 */ /* 0x004fca0000004100 */
[----:B------:R-:W-:-:S04]  /*10b0*/  FSETP.GT.FTZ.AND P0, PT, R9, R8, PT ;  /* 0x000000080900720b */ /* 0x000fc80003f14000 */
[----:B------:R-:W-:Y:S01]  /*10c0*/  FSEL R8, R9, R8, P0 ;  /* 0x0000000809087208 */ /* 0x000fe20000000000 */
[----:B---3--:R-:W-:-:S05]  /*10d0*/  @P2 HADD2.F32 R11, -RZ, R10.H0_H0 ;  /* 0x2000000aff0b2230 */ /* 0x008fca0000004100 */
[----:B------:R-:W-:-:S03]  /*10e0*/  @P2 FSETP.GT.FTZ.AND P1, PT, R11, R8, PT ;  /* 0x000000080b00220b */ /* 0x000fc60003f34000 */
[----:B------:R-:W-:Y:S01]  /*10f0*/  @P0 VIADD R6, R7, 0x100 ;  /* 0x0000010007060836 */ /* 0x000fe20000000000 */
[----:B------:R-:W-:Y:S02]  /*1100*/  @P2 PLOP3.LUT P3, PT, P1, PT, PT, 0x80, 0x8 ;  /* 0x000000000008281c */ /* 0x000fe40000f6f070 */
[----:B------:R-:W-:-:S11]  /*1110*/  @P2 FSEL R8, R11, R8, P1 ;  /* 0x000000080b082208 */ /* 0x000fd60000800000 */
[----:B------:R-:W-:-:S07]  /*1120*/  @P3 VIADD R6, R7, 0x200 ;  /* 0x0000020007063836 */ /* 0x000fce0000000000 */
.L_x_4:
[----:B------:R-:W-:Y:S05]  /*1130*/  BSYNC.RECONVERGENT B0 ;  /* 0x0000000000007941 */ /* 0x000fea0003800200 */
.L_x_3:
[----:B------:R-:W0:Y:S01]  /*1140*/  SHFL.DOWN PT, R5, R8, 0x1, 0x1f ;  /* 0x08201f0008057f89 */ /* 0x000e2200000e0000 */
[----:B------:R-:W-:Y:S01]  /*1150*/  BSSY.RECONVERGENT B0, `(.L_x_12) ;  /* 0x0000058000007945 */ /* 0x000fe20003800200 */
[----:B0-----:R-:W-:-:S04]  /*1160*/  FSETP.GT.FTZ.AND P0, PT, R8, R5, PT ;  /* 0x000000050800720b */ /* 0x001fc80003f14000 */
[----:B------:R-:W-:-:S04]  /*1170*/  ISETP.GT.OR P0, PT, R2, 0x1e, P0 ;  /* 0x0000001e0200780c */ /* 0x000fc80000704670 */
[----:B------:R-:W-:Y:S02]  /*1180*/  FSEL R4, R8, R5, P0 ;  /* 0x0000000508047208 */ /* 0x000fe40000000000 */
[----:B------:R-:W0:Y:S04]  /*1190*/  SHFL.DOWN PT, R5, R6, 0x1, 0x1f ;  /* 0x08201f0006057f89 */ /* 0x000e2800000e0000 */
[----:B------:R-:W1:Y:S01]  /*11a0*/  SHFL.DOWN PT, R7, R4, 0x2, 0x1f ;  /* 0x08401f0004077f89 */ /* 0x000e6200000e0000 */
[----:B0-----:R-:W-:Y:S02]  /*11b0*/  SEL R5, R6, R5, P0 ;  /* 0x0000000506057207 */ /* 0x001fe40000000000 */
[----:B-1----:R-:W-:-:S03]  /*11c0*/  FSETP.GT.FTZ.AND P1, PT, R4, R7, PT ;  /* 0x000000070400720b */ /* 0x002fc60003f34000 */
[----:B------:R-:W0:Y:S01]  /*11d0*/  SHFL.DOWN PT, R10, R5, 0x2, 0x1f ;  /* 0x08401f00050a7f89 */ /* 0x000e2200000e0000 */
[----:B------:R-:W-:-:S04]  /*11e0*/  ISETP.GT.OR P1, PT, R2, 0x1d, P1 ;  /* 0x0000001d0200780c */ /* 0x000fc80000f24670 */
[----:B------:R-:W-:-:S05]  /*11f0*/  FSEL R7, R4, R7, P1 ;  /* 0x0000000704077208 */ /* 0x000fca0000800000 */
[----:B------:R-:W1:Y:S01]  /*1200*/  SHFL.DOWN PT, R8, R7, 0x4, 0x1f ;  /* 0x08801f0007087f89 */ /* 0x000e6200000e0000 */
[----:B0-----:R-:W-:Y:S02]  /*1210*/  SEL R10, R5, R10, P1 ;  /* 0x0000000a050a7207 */ /* 0x001fe40000800000 */
[----:B------:R-:W-:-:S03]  /*1220*/  ISETP.NE.AND P1, PT, R2, RZ, PT ;  /* 0x000000ff0200720c */ /* 0x000fc60003f25270 */
[----:B------:R-:W0:Y:S01]  /*1230*/  SHFL.DOWN PT, R9, R10, 0x4, 0x1f ;  /* 0x08801f000a097f89 */ /* 0x000e2200000e0000 */
[----:B-1----:R-:W-:-:S09]  /*1240*/  FSETP.GT.FTZ.AND P0, PT, R7, R8, PT ;  /* 0x000000080700720b */ /* 0x002fd20003f14000 */
[----:B------:R-:W1:Y:S01]  /*1250*/  @!P1 S2R R13, SR_CgaCtaId ;  /* 0x00000000000d9919 */ /* 0x000e620000008800 */
[----:B------:R-:W-:-:S04]  /*1260*/  ISETP.GT.OR P0, PT, R2, 0x1b, P0 ;  /* 0x0000001b0200780c */ /* 0x000fc80000704670 */
[----:B------:R-:W-:Y:S02]  /*1270*/  FSEL R8, R7, R8, P0 ;  /* 0x0000000807087208 */ /* 0x000fe40000000000 */
[----:B------:R-:W-:-:S03]  /*1280*/  @!P1 SHF.R.U32.HI R7, RZ, 0x2, R16 ;  /* 0x00000002ff079819 */ /* 0x000fc60000011610 */
[----:B------:R-:W2:Y:S01]  /*1290*/  SHFL.DOWN PT, R11, R8, 0x8, 0x1f ;  /* 0x09001f00080b7f89 */ /* 0x000ea200000e0000 */
[----:B------:R-:W-:Y:S02]  /*12a0*/  @!P1 LOP3.LUT R7, R7, 0xf8, RZ, 0xc0, !PT ;  /* 0x000000f807079812 */ /* 0x000fe400078ec0ff */
[----:B0-----:R-:W-:-:S05]  /*12b0*/  SEL R9, R10, R9, P0 ;  /* 0x000000090a097207 */ /* 0x001fca0000000000 */
[----:B------:R-:W0:Y:S01]  /*12c0*/  SHFL.DOWN PT, R4, R9, 0x8, 0x1f ;  /* 0x09001f0009047f89 */ /* 0x000e2200000e0000 */
[----:B--2---:R-:W-:-:S04]  /*12d0*/  FSETP.GT.FTZ.AND P0, PT, R8, R11, PT ;  /* 0x0000000b0800720b */ /* 0x004fc80003f14000 */
[----:B------:R-:W-:-:S04]  /*12e0*/  ISETP.GT.OR P0, PT, R2, 0x17, P0 ;  /* 0x000000170200780c */ /* 0x000fc80000704670 */
[----:B------:R-:W-:Y:S02]  /*12f0*/  FSEL R11, R8, R11, P0 ;  /* 0x0000000b080b7208 */ /* 0x000fe40000000000 */
[----:B0-----:R-:W-:Y:S02]  /*1300*/  SEL R4, R9, R4, P0 ;  /* 0x0000000409047207 */ /* 0x001fe40000000000 */
[----:B------:R-:W-:Y:S01]  /*1310*/  @!P1 MOV R8, 0x400 ;  /* 0x0000040000089802 */ /* 0x000fe20000000f00 */
[----:B------:R-:W0:Y:S03]  /*1320*/  SHFL.DOWN PT, R6, R11, 0x10, 0x1f ;  /* 0x0a001f000b067f89 */ /* 0x000e2600000e0000 */
[----:B-1----:R-:W-:Y:S01]  /*1330*/  @!P1 LEA R8, R13, R8, 0x18 ;  /* 0x000000080d089211 */ /* 0x002fe200078ec0ff */
[----:B------:R-:W1:Y:S04]  /*1340*/  SHFL.DOWN PT, R5, R4, 0x10, 0x1f ;  /* 0x0a001f0004057f89 */ /* 0x000e6800000e0000 */
[----:B------:R-:W-:Y:S01]  /*1350*/  @!P1 IMAD.IADD R7, R7, 0x1, R8 ;  /* 0x0000000107079824 */ /* 0x000fe200078e0208 */
[----:B0-----:R-:W-:-:S04]  /*1360*/  FSETP.GT.FTZ.AND P0, PT, R11, R6, PT ;  /* 0x000000060b00720b */ /* 0x001fc80003f14000 */
[----:B------:R-:W-:-:S04]  /*1370*/  ISETP.GT.OR P0, PT, R2, 0xf, P0 ;  /* 0x0000000f0200780c */ /* 0x000fc80000704670 */
[----:B------:R-:W-:Y:S02]  /*1380*/  FSEL R13, R11, R6, P0 ;  /* 0x000000060b0d7208 */ /* 0x000fe40000000000 */
[----:B-1----:R-:W-:-:S05]  /*1390*/  SEL R12, R4, R5, P0 ;  /* 0x00000005040c7207 */ /* 0x002fca0000000000 */
[----:B------:R0:W-:Y:S01]  /*13a0*/  @!P1 STS.64 [R7+0x8], R12 ;  /* 0x0000080c07009388 */ /* 0x0001e20000000a00 */
[----:B------:R-:W-:Y:S01]  /*13b0*/  BAR.SYNC.DEFER_BLOCKING 0x0 ;  /* 0x0000000000007b1d */ /* 0x000fe20000010000 */
[----:B------:R-:W-:-:S13]  /*13c0*/  ISETP.NE.AND P1, PT, R16, RZ, PT ;  /* 0x000000ff1000720c */ /* 0x000fda0003f25270 */
[----:B0-----:R-:W-:Y:S05]  /*13d0*/  @P1 BRA `(.L_x_13) ;  /* 0x0000000000bc1947 */ /* 0x001fea0003800000 */
[----:B------:R-:W0:Y:S01]  /*13e0*/  S2R R21, SR_CgaCtaId ;  /* 0x0000000000157919 */ /* 0x000e220000008800 */
[----:B------:R-:W-:Y:S01]  /*13f0*/  MOV R22, 0x400 ;  /* 0x0000040000167802 */ /* 0x000fe20000000f00 */
[----:B------:R-:W1:Y:S03]  /*1400*/  LDCU.64 UR4, c[0x0][0x3a8] ;  /* 0x00007500ff0477ac */ /* 0x000e660008000a00 */
[----:B0-----:R-:W-:Y:S01]  /*1410*/  LEA R23, R21, R22, 0x18 ;  /* 0x0000001615177211 */ /* 0x001fe200078ec0ff */
[----:B------:R-:W-:-:S04]  /*1420*/  VIADD R22, R22, 0x60 ;  /* 0x0000006016167836 */ /* 0x000fc80000000000 */
[----:B------:R-:W0:Y:S01]  /*1430*/  LDS.128 R4, [R23+0x10] ;  /* 0x0000100017047984 */ /* 0x000e220000000c00 */
[----:B------:R-:W-:-:S03]  /*1440*/  LEA R21, R21, R22, 0x18 ;  /* 0x0000001615157211 */ /* 0x000fc600078ec0ff */
[----:B------:R-:W2:Y:S01]  /*1450*/  LDS.128 R8, [R23+0x20] ;  /* 0x0000200017087984 */ /* 0x000ea20000000c00 */
[----:B0-----:R-:W-:-:S04]  /*1460*/  FSETP.GT.FTZ.AND P0, PT, R13, R5, PT ;  /* 0x000000050d00720b */ /* 0x001fc80003f14000 */
[----:B------:R-:W-:-:S04]  /*1470*/  FSEL R14, R13, R5, P0 ;  /* 0x000000050d0e7208 */ /* 0x000fc80000000000 */
[----:B------:R-:W-:-:S04]  /*1480*/  FSETP.GT.FTZ.AND P2, PT, R14, R7, PT ;  /* 0x000000070e00720b */ /* 0x000fc80003f54000 */
[----:B------:R-:W-:-:S04]  /*1490*/  FSEL R14, R14, R7, P2 ;  /* 0x000000070e0e7208 */ /* 0x000fc80001000000 */
[----:B--2---:R-:W-:-:S05]  /*14a0*/  FSETP.GT.FTZ.AND P3, PT, R14, R9, PT ;  /* 0x000000090e00720b */ /* 0x004fca0003f74000 */
[----:B------:R-:W-:Y:S02]  /*14b0*/  @P2 SEL R6, R12, R4, P0 ;  /* 0x000000040c062207 */ /* 0x000fe40000000000 */
[----:B------:R-:W-:Y:S01]  /*14c0*/  FSEL R4, R14, R9, P3 ;  /* 0x000000090e047208 */ /* 0x000fe20001800000 */
[----:B------:R-:W-:Y:S01]  /*14d0*/  IMAD R9, R24, 0x4, R3 ;  /* 0x0000000418097824 */ /* 0x000fe200078e0203 */
[----:B------:R-:W0:Y:S02]  /*14e0*/  LDS.128 R12, [R23+0x30] ;  /* 0x00003000170c7984 */ /* 0x000e240000000c00 */
[----:B------:R-:W-:-:S13]  /*14f0*/  FSETP.GT.FTZ.AND P0, PT, R4, R11, PT ;  /* 0x0000000b0400720b */ /* 0x000fda0003f14000 */
[----:B------:R-:W-:Y:S02]  /*1500*/  @P0 SEL R10, R6, R8, P3 ;  /* 0x00000008060a0207 */ /* 0x000fe40001800000 */
[----:B------:R-:W-:Y:S02]  /*1510*/  FSEL R6, R4, R11, P0 ;  /* 0x0000000b04067208 */ /* 0x000fe40000000000 */
[----:B------:R-:W2:Y:S01]  /*1520*/  LDS.64 R4, [R23+0x40] ;  /* 0x0000400017047984 */ /* 0x000ea20000000a00 */
[----:B------:R-:W-:Y:S02]  /*1530*/  ISETP.NE.AND P3, PT, R24, RZ, PT ;  /* 0x000000ff1800720c */ /* 0x000fe40003f65270 */
[----:B0-----:R-:W-:-:S04]  /*1540*/  FSETP.GT.FTZ.AND P0, PT, R6, R13, PT ;  /* 0x0000000d0600720b */ /* 0x001fc80003f14000 */
[----:B------:R-:W-:Y:S02]  /*1550*/  FSEL R8, R6, R13, P0 ;  /* 0x0000000d06087208 */ /* 0x000fe40000000000 */
[----:B------:R-:W1:Y:S02]  /*1560*/  LDC.64 R6, c[0x0][0x3b0] ;  /* 0x0000ec00ff067b82 */ /* 0x000e640000000a00 */
[----:B------:R-:W-:-:S04]  /*1570*/  FSETP.GT.FTZ.AND P2, PT, R8, R15, PT ;  /* 0x0000000f0800720b */ /* 0x000fc80003f54000 */
[----:B------:R-:W-:-:S09]  /*1580*/  FSEL R8, R8, R15, P2 ;  /* 0x0000000f08087208 */ /* 0x000fd20001000000 */
[----:B------:R-:W-:Y:S01]  /*1590*/  @P2 SEL R14, R10, R12, P0 ;  /* 0x0000000c0a0e2207 */ /* 0x000fe20000000000 */
[----:B------:R-:W-:Y:S01]  /*15a0*/  IMAD.MOV.U32 R10, RZ, RZ, 0xfbff ;  /* 0x0000fbffff0a7424 */ /* 0x000fe200078e00ff */
[----:B--2---:R-:W-:-:S04]  /*15b0*/  FSETP.GT.FTZ.AND P2, PT, R8, R5, PT ;  /* 0x000000050800720b */ /* 0x004fc80003f54000 */
[----:B------:R-:W-:Y:S02]  /*15c0*/  FSEL R8, R8, R5, P2 ;  /* 0x0000000508087208 */ /* 0x000fe40001000000 */
[----:B------:R-:W-:Y:S02]  /*15d0*/  SEL R13, R14, R4, P2 ;  /* 0x000000040e0d7207 */ /* 0x000fe40001000000 */
[----:B-1----:R-:W-:Y:S01]  /*15e0*/  LOP3.LUT P0, RZ, R6, UR4, RZ, 0xfc, !PT ;  /* 0x0000000406ff7c12 */ /* 0x002fe2000f80fcff */
[----:B------:R-:W-:Y:S01]  /*15f0*/  IMAD R6, R24, 0x4, R21 ;  /* 0x0000000418067824 */ /* 0x000fe200078e0215 */
[----:B------:R-:W-:Y:S02]  /*1600*/  @!P3 STS [R23+0x58], R8 ;  /* 0x000058081700b388 */ /* 0x000fe40000000800 */
[----:B------:R-:W-:Y:S02]  /*1610*/  LOP3.LUT P0, RZ, R7, UR5, RZ, 0xfc, P0 ;  /* 0x0000000507ff7c12 */ /* 0x000fe4000800fcff */
[----:B------:R-:W-:Y:S11]  /*1620*/  STS [R6], R13 ;  /* 0x0000000d06007388 */ /* 0x000ff60000000800 */
[----:B------:R-:W0:Y:S02]  /*1630*/  @!P0 LDS R5, [R23+0x58] ;  /* 0x0000580017058984 */ /* 0x000e240000000800 */
[----:B0-----:R-:W-:-:S04]  /*1640*/  @!P0 FADD.FTZ R5, R8, -R5 ;  /* 0x8000000508058221 */ /* 0x001fc80000010000 */
[----:B------:R-:W-:Y:S01]  /*1650*/  @!P0 FMUL.FTZ R7, R5, 1.4426950216293334961 ;  /* 0x3fb8aa3b05078820 */ /* 0x000fe20000410000 */
[----:B------:R-:W-:-:S03]  /*1660*/  IMAD.WIDE R4, R13, 0x2, R28 ;  /* 0x000000020d047825 */ /* 0x000fc600078e021c */
[----:B------:R-:W0:Y:S02]  /*1670*/  @!P0 MUFU.EX2 R8, R7 ;  /* 0x0000000700088308 */ /* 0x000e240000000800 */
[----:B------:R-:W-:Y:S04]  /*1680*/  STG.E.U16 desc[UR6][R4.64], R10 ;  /* 0x0000000a04007986 */ /* 0x000fe8000c101506 */
[----:B0-----:R-:W-:Y:S04]  /*1690*/  STS [R9], R8 ;  /* 0x0000000809007388 */ /* 0x001fe80000000800 */
[----:B------:R-:W0:Y:S02]  /*16a0*/  LDS R11, [R23+0x54] ;  /* 0x00005400170b7984 */ /* 0x000e240000000800 */
[----:B0-----:R-:W-:-:S05]  /*16b0*/  FADD.FTZ R6, R11, R8 ;  /* 0x000000080b067221 */ /* 0x001fca0000010000 */
[----:B------:R0:W-:Y:S02]  /*16c0*/  STS [R23+0x54], R6 ;  /* 0x0000540617007388 */ /* 0x0001e40000000800 */
.L_x_13:
[----:B------:R-:W-:Y:S05]  /*16d0*/  BSYNC.RECONVERGENT B0 ;  /* 0x0000000000007941 */ /* 0x000fea0003800200 */
.L_x_12:
[----:B------:R-:W-:Y:S01]  /*16e0*/  VIADD R24, R24, 0x1 ;  /* 0x0000000118187836 */ /* 0x000fe20000000000 */
[----:B------:R-:W-:Y:S04]  /*16f0*/  BAR.SYNC.DEFER_BLOCKING 0x0 ;  /* 0x0000000000007b1d */ /* 0x000fe80000010000 */
[----:B------:R-:W-:-:S13]  /*1700*/  ISETP.NE.AND P0, PT, R24, R27, PT ;  /* 0x0000001b1800720c */ /* 0x000fda0003f05270 */
[----:B------:R-:W-:Y:S05]  /*1710*/  @P0 BRA `(.L_x_14) ;  /* 0xffffffec00500947 */ /* 0x000fea000383ffff */
.L_x_2:
[----:B------:R-:W-:Y:S05]  /*1720*/  @P1 EXIT ;  /* 0x000000000000194d */ /* 0x000fea0003800000 */
[----:B0-----:R-:W0:Y:S08]  /*1730*/  LDC.64 R6, c[0x0][0x3d8] ;  /* 0x0000f600ff067b82 */ /* 0x001e300000000a00 */
[----:B------:R-:W1:Y:S01]  /*1740*/  S2UR UR5, SR_CgaCtaId ;  /* 0x00000000000579c3 */ /* 0x000e620000008800 */
[----:B------:R-:W-:-:S07]  /*1750*/  UMOV UR4, 0x400 ;  /* 0x0000040000047882 */ /* 0x000fce0000000000 */
[----:B------:R-:W2:Y:S01]  /*1760*/  LDC.64 R14, c[0x0][0x390] ;  /* 0x0000e400ff0e7b82 */ /* 0x000ea20000000a00 */
[----:B0-----:R-:W-:-:S05]  /*1770*/  IMAD.WIDE.U32 R6, R17, 0x30, R6 ;  /* 0x0000003011067825 */ /* 0x001fca00078e0006 */
[----:B------:R-:W3:Y:S04]  /*1780*/  LDG.E.64 R10, desc[UR6][R6.64] ;  /* 0x00000006060a7981 */ /* 0x000ee8000c1e1b00 */
[----:B------:R-:W4:Y:S04]  /*1790*/  LDG.E.64 R8, desc[UR6][R6.64+0x10] ;  /* 0x0000100606087981 */ /* 0x000f28000c1e1b00 */
[----:B------:R-:W5:Y:S01]  /*17a0*/  LDG.E.64 R4, desc[UR6][R6.64+0x8] ;  /* 0x0000080606047981 */ /* 0x000f62000c1e1b00 */
[----:B-1----:R-:W-:Y:S01]  /*17b0*/  ULEA UR4, UR5, UR4, 0x18 ;  /* 0x0000000405047291 */ /* 0x002fe2000f8ec0ff */
[----:B------:R-:W-:-:S08]  /*17c0*/  ISETP.GE.AND P0, PT, R27, 0x1, PT ;  /* 0x000000011b00780c */ /* 0x000fd00003f06270 */
[----:B------:R-:W0:Y:S01]  /*17d0*/  LDS R0, [UR4+0x54] ;  /* 0x00005404ff007984 */ /* 0x000e220008000800 */
[----:B---3--:R-:W-:Y:S01]  /*17e0*/  SHF.R.U32.HI R2, RZ, 0x2, R11 ;  /* 0x00000002ff027819 */ /* 0x008fe2000001160b */
[----:B------:R-:W-:-:S03]  /*17f0*/  VIADD R10, R10, 0x587c5 ;  /* 0x000587c50a0a7836 */ /* 0x000fc60000000000 */
[----:B------:R-:W-:Y:S01]  /*1800*/  LOP3.LUT R2, R2, R11, RZ, 0x3c, !PT ;  /* 0x0000000b02027212 */ /* 0x000fe200078e3cff */
[----:B----4-:R-:W-:Y:S02]  /*1810*/  IMAD.SHL.U32 R11, R9, 0x10, RZ ;  /* 0x00000010090b7824 */ /* 0x010fe400078e00ff */
[----:B------:R-:W-:Y:S02]  /*1820*/  IMAD.MOV.U32 R21, RZ, RZ, R8 ;  /* 0x000000ffff157224 */ /* 0x000fe400078e0008 */
[----:B------:R-:W-:Y:S02]  /*1830*/  IMAD.SHL.U32 R12, R2, 0x2, RZ ;  /* 0x00000002020c7824 */ /* 0x000fe400078e00ff */
[----:B-----5:R-:W-:-:S03]  /*1840*/  IMAD.MOV.U32 R20, RZ, RZ, R5 ;  /* 0x000000ffff147224 */ /* 0x020fc600078e0005 */
[----:B------:R-:W-:Y:S01]  /*1850*/  LOP3.LUT R12, R2, R12, R11, 0x96, !PT ;  /* 0x0000000c020c7212 */ /* 0x000fe200078e960b */
[----:B------:R-:W-:Y:S01]  /*1860*/  IMAD.MOV.U32 R11, RZ, RZ, 0x2f800000 ;  /* 0x2f800000ff0b7424 */ /* 0x000fe200078e00ff */
[----:B------:R1:W-:Y:S02]  /*1870*/  STG.E.64 desc[UR6][R6.64+0x8], R20 ;  /* 0x0000081406007986 */ /* 0x0003e4000c101b06 */
[----:B------:R-:W-:Y:S01]  /*1880*/  LOP3.LUT R13, R12, R9, RZ, 0x3c, !PT ;  /* 0x000000090c0d7212 */ /* 0x000fe200078e3cff */
[----:B------:R-:W-:-:S04]  /*1890*/  IMAD.MOV.U32 R12, RZ, RZ, R9 ;  /* 0x000000ffff0c7224 */ /* 0x000fc800078e0009 */
[----:B------:R-:W-:Y:S01]  /*18a0*/  IMAD.IADD R2, R13, 0x1, R10 ;  /* 0x000000010d027824 */ /* 0x000fe200078e020a */
[----:B------:R1:W-:Y:S04]  /*18b0*/  STG.E.64 desc[UR6][R6.64+0x10], R12 ;  /* 0x0000100c06007986 */ /* 0x0003e8000c101b06 */
[----:B------:R-:W-:-:S05]  /*18c0*/  I2FP.F32.U32 R2, R2 ;  /* 0x0000000200027245 */ /* 0x000fca0000201000 */
[----:B------:R-:W-:-:S04]  /*18d0*/  FFMA.FTZ R11, R2, R11, 1.1641532182693481445e-10 ;  /* 0x2f000000020b7423 */ /* 0x000fc8000001000b */
[----:B------:R-:W-:Y:S01]  /*18e0*/  FMUL.FTZ R19, R11, R26 ;  /* 0x0000001a0b137220 */ /* 0x000fe20000410000 */
[----:B------:R-:W-:Y:S02]  /*18f0*/  IMAD.MOV.U32 R11, RZ, RZ, R4 ;  /* 0x000000ffff0b7224 */ /* 0x000fe400078e0004 */
[----:B--2---:R-:W-:-:S04]  /*1900*/  IMAD.WIDE.U32 R4, R17, 0x4, R14 ;  /* 0x0000000411047825 */ /* 0x004fc800078e000e */
[----:B0-----:R-:W-:Y:S01]  /*1910*/  FMUL.FTZ R19, R19, R0 ;  /* 0x0000000013137220 */ /* 0x001fe20000410000 */
[----:B------:R1:W-:Y:S04]  /*1920*/  STG.E.64 desc[UR6][R6.64], R10 ;  /* 0x0000000a06007986 */ /* 0x0003e8000c101b06 */
[----:B------:R1:W-:Y:S01]  /*1930*/  STS [UR4+0x50], R19 ;  /* 0x00005013ff007988 */ /* 0x0003e20008000804 */
[----:B------:R-:W-:Y:S05]  /*1940*/  @!P0 BRA `(.L_x_15) ;  /* 0x0000000400248947 */ /* 0x000fea0003800000 */
[----:B-1----:R-:W-:Y:S02]  /*1950*/  VIADD R7, R27, 0xffffffff ;  /* 0xffffffff1b077836 */ /* 0x002fe40000000000 */
[----:B------:R-:W-:-:S07]  /*1960*/  IMAD.MOV.U32 R6, RZ, RZ, RZ ;  /* 0x000000ffff067224 */ /* 0x000fce00078e00ff */
.L_x_17:
[----:B------:R-:W-:-:S06]  /*1970*/  IMAD R2, R6, 0x4, R3 ;  /* 0x0000000406027824 */ /* 0x000fcc00078e0203 */
[----:B------:R-:W0:Y:S02]  /*1980*/  LDS R2, [R2] ;  /* 0x0000000002027984 */ /* 0x000e240000000800 */
[----:B0-----:R-:W-:-:S05]  /*1990*/  FADD.FTZ R19, -R2, R19 ;  /* 0x0000001302137221 */ /* 0x001fca0000010100 */
[----:B------:R-:W-:-:S04]  /*19a0*/  FSETP.GTU.FTZ.AND P0, PT, R19, RZ, PT ;  /* 0x000000ff1300720b */ /* 0x000fc80003f1c000 */
[----:B------:R-:W-:-:S13]  /*19b0*/  ISETP.NE.AND P0, PT, R6, R7, P0 ;  /* 0x000000070600720c */ /* 0x000fda0000705270 */
[----:B------:R-:W-:Y:S05]  /*19c0*/  @!P0 BRA `(.L_x_16) ;  /* 0x0000000000208947 */ /* 0x000fea0003800000 */
[----:B------:R-:W-:-:S05]  /*19d0*/  VIADD R6, R6, 0x1 ;  /* 0x0000000106067836 */ /* 0x000fca0000000000 */
[----:B------:R-:W-:-:S13]  /*19e0*/  ISETP.NE.AND P0, PT, R6, R27, PT ;  /* 0x0000001b0600720c */ /* 0x000fda0003f05270 */
[----:B------:R-:W-:Y:S05]  /*19f0*/  @P0 BRA `(.L_x_17) ;  /* 0xfffffffc00dc0947 */ /* 0x000fea000383ffff */
[----:B------:R-:W0:Y:S01]  /*1a00*/  S2UR UR5, SR_CgaCtaId ;  /* 0x00000000000579c3 */ /* 0x000e220000008800 */
[----:B------:R-:W-:Y:S02]  /*1a10*/  UMOV UR4, 0x400 ;  /* 0x0000040000047882 */ /* 0x000fe40000000000 */
[----:B0-----:R-:W-:-:S09]  /*1a20*/  ULEA UR4, UR5, UR4, 0x18 ;  /* 0x0000000405047291 */ /* 0x001fd2000f8ec0ff */
[----:B------:R2:W-:Y:S01]  /*1a30*/  STS [UR4+0x50], R19 ;  /* 0x00005013ff007988 */ /* 0x0005e20008000804 */
[----:B------:R-:W-:Y:S05]  /*1a40*/  BRA `(.L_x_15) ;  /* 0x0000000000e47947 */ /* 0x000fea0003800000 */
.L_x_16:
[----:B------:R-:W0:Y:S01]  /*1a50*/  S2R R8, SR_CgaCtaId ;  /* 0x0000000000087919 */ /* 0x000e220000008800 */
[----:B------:R-:W-:Y:S01]  /*1a60*/  MOV R3, 0x400 ;  /* 0x0000040000037802 */ /* 0x000fe20000000f00 */
[----:B------:R-:W1:Y:S04]  /*1a70*/  LDC R11, c[0x0][0x3e8] ;  /* 0x0000fa00ff0b7b82 */ /* 0x000e680000000800 */
[----:B------:R-:W-:-:S05]  /*1a80*/  VIADD R7, R3, 0x60 ;  /* 0x0000006003077836 */ /* 0x000fca0000000000 */
[C---:B0-----:R-:W-:Y:S02]  /*1a90*/  LEA R7, R8.reuse, R7, 0x18 ;  /* 0x0000000708077211 */ /* 0x041fe400078ec0ff */
[----:B------:R-:W-:-:S03]  /*1aa0*/  LEA R14, R8, R3, 0x18 ;  /* 0x00000003080e7211 */ /* 0x000fc600078ec0ff */
[----:B------:R-:W-:Y:S02]  /*1ab0*/  IMAD R3, R6, 0x4, R7 ;  /* 0x0000000406037824 */ /* 0x000fe400078e0207 */
[----:B------:R-:W-:Y:S01]  /*1ac0*/  STS [R14+0x50], R19 ;  /* 0x000050130e007388 */ /* 0x000fe20000000800 */
[----:B------:R-:W0:Y:S03]  /*1ad0*/  LDC.64 R6, c[0x0][0x380] ;  /* 0x0000e000ff067b82 */ /* 0x000e260000000a00 */
[----:B------:R-:W2:Y:S02]  /*1ae0*/  LDS R8, [R3] ;  /* 0x0000000003087984 */ /* 0x000ea40000000800 */
[----:B--2---:R-:W-:-:S04]  /*1af0*/  IMAD.IADD R25, R25, 0x1, R8 ;  /* 0x0000000119197824 */ /* 0x004fc800078e0208 */
[----:B0-----:R-:W-:-:S06]  /*1b00*/  IMAD.WIDE R6, R25, 0x4, R6 ;  /* 0x0000000419067825 */ /* 0x001fcc00078e0206 */
[----:B------:R-:W2:Y:S01]  /*1b10*/  LDG.E.CONSTANT R6, desc[UR6][R6.64] ;  /* 0x0000000606067981 */ /* 0x000ea2000c1e9900 */
[----:B-1----:R-:W-:-:S04]  /*1b20*/  IABS R12, R11 ;  /* 0x0000000b000c7213 */ /* 0x002fc80000000000 */
[----:B------:R-:W0:Y:S08]  /*1b30*/  I2F.RP R10, R12 ;  /* 0x0000000c000a7306 */ /* 0x000e300000209400 */
[----:B0-----:R-:W0:Y:S02]  /*1b40*/  MUFU.RCP R10, R10 ;  /* 0x0000000a000a7308 */ /* 0x001e240000001000 */
[----:B0-----:R-:W-:-:S06]  /*1b50*/  VIADD R8, R10, 0xffffffe ;  /* 0x0ffffffe0a087836 */ /* 0x001fcc0000000000 */
[----:B------:R0:W1:Y:S02]  /*1b60*/  F2I.FTZ.U32.TRUNC.NTZ R9, R8 ;  /* 0x0000000800097305 */ /* 0x000064000021f000 */
[----:B0-----:R-:W-:Y:S02]  /*1b70*/  IMAD.MOV.U32 R8, RZ, RZ, RZ ;  /* 0x000000ffff087224 */ /* 0x001fe400078e00ff */
[----:B-1----:R-:W-:-:S04]  /*1b80*/  IMAD.MOV R3, RZ, RZ, -R9 ;  /* 0x000000ffff037224 */ /* 0x002fc800078e0a09 */
[----:B------:R-:W-:-:S04]  /*1b90*/  IMAD R3, R3, R12, RZ ;  /* 0x0000000c03037224 */ /* 0x000fc800078e02ff */
[----:B------:R-:W-:Y:S01]  /*1ba0*/  IMAD.HI.U32 R9, R9, R3, R8 ;  /* 0x0000000309097227 */ /* 0x000fe200078e0008 */
[----:B--2---:R-:W-:Y:S02]  /*1bb0*/  IABS R7, R6 ;  /* 0x0000000600077213 */ /* 0x004fe40000000000 */
[----:B------:R-:W-:-:S03]  /*1bc0*/  ISETP.GE.AND P1, PT, R6, RZ, PT ;  /* 0x000000ff0600720c */ /* 0x000fc60003f26270 */
[----:B------:R-:W-:Y:S02]  /*1bd0*/  IMAD.MOV.U32 R3, RZ, RZ, R7 ;  /* 0x000000ffff037224 */ /* 0x000fe400078e0007 */
[----:B------:R-:W0:Y:S02]  /*1be0*/  LDC.64 R6, c[0x0][0x3a8] ;  /* 0x0000ea00ff067b82 */ /* 0x000e240000000a00 */
[----:B------:R-:W-:-:S04]  /*1bf0*/  IMAD.HI.U32 R9, R9, R3, RZ ;  /* 0x0000000309097227 */ /* 0x000fc800078e00ff */
[----:B------:R-:W-:-:S04]  /*1c00*/  IMAD.MOV R9, RZ, RZ, -R9 ;  /* 0x000000ffff097224 */ /* 0x000fc800078e0a09 */
[C---:B------:R-:W-:Y:S02]  /*1c10*/  IMAD R3, R12.reuse, R9, R3 ;  /* 0x000000090c037224 */ /* 0x040fe400078e0203 */
[----:B------:R-:W0:Y:S03]  /*1c20*/  LDC.64 R8, c[0x0][0x3b0] ;  /* 0x0000ec00ff087b82 */ /* 0x000e260000000a00 */
[----:B------:R-:W-:-:S13]  /*1c30*/  ISETP.GT.U32.AND P0, PT, R12, R3, PT ;  /* 0x000000030c00720c */ /* 0x000fda0003f04070 */
[----:B------:R-:W-:-:S05]  /*1c40*/  @!P0 IMAD.IADD R3, R3, 0x1, -R12 ;  /* 0x0000000103038824 */ /* 0x000fca00078e0a0c */
[----:B------:R-:W-:-:S13]  /*1c50*/  ISETP.GT.U32.AND P0, PT, R12, R3, PT ;  /* 0x000000030c00720c */ /* 0x000fda0003f04070 */
[----:B------:R-:W-:Y:S01]  /*1c60*/  @!P0 IMAD.IADD R3, R3, 0x1, -R12 ;  /* 0x0000000103038824 */ /* 0x000fe200078e0a0c */
[----:B------:R-:W-:-:S03]  /*1c70*/  ISETP.NE.AND P0, PT, R11, RZ, PT ;  /* 0x000000ff0b00720c */ /* 0x000fc60003f05270 */
[----:B------:R-:W-:-:S10]  /*1c80*/  @!P1 IMAD.MOV R3, RZ, RZ, -R3 ;  /* 0x000000ffff039224 */ /* 0x000fd400078e0a03 */
[----:B------:R-:W-:Y:S02]  /*1c90*/  @!P0 LOP3.LUT R3, RZ, R11, RZ, 0x33, !PT ;  /* 0x0000000bff038212 */ /* 0x000fe400078e33ff */
[----:B0-----:R-:W-:-:S03]  /*1ca0*/  LOP3.LUT P0, RZ, R6, R8, RZ, 0xfc, !PT ;  /* 0x0000000806ff7212 */ /* 0x001fc6000780fcff */
[----:B------:R0:W-:Y:S01]  /*1cb0*/  STG.E desc[UR6][R4.64], R3 ;  /* 0x0000000304007986 */ /* 0x0001e2000c101906 */
[----:B------:R-:W-:-:S13]  /*1cc0*/  LOP3.LUT P0, RZ, R7, R9, RZ, 0xfc, P0 ;  /* 0x0000000907ff7212 */ /* 0x000fda000000fcff */
[----:B0-----:R-:W-:Y:S05]  /*1cd0*/  @!P0 BRA `(.L_x_15) ;  /* 0x0000000000408947 */ /* 0x001fea0003800000 */
[----:B------:R-:W-:-:S04]  /*1ce0*/  ISETP.NE.U32.AND P0, PT, R6, RZ, PT ;  /* 0x000000ff0600720c */ /* 0x000fc80003f05070 */
[----:B------:R-:W-:-:S13]  /*1cf0*/  ISETP.NE.AND.EX P0, PT, R7, RZ, PT, P0 ;  /* 0x000000ff0700720c */ /* 0x000fda0003f05300 */
[----:B------:R-:W0:Y:S02]  /*1d00*/  @P0 LDC.64 R6, c[0x0][0x3a8] ;  /* 0x0000ea00ff060b82 */ /* 0x000e240000000a00 */
[----:B0-----:R-:W-:-:S05]  /*1d10*/  @P0 IMAD.WIDE.U32 R6, R17, 0x4, R6 ;  /* 0x0000000411060825 */ /* 0x001fca00078e0006 */
[----:B------:R-:W2:Y:S01]  /*1d20*/  @P0 LDG.E R3, desc[UR6][R6.64] ;  /* 0x0000000606030981 */ /* 0x000ea2000c1e1900 */
[----:B------:R-:W-:Y:S01]  /*1d30*/  ISETP.NE.U32.AND P1, PT, R8, RZ, PT ;  /* 0x000000ff0800720c */ /* 0x000fe20003f25070 */
[----:B------:R-:W0:Y:S03]  /*1d40*/  MUFU.LG2 R2, R2 ;  /* 0x0000000200027308 */ /* 0x000e260000000c00 */
[----:B------:R-:W-:-:S13]  /*1d50*/  ISETP.NE.AND.EX P1, PT, R9, RZ, PT, P1 ;  /* 0x000000ff0900720c */ /* 0x000fda0003f25310 */
[----:B------:R-:W1:Y:S01]  /*1d60*/  @P1 LDC.64 R8, c[0x0][0x3b0] ;  /* 0x0000ec00ff081b82 */ /* 0x000e620000000a00 */
[----:B------:R-:W3:Y:S01]  /*1d70*/  @P1 MUFU.LG2 R0, R0 ;  /* 0x0000000000001308 */ /* 0x000ee20000000c00 */
[----:B0-----:R-:W-:-:S04]  /*1d80*/  FMUL.FTZ R13, R2, 0.69314718246459960938 ;  /* 0x3f317218020d7820 */ /* 0x001fc80000410000 */
[----:B---3--:R-:W-:Y:S01]  /*1d90*/  @P1 FFMA.FTZ R11, R0, -0.69314718246459960938, R13 ;  /* 0xbf317218000b1823 */ /* 0x008fe2000001000d */
[----:B-1----:R-:W-:-:S04]  /*1da0*/  @P1 IMAD.WIDE.U32 R8, R17, 0x4, R8 ;  /* 0x0000000411081825 */ /* 0x002fc800078e0008 */
[----:B--2---:R-:W-:-:S05]  /*1db0*/  @P0 FADD.FTZ R3, R13, R3 ;  /* 0x000000030d030221 */ /* 0x004fca0000010000 */
[----:B------:R0:W-:Y:S04]  /*1dc0*/  @P0 STG.E desc[UR6][R6.64], R3 ;  /* 0x0000000306000986 */ /* 0x0001e8000c101906 */
[----:B------:R0:W-:Y:S02]  /*1dd0*/  @P1 STG.E desc[UR6][R8.64], R11 ;  /* 0x0000000b08001986 */ /* 0x0001e4000c101906 */
.L_x_15:
[----:B0-----:R-:W0:Y:S01]  /*1de0*/  LDC.64 R2, c[0x0][0x398] ;  /* 0x0000e600ff027b82 */ /* 0x001e220000000a00 */
[----:B------:R-:W3:Y:S02]  /*1df0*/  LDCU.64 UR4, c[0x0][0x3a0] ;  /* 0x00007400ff0477ac */ /* 0x000ee40008000a00 */
[----:B---3--:R-:W-:-:S04]  /*1e00*/  ISETP.NE.U32.AND P1, PT, RZ, UR4, PT ;  /* 0x00000004ff007c0c */ /* 0x008fc8000bf25070 */
[----:B------:R-:W-:Y:S02]  /*1e10*/  ISETP.NE.AND.EX P1, PT, RZ, UR5, PT, P1 ;  /* 0x00000005ff007c0c */ /* 0x000fe4000bf25310 */
[----:B0-----:R-:W-:-:S04]  /*1e20*/  ISETP.EQ.U32.AND P0, PT, R2, RZ, PT ;  /* 0x000000ff0200720c */ /* 0x001fc80003f02070 */
[----:B------:R-:W-:-:S13]  /*1e30*/  ISETP.EQ.OR.EX P0, PT, R3, RZ, !P1, P0 ;  /* 0x000000ff0300720c */ /* 0x000fda0004f02700 */
[----:B------:R-:W-:Y:S05]  /*1e40*/  @P0 EXIT ;  /* 0x000000000000094d */ /* 0x000fea0003800000 */
[----:B------:R-:W0:Y:S01]  /*1e50*/  LDC.64 R2, c[0x0][0x398] ;  /* 0x0000e600ff027b82 */ /* 0x000e220000000a00 */
[----:B-1----:R-:W-:-:S05]  /*1e60*/  IADD3 R6, P0, PT, R17, UR4, RZ ;  /* 0x0000000411067c10 */ /* 0x002fca000ff1e0ff */
[----:B------:R-:W-:Y:S02]  /*1e70*/  IMAD.X R7, RZ, RZ, UR5, P0 ;  /* 0x00000005ff077e24 */ /* 0x000fe400080e06ff */
[----:B------:R-:W1:Y:S03]  /*1e80*/  LDC.64 R8, c[0x0][0x3e0] ;  /* 0x0000f800ff087b82 */ /* 0x000e660000000a00 */
[----:B------:R-:W3:Y:S01]  /*1e90*/  LDG.E.U8 R0, desc[UR6][R6.64] ;  /* 0x0000000606007981 */ /* 0x000ee2000c1e1100 */
[----:B0-----:R-:W-:-:S05]  /*1ea0*/  IMAD.WIDE.U32 R2, R17, 0x4, R2 ;  /* 0x0000000411027825 */ /* 0x001fca00078e0002 */
[----:B------:R-:W4:Y:S01]  /*1eb0*/  LDG.E R11, desc[UR6][R2.64] ;  /* 0x00000006020b7981 */ /* 0x000f22000c1e1900 */
[----:B-1----:R-:W-:Y:S01]  /*1ec0*/  IMAD.WIDE.U32 R8, R17, 0x4, R8 ;  /* 0x0000000411087825 */ /* 0x002fe200078e0008 */
[----:B---3--:R-:W-:-:S13]  /*1ed0*/  ISETP.NE.AND P0, PT, R0, RZ, PT ;  /* 0x000000ff0000720c */ /* 0x008fda0003f05270 */
[----:B----4-:R-:W-:-:S05]  /*1ee0*/  @!P0 VIADD R11, R11, 0x1 ;  /* 0x000000010b0b8836 */ /* 0x010fca0000000000 */
[----:B------:R-:W-:Y:S04]  /*1ef0*/  STG.E desc[UR6][R2.64], R11 ;  /* 0x0000000b02007986 */ /* 0x000fe8000c101906 */
[----:B------:R-:W3:Y:S04]  /*1f00*/  LDG.E R4, desc[UR6][R4.64] ;  /* 0x0000000604047981 */ /* 0x000ee8000c1e1900 */
[----:B------:R-:W3:Y:S02]  /*1f10*/  LDG.E R9, desc[UR6][R8.64] ;  /* 0x0000000608097981 */ /* 0x000ee4000c1e1900 */
[----:B---3--:R-:W-:-:S04]  /*1f20*/  ISETP.NE.AND P0, PT, R4, R9, PT ;  /* 0x000000090400720c */ /* 0x008fc80003f05270 */
[----:B------:R-:W-:-:S05]  /*1f30*/  SEL R13, RZ, 0x1, P0 ;  /* 0x00000001ff0d7807 */ /* 0x000fca0000000000 */
[----:B------:R-:W-:Y:S01]  /*1f40*/  STG.E.U8 desc[UR6][R6.64], R13 ;  /* 0x0000000d06007986 */ /* 0x000fe2000c101106 */
[----:B------:R-:W-:Y:S05]  /*1f50*/  EXIT ;  /* 0x000000000000794d */ /* 0x000fea0003800000 */
.L_x_18:
[----:B------:R-:W-:-:S00]  /*1f60*/  BRA `(.L_x_18) ;  /* 0xfffffffc00fc7947 */ /* 0x000fc0000383ffff */
[----:B------:R-:W-:-:S00]  /*1f70*/  NOP ;  /* 0x0000000000007918 */ /* 0x000fc00000000000 */
        /* <DEDUP_REMOVED lines=8> */
.L_x_192:


//--------------------- .text._ZN17fastertransformer11topk_stage1I6__halfLi256ELi8EEEvPKT_PS2_PiS5_PKbiPKiiSA_S8_ --------------------------
	.section	.text._ZN17fastertransformer11topk_stage1I6__halfLi256ELi8EEEvPKT_PS2_PiS5_PKbiPKiiSA_S8_,"ax",@progbits
	.align	128
        .global         _ZN17fastertransformer11topk_stage1I6__halfLi256ELi8EEEvPKT_PS2_PiS5_PKbiPKiiSA_S8_
        .type           _ZN17fastertransformer11topk_stage1I6__halfLi256ELi8EEEvPKT_PS2_PiS5_PKbiPKiiSA_S8_,@function
        .size           _ZN17fastertransformer11topk_stage1I6__halfLi256ELi8EEEvPKT_PS2_PiS5_PKbiPKiiSA_S8_,(.L_x_193 - _ZN17fastertransformer11topk_stage1I6__halfLi256ELi8EEEvPKT_PS2_PiS5_PKbiPKiiSA_S8_)
        .other          _ZN17fastertransformer11topk_stage1I6__halfLi256ELi8EEEvPKT_PS2_PiS5_PKbiPKiiSA_S8_,@"STO_CUDA_ENTRY STV_DEFAULT"
_ZN17fastertransformer11topk_stage1I6__halfLi256ELi8EEEvPKT_PS2_PiS5_PKbiPKiiSA_S8_:
.text._ZN17fastertransformer11topk_stage1I6__halfLi256ELi8EEEvPKT_PS2_PiS5_PKbiPKiiSA_S8_:
[----:B------:R-:W-:Y:S01]  /*0000*/  LDC R1, c[0x0][0x37c] ;  /* 0x0000df00ff017b82 */ /* 0x000fe20000000800 */
[----:B------:R-:W0:Y:S01]  /*0010*/  LDCU.64 UR4, c[0x0][0x3c8] ;  /* 0x00007900ff0477ac */ /* 0x000e220008000a00 */
[----:B------:R-:W1:Y:S01]  /*0020*/  S2R R6, SR_CTAID.X ;  /* 0x0000000000067919 */ /* 0x000e620000002500 */
[----:B------:R-:W2:Y:S01]  /*0030*/  LDCU.64 UR8, c[0x0][0x358] ;  /* 0x00006b00ff0877ac */ /* 0x000ea20008000a00 */
[----:B0-----:R-:W-:-:S04]  /*0040*/  UISETP.NE.U32.AND UP0, UPT, UR4, URZ, UPT ;  /* 0x000000ff0400728c */ /* 0x001fc8000bf05070 */
[----:B------:R-:W-:Y:S01]  /*0050*/  UISETP.NE.AND.EX UP0, UPT, UR5, URZ, UPT, UP0 ;  /* 0x000000ff0500728c */ /* 0x000fe2000bf05300 */
[----:B-1----:R-:W-:-:S08]  /*0060*/  SHF.R.U32.HI R0, RZ, 0x3, R6 ;  /* 0x00000003ff007819 */ /* 0x002fd00000011606 */
[----:B--2---:R-:W-:Y:S05]  /*0070*/  BRA.U !UP0, `(.L_x_19) ;  /* 0x0000000108147547 */ /* 0x004fea000b800000 */
[----:B------:R-:W-:-:S05]  /*0080*/  IADD3 R2, P0, PT, R0, UR4, RZ ;  /* 0x0000000400027c10 */ /* 0x000fca000ff1e0ff */
[----:B------:R-:W-:-:S05]  /*0090*/  IMAD.X R3, RZ, RZ, UR5, P0 ;  /* 0x00000005ff037e24 */ /* 0x000fca00080e06ff */
[----:B------:R-:W2:Y:S02]  /*00a0*/  LDG.E.U8 R2, desc[UR8][R2.64] ;  /* 0x0000000802027981 */ /* 0x000ea4000c1e1100 */
[----:B--2---:R-:W-:-:S13]  /*00b0*/  ISETP.NE.AND P0, PT, R2, RZ, PT ;  /* 0x000000ff0200720c */ /* 0x004fda0003f05270 */
[----:B------:R-:W-:Y:S05]  /*00c0*/  @P0 EXIT ;  /* 0x000000000000094d */ /* 0x000fea0003800000 */
.L_x_19:
[----:B------:R-:W0:Y:S01]  /*00d0*/  LDC.64 R2, c[0x0][0x3b0] ;  /* 0x0000ec00ff027b82 */ /* 0x000e220000000a00 */
[----:B------:R-:W1:Y:S01]  /*00e0*/  LDCU UR4, c[0x0][0x3a8] ;  /* 0x00007500ff0477ac */ /* 0x000e620008000800 */
[----:B------:R-:W2:Y:S01]  /*00f0*/  LDCU.64 UR6, c[0x0][0x3a0] ;  /* 0x00007400ff0677ac */ /* 0x000ea20008000a00 */
[----:B0-----:R-:W-:Y:S01]  /*0100*/  ISETP.NE.U32.AND P0, PT, R2, RZ, PT ;  /* 0x000000ff0200720c */ /* 0x001fe20003f05070 */
[----:B-1----:R-:W-:Y:S01]  /*0110*/  IMAD.U32 R2, RZ, RZ, UR4 ;  /* 0x00000004ff027e24 */ /* 0x002fe2000f8e00ff */
[----:B------:R-:W0:Y:S02]  /*0120*/  LDCU UR4, c[0x0][0x3a8] ;  /* 0x00007500ff0477ac */ /* 0x000e240008000800 */
[----:B------:R-:W-:-:S13]  /*0130*/  ISETP.NE.AND.EX P0, PT, R3, RZ, PT, P0 ;  /* 0x000000ff0300720c */ /* 0x000fda0003f05300 */
[----:B------:R-:W1:Y:S02]  /*0140*/  @P0 LDC.64 R8, c[0x0][0x3b0] ;  /* 0x0000ec00ff080b82 */ /* 0x000e640000000a00 */
[----:B-1----:R-:W-:-:S05]  /*0150*/  @P0 IMAD.WIDE.U32 R8, R0, 0x4, R8 ;  /* 0x0000000400080825 */ /* 0x002fca00078e0008 */
[----:B------:R-:W3:Y:S01]  /*0160*/  @P0 LDG.E R2, desc[UR8][R8.64] ;  /* 0x0000000808020981 */ /* 0x000ee2000c1e1900 */
[----:B--2---:R-:W-:Y:S01]  /*0170*/  UISETP.NE.U32.AND UP0, UPT, UR6, URZ, UPT ;  /* 0x000000ff0600728c */ /* 0x004fe2000bf05070 */
[C---:B------:R-:W-:Y:S01]  /*0180*/  LOP3.LUT R4, R6.reuse, 0x7ffffff8, RZ, 0xc0, !PT ;  /* 0x7ffffff806047812 */ /* 0x040fe200078ec0ff */
[----:B------:R-:W1:Y:S02]  /*0190*/  S2R R3, SR_TID.X ;  /* 0x0000000000037919 */ /* 0x000e640000002100 */
[----:B------:R-:W-:Y:S01]  /*01a0*/  UISETP.NE.AND.EX UP0, UPT, UR7, URZ, UPT, UP0 ;  /* 0x000000ff0700728c */ /* 0x000fe2000bf05300 */
[----:B------:R-:W-:Y:S01]  /*01b0*/  LOP3.LUT R7, R6, 0x7, RZ, 0xc0, !PT ;  /* 0x0000000706077812 */ /* 0x000fe200078ec0ff */
[----:B0-----:R-:W-:-:S04]  /*01c0*/  IMAD R4, R4, UR4, RZ ;  /* 0x0000000404047c24 */ /* 0x001fc8000f8e02ff */
[----:B---3--:R-:W-:-:S03]  /*01d0*/  IMAD R4, R7, R2, R4 ;  /* 0x0000000207047224 */ /* 0x008fc600078e0204 */
[----:B-1----:R-:W-:Y:S05]  /*01e0*/  BRA.U !UP0, `(.L_x_20) ;  /* 0x0000000108887547 */ /* 0x002fea000b800000 */
[----:B------:R-:W-:-:S05]  /*01f0*/  IADD3 R8, P0, PT, R0, UR6, RZ ;  /* 0x0000000600087c10 */ /* 0x000fca000ff1e0ff */
[----:B------:R-:W-:-:S05]  /*0200*/  IMAD.X R9, RZ, RZ, UR7, P0 ;  /* 0x00000007ff097e24 */ /* 0x000fca00080e06ff */
[----:B------:R-:W2:Y:S02]  /*0210*/  LDG.E.U8 R8, desc[UR8][R8.64] ;  /* 0x0000000808087981 */ /* 0x000ea4000c1e1100 */
[----:B--2---:R-:W-:-:S13]  /*0220*/  ISETP.NE.AND P0, PT, R8, 0x1, PT ;  /* 0x000000010800780c */ /* 0x004fda0003f05270 */
[----:B------:R-:W-:Y:S05]  /*0230*/  @P0 BRA `(.L_x_20) ;  /* 0x0000000000740947 */ /* 0x000fea0003800000 */
[----:B------:R-:W-:-:S13]  /*0240*/  ISETP.GE.AND P0, PT, R3, R2, PT ;  /* 0x000000020300720c */ /* 0x000fda0003f06270 */
[----:B------:R-:W-:Y:S05]  /*0250*/  @P0 EXIT ;  /* 0x000000000000094d */ /* 0x000fea0003800000 */
[----:B------:R-:W-:Y:S01]  /*0260*/  LOP3.LUT P0, RZ, R3, 0x7, R6, 0xf8, !PT ;  /* 0x0000000703ff7812 */ /* 0x000fe2000780f806 */
[----:B------:R-:W-:-:S12]  /*0270*/  IMAD.IADD R13, R4, 0x1, R3 ;  /* 0x00000001040d7824 */ /* 0x000fd800078e0203 */
[----:B------:R-:W-:Y:S05]  /*0280*/  @P0 BRA `(.L_x_21) ;  /* 0x00000000003c0947 */ /* 0x000fea0003800000 */
[----:B------:R-:W0:Y:S01]  /*0290*/  LDC.64 R2, c[0x0][0x3c0] ;  /* 0x0000f000ff027b82 */ /* 0x000e220000000a00 */
[----:B------:R-:W1:Y:S07]  /*02a0*/  LDCU UR4, c[0x0][0x3b8] ;  /* 0x00007700ff0477ac */ /* 0x000e6e0008000800 */
[----:B------:R-:W2:Y:S08]  /*02b0*/  LDC.64 R8, c[0x0][0x380] ;  /* 0x0000e000ff087b82 */ /* 0x000eb00000000a00 */
[----:B------:R-:W3:Y:S01]  /*02c0*/  LDC.64 R4, c[0x0][0x390] ;  /* 0x0000e400ff047b82 */ /* 0x000ee20000000a00 */
[----:B0-----:R-:W-:-:S07]  /*02d0*/  IMAD.WIDE.U32 R2, R0, 0x4, R2 ;  /* 0x0000000400027825 */ /* 0x001fce00078e0002 */
[----:B------:R-:W0:Y:S01]  /*02e0*/  LDC.64 R6, c[0x0][0x398] ;  /* 0x0000e600ff067b82 */ /* 0x000e220000000a00 */
[----:B------:R-:W1:Y:S02]  /*02f0*/  LDG.E R3, desc[UR8][R2.64] ;  /* 0x0000000802037981 */ /* 0x000e64000c1e1900 */
[----:B-1----:R-:W-:-:S04]  /*0300*/  IMAD R11, R0, UR4, R3 ;  /* 0x00000004000b7c24 */ /* 0x002fc8000f8e0203 */
[----:B--2---:R-:W-:-:S06]  /*0310*/  IMAD.WIDE R8, R11, 0x2, R8 ;  /* 0x000000020b087825 */ /* 0x004fcc00078e0208 */
[----:B------:R-:W2:Y:S01]  /*0320*/  LDG.E.U16.CONSTANT R9, desc[UR8][R8.64] ;  /* 0x0000000808097981 */ /* 0x000ea2000c1e9500 */
[----:B---3--:R-:W-:-:S04]  /*0330*/  IMAD.WIDE R4, R13, 0x4, R4 ;  /* 0x000000040d047825 */ /* 0x008fc800078e0204 */
[----:B0-----:R-:W-:Y:S01]  /*0340*/  IMAD.WIDE R6, R13, 0x2, R6 ;  /* 0x000000020d067825 */ /* 0x001fe200078e0206 */
[----:B------:R-:W-:Y:S04]  /*0350*/  STG.E desc[UR8][R4.64], R11 ;  /* 0x0000000b04007986 */ /* 0x000fe8000c101908 */
[----:B--2---:R-:W-:Y:S01]  /*0360*/  STG.E.U16 desc[UR8][R6.64], R9 ;  /* 0x0000000906007986 */ /* 0x004fe2000c101508 */
[----:B------:R-:W-:Y:S05]  /*0370*/  EXIT ;  /* 0x000000000000794d */ /* 0x000fea0003800000 */
.L_x_21:
[----:B------:R-:W0:Y:S01]  /*0380*/  LDC.64 R2, c[0x0][0x390] ;  /* 0x0000e400ff027b82 */ /* 0x000e220000000a00 */
[----:B------:R-:W-:Y:S02]  /*0390*/  IMAD.MOV.U32 R7, RZ, RZ, -0x1 ;  /* 0xffffffffff077424 */ /* 0x000fe400078e00ff */
[----:B------:R-:W-:-:S05]  /*03a0*/  IMAD.MOV.U32 R0, RZ, RZ, 0xfbff ;  /* 0x0000fbffff007424 */ /* 0x000fca00078e00ff */
[----:B------:R-:W1:Y:S01]  /*03b0*/  LDC.64 R4, c[0x0][0x398] ;  /* 0x0000e600ff047b82 */ /* 0x000e620000000a00 */
[----:B0-----:R-:W-:-:S05]  /*03c0*/  IMAD.WIDE R2, R13, 0x4, R2 ;  /* 0x000000040d027825 */ /* 0x001fca00078e0202 */
[----:B------:R-:W-:Y:S01]  /*03d0*/  STG.E desc[UR8][R2.64], R7 ;  /* 0x0000000702007986 */ /* 0x000fe2000c101908 */
[----:B-1----:R-:W-:-:S05]  /*03e0*/  IMAD.WIDE R4, R13, 0x2, R4 ;  /* 0x000000020d047825 */ /* 0x002fca00078e0204 */
[----:B------:R-:W-:Y:S01]  /*03f0*/  STG.E.U16 desc[UR8][R4.64], R0 ;  /* 0x0000000004007986 */ /* 0x000fe2000c101508 */
[----:B------:R-:W-:Y:S05]  /*0400*/  EXIT ;  /* 0x000000000000794d */ /* 0x000fea0003800000 */
.L_x_20:
[----:B------:R-:W0:Y:S01]  /*0410*/  LDC R8, c[0x0][0x3b8] ;  /* 0x0000ee00ff087b82 */ /* 0x000e220000000800 */
[----:B------:R-:W-:Y:S01]  /*0420*/  IMAD R5, R7, 0x100, R3 ;  /* 0x0000010007057824 */ /* 0x000fe200078e0203 */
[----:B------:R-:W-:Y:S04]  /*0430*/  BSSY.RECONVERGENT B0, `(.L_x_22) ;  /* 0x000002e000007945 */ /* 0x000fe80003800200 */
[----:B0-----:R-:W-:-:S13]  /*0440*/  ISETP.GE.AND P0, PT, R5, R8, PT ;  /* 0x000000080500720c */ /* 0x001fda0003f06270 */
[----:B------:R-:W-:Y:S05]  /*0450*/  @P0 BRA `(.L_x_23) ;  /* 0x0000000000ac0947 */ /* 0x000fea0003800000 */
[----:B------:R-:W-:Y:S01]  /*0460*/  VIADDMNMX.U32 R6, R5, 0x800, R8, !PT ;  /* 0x0000080005067846 */ /* 0x000fe20007800008 */
[----:B------:R-:W-:Y:S01]  /*0470*/  BSSY.RECONVERGENT B1, `(.L_x_24) ;  /* 0x0000018000017945 */ /* 0x000fe20003800200 */
[----:B------:R-:W-:-:S05]  /*0480*/  LOP3.LUT R9, RZ, R3, RZ, 0x33, !PT ;  /* 0x00000003ff097212 */ /* 0x000fca00078e33ff */
[----:B------:R-:W-:-:S04]  /*0490*/  IMAD.IADD R6, R6, 0x1, R9 ;  /* 0x0000000106067824 */ /* 0x000fc800078e0209 */
[----:B------:R-:W-:-:S05]  /*04a0*/  IMAD R6, R7, -0x100, R6 ;  /* 0xffffff0007067824 */ /* 0x000fca00078e0206 */
[C---:B------:R-:W-:Y:S02]  /*04b0*/  LOP3.LUT R9, R6.reuse, 0x1800, RZ, 0xc0, !PT ;  /* 0x0000180006097812 */ /* 0x040fe400078ec0ff */
[----:B------:R-:W-:Y:S02]  /*04c0*/  ISETP.GE.U32.AND P1, PT, R6, 0x1800, PT ;  /* 0x000018000600780c */ /* 0x000fe40003f26070 */
[----:B------:R-:W-:Y:S01]  /*04d0*/  ISETP.NE.AND P0, PT, R9, 0x1800, PT ;  /* 0x000018000900780c */ /* 0x000fe20003f05270 */
[----:B------:R-:W-:-:S12]  /*04e0*/  IMAD.MOV.U32 R9, RZ, RZ, R5 ;  /* 0x000000ffff097224 */ /* 0x000fd800078e0005 */
[----:B------:R-:W-:Y:S05]  /*04f0*/  @!P0 BRA `(.L_x_25) ;  /* 0x00000000003c8947 */ /* 0x000fea0003800000 */
[----:B------:R-:W0:Y:S01]  /*0500*/  LDC.64 R12, c[0x0][0x380] ;  /* 0x0000e000ff0c7b82 */ /* 0x000e220000000a00 */
[----:B------:R-:W-:Y:S01]  /*0510*/  LEA.HI R6, R6, 0x1, RZ, 0x15 ;  /* 0x0000000106067811 */ /* 0x000fe200078fa8ff */
[----:B------:R-:W-:Y:S02]  /*0520*/  IMAD.MOV.U32 R19, RZ, RZ, RZ ;  /* 0x000000ffff137224 */ /* 0x000fe400078e00ff */
[----:B------:R-:W-:Y:S01]  /*0530*/  IMAD.MOV.U32 R9, RZ, RZ, R5 ;  /* 0x000000ffff097224 */ /* 0x000fe200078e0005 */
[----:B------:R-:W-:-:S03]  /*0540*/  LOP3.LUT R6, R6, 0x3, RZ, 0xc0, !PT ;  /* 0x0000000306067812 */ /* 0x000fc600078ec0ff */
[----:B------:R-:W1:Y:S04]  /*0550*/  LDC.64 R10, c[0x0][0x388] ;  /* 0x0000e200ff0a7b82 */ /* 0x000e680000000a00 */
.L_x_26:
[----:B--2---:R-:W-:-:S04]  /*0560*/  IMAD R15, R0, R8, R9 ;  /* 0x00000008000f7224 */ /* 0x004fc800078e0209 */
[----:B0-----:R-:W-:-:S06]  /*0570*/  IMAD.WIDE R16, R15, 0x2, R12 ;  /* 0x000000020f107825 */ /* 0x001fcc00078e020c */
[----:B------:R-:W2:Y:S01]  /*0580*/  LDG.E.U16.CONSTANT R17, desc[UR8][R16.64] ;  /* 0x0000000810117981 */ /* 0x000ea2000c1e9500 */
[----:B-1----:R-:W-:-:S04]  /*0590*/  IMAD.WIDE R14, R15, 0x2, R10 ;  /* 0x000000020f0e7825 */ /* 0x002fc800078e020a */
[----:B------:R-:W-:Y:S02]  /*05a0*/  VIADD R19, R19, 0x1 ;  /* 0x0000000113137836 */ /* 0x000fe40000000000 */
[----:B------:R-:W-:-:S03]  /*05b0*/  VIADD R9, R9, 0x800 ;  /* 0x0000080009097836 */ /* 0x000fc60000000000 */
[----:B------:R-:W-:Y:S01]  /*05c0*/  ISETP.NE.AND P0, PT, R19, R6, PT ;  /* 0x000000061300720c */ /* 0x000fe20003f05270 */
[----:B--2---:R2:W-:-:S12]  /*05d0*/  STG.E.U16 desc[UR8][R14.64], R17 ;  /* 0x000000110e007986 */ /* 0x0045d8000c101508 */
[----:B------:R-:W-:Y:S05]  /*05e0*/  @P0 BRA `(.L_x_26) ;  /* 0xfffffffc00dc0947 */ /* 0x000fea000383ffff */
.L_x_25:
[----:B------:R-:W-:Y:S05]  /*05f0*/  BSYNC.RECONVERGENT B1 ;  /* 0x0000000000017941 */ /* 0x000fea0003800200 */
.L_x_24:
[----:B------:R-:W-:Y:S05]  /*0600*/  @!P1 BRA `(.L_x_23) ;  /* 0x0000000000409947 */ /* 0x000fea0003800000 */
.L_x_27:
[----:B0-----:R-:W0:Y:S01]  /*0610*/  LDC.64 R10, c[0x0][0x380] ;  /* 0x0000e000ff0a7b82 */ /* 0x001e220000000a00 */
[----:B------:R-:W-:-:S04]  /*0620*/  IMAD R21, R0, R8, R9 ;  /* 0x0000000800157224 */ /* 0x000fc800078e0209 */
[----:B0-----:R-:W-:-:S03]  /*0630*/  IMAD.WIDE R12, R21, 0x2, R10 ;  /* 0x00000002150c7825 */ /* 0x001fc600078e020a */
[----:B------:R-:W0:Y:S02]  /*0640*/  LDC.64 R10, c[0x0][0x388] ;  /* 0x0000e200ff0a7b82 */ /* 0x000e240000000a00 */
[----:B------:R-:W3:Y:S04]  /*0650*/  LDG.E.U16.CONSTANT R23, desc[UR8][R12.64] ;  /* 0x000000080c177981 */ /* 0x000ee8000c1e9500 */
[----:B--2---:R-:W2:Y:S04]  /*0660*/  LDG.E.U16.CONSTANT R15, desc[UR8][R12.64+0x1000] ;  /* 0x001000080c0f7981 */ /* 0x004ea8000c1e9500 */
[----:B------:R-:W4:Y:S04]  /*0670*/  LDG.E.U16.CONSTANT R17, desc[UR8][R12.64+0x2000] ;  /* 0x002000080c117981 */ /* 0x000f28000c1e9500 */
[----:B------:R-:W5:Y:S01]  /*0680*/  LDG.E.U16.CONSTANT R19, desc[UR8][R12.64+0x3000] ;  /* 0x003000080c137981 */ /* 0x000f62000c1e9500 */
[----:B------:R-:W-:-:S05]  /*0690*/  VIADD R9, R9, 0x2000 ;  /* 0x0000200009097836 */ /* 0x000fca0000000000 */
[----:B------:R-:W-:Y:S01]  /*06a0*/  ISETP.GE.AND P0, PT, R9, R8, PT ;  /* 0x000000080900720c */ /* 0x000fe20003f06270 */
[----:B0-----:R-:W-:-:S05]  /*06b0*/  IMAD.WIDE R10, R21, 0x2, R10 ;  /* 0x00000002150a7825 */ /* 0x001fca00078e020a */
[----:B---3--:R0:W-:Y:S04]  /*06c0*/  STG.E.U16 desc[UR8][R10.64], R23 ;  /* 0x000000170a007986 */ /* 0x0081e8000c101508 */
[----:B--2---:R0:W-:Y:S04]  /*06d0*/  STG.E.U16 desc[UR8][R10.64+0x1000], R15 ;  /* 0x0010000f0a007986 */ /* 0x0041e8000c101508 */
[----:B----4-:R0:W-:Y:S04]  /*06e0*/  STG.E.U16 desc[UR8][R10.64+0x2000], R17 ;  /* 0x002000110a007986 */ /* 0x0101e8000c101508 */
[----:B-----5:R0:W-:Y:S01]  /*06f0*/  STG.E.U16 desc[UR8][R10.64+0x3000], R19 ;  /* 0x003000130a007986 */ /* 0x0201e2000c101508 */
[----:B------:R-:W-:Y:S05]  /*0700*/  @!P0 BRA `(.L_x_27) ;  /* 0xfffffffc00c08947 */ /* 0x000fea000383ffff */
.L_x_23:
[----:B------:R-:W-:Y:S05]  /*0710*/  BSYNC.RECONVERGENT B0 ;  /* 0x0000000000007941 */ /* 0x000fea0003800200 */
.L_x_22:
[----:B------:R-:W-:-:S13]  /*0720*/  ISETP.GE.AND P0, PT, R2, 0x1, PT ;  /* 0x000000010200780c */ /* 0x000fda0003f06270 */
[----:B------:R-:W-:Y:S05]  /*0730*/  @!P0 EXIT ;  /* 0x000000000000894d */ /* 0x000fea0003800000 */
[----:B------:R-:W1:Y:S01]  /*0740*/  S2R R6, SR_LANEID ;  /* 0x0000000000067919 */ /* 0x000e620000000000 */
[----:B------:R-:W-:Y:S01]  /*0750*/  VIADDMNMX R8, R5, 0x800, R8, !PT ;  /* 0x0000080005087846 */ /* 0x000fe20007800108 */
[----:B------:R-:W-:Y:S01]  /*0760*/  UMOV UR4, URZ ;  /* 0x000000ff00047c82 */ /* 0x000fe20008000000 */
[----:B------:R-:W-:-:S05]  /*0770*/  LOP3.LUT R9, RZ, R3, RZ, 0x33, !PT ;  /* 0x00000003ff097212 */ /* 0x000fca00078e33ff */
[----:B------:R-:W-:-:S04]  /*0780*/  IMAD.IADD R8, R9, 0x1, R8 ;  /* 0x0000000109087824 */ /* 0x000fc800078e0208 */
[----:B------:R-:W-:-:S05]  /*0790*/  IMAD R7, R7, -0x100, R8 ;  /* 0xffffff0007077824 */ /* 0x000fca00078e0208 */
[----:B------:R-:W-:-:S04]  /*07a0*/  LEA.HI R9, R7, 0x1, RZ, 0x15 ;  /* 0x0000000107097811 */ /* 0x000fc800078fa8ff */
[C---:B------:R-:W-:Y:S02]  /*07b0*/  LOP3.LUT R8, R9.reuse, 0xf, RZ, 0xc0, !PT ;  /* 0x0000000f09087812 */ /* 0x040fe400078ec0ff */
[----:B------:R-:W-:-:S07]  /*07c0*/  LOP3.LUT R9, R9, 0x7, RZ, 0xc0, !PT ;  /* 0x0000000709097812 */ /* 0x000fce00078ec0ff */
.L_x_42:
[----:B---3--:R-:W3:Y:S01]  /*07d0*/  LDCU UR6, c[0x0][0x3b8] ;  /* 0x00007700ff0677ac */ /* 0x008ee20008000800 */
[----:B------:R-:W-:Y:S01]  /*07e0*/  BSSY.RECONVERGENT B0, `(.L_x_28) ;  /* 0x00000c4000007945 */ /* 0x000fe20003800200 */
[----:B0---4-:R-:W-:Y:S02]  /*07f0*/  IMAD.MOV.U32 R10, RZ, RZ, 0xfbff ;  /* 0x0000fbffff0a7424 */ /* 0x011fe400078e00ff */
[----:B------:R-:W-:Y:S02]  /*0800*/  IMAD.MOV.U32 R16, RZ, RZ, 0xfbff ;  /* 0x0000fbffff107424 */ /* 0x000fe400078e00ff */
[----:B--2---:R-:W-:Y:S01]  /*0810*/  IMAD.MOV.U32 R14, RZ, RZ, -0x1 ;  /* 0xffffffffff0e7424 */ /* 0x004fe200078e00ff */
[----:B---3--:R-:W-:-:S13]  /*0820*/  ISETP.GE.AND P0, PT, R5, UR6, PT ;  /* 0x0000000605007c0c */ /* 0x008fda000bf06270 */
[----:B-1----:R-:W-:Y:S05]  /*0830*/  @P0 BRA `(.L_x_29) ;  /* 0x0000000800f80947 */ /* 0x002fea0003800000 */
[----:B------:R-:W-:Y:S01]  /*0840*/  ISETP.GE.U32.AND P0, PT, R7, 0x7800, PT ;  /* 0x000078000700780c */ /* 0x000fe20003f06070 */
[----:B------:R-:W-:Y:S01]  /*0850*/  BSSY.RECONVERGENT B1, `(.L_x_30) ;  /* 0x000005b000017945 */ /* 0x000fe20003800200 */
[----:B------:R-:W-:Y:S02]  /*0860*/  IMAD.MOV.U32 R16, RZ, RZ, 0xfbff ;  /* 0x0000fbffff107424 */ /* 0x000fe400078e00ff */
[----:B------:R-:W-:Y:S02]  /*0870*/  IMAD.MOV.U32 R14, RZ, RZ, -0x1 ;  /* 0xffffffffff0e7424 */ /* 0x000fe400078e00ff */
[----:B------:R-:W-:-:S07]  /*0880*/  IMAD.MOV.U32 R17, RZ, RZ, R5 ;  /* 0x000000ffff117224 */ /* 0x000fce00078e0005 */
[----:B------:R-:W-:Y:S05]  /*0890*/  @!P0 BRA `(.L_x_31) ;  /* 0x0000000400588947 */ /* 0x000fea0003800000 */
[----:B------:R-:W0:Y:S01]  /*08a0*/  S2UR UR5, SR_CTAID.X ;  /* 0x00000000000579c3 */ /* 0x000e220000002500 */
[----:B------:R-:W-:Y:S01]  /*08b0*/  LEA.HI R22, R7, 0x1, RZ, 0x15 ;  /* 0x0000000107167811 */ /* 0x000fe200078fa8ff */
[----:B------:R-:W-:Y:S01]  /*08c0*/  IMAD R15, R0, UR6, R3 ;  /* 0x00000006000f7c24 */ /* 0x000fe2000f8e0203 */
[----:B------:R-:W-:Y:S01]  /*08d0*/  BSSY.RECONVERGENT B2, `(.L_x_32) ;  /* 0x0000051000027945 */ /* 0x000fe20003800200 */
[----:B------:R-:W-:Y:S01]  /*08e0*/  IMAD.MOV.U32 R16, RZ, RZ, 0xfbff ;  /* 0x0000fbffff107424 */ /* 0x000fe200078e00ff */
[----:B------:R-:W-:Y:S01]  /*08f0*/  LOP3.LUT R22, R22, 0x3ffff0, RZ, 0xc0, !PT ;  /* 0x003ffff016167812 */ /* 0x000fe200078ec0ff */
[----:B------:R-:W-:Y:S01]  /*0900*/  IMAD.MOV.U32 R14, RZ, RZ, -0x1 ;  /* 0xffffffffff0e7424 */ /* 0x000fe200078e00ff */
[----:B------:R-:W-:-:S03]  /*0910*/  LOP3.LUT R17, R5, 0x4000, RZ, 0xfc, !PT ;  /* 0x0000400005117812 */ /* 0x000fc600078efcff */
[----:B------:R-:W-:Y:S01]  /*0920*/  IMAD.MOV R22, RZ, RZ, -R22 ;  /* 0x000000ffff167224 */ /* 0x000fe200078e0a16 */
[----:B0-----:R-:W-:-:S04]  /*0930*/  USHF.L.U32 UR5, UR5, 0x8, URZ ;  /* 0x0000000805057899 */ /* 0x001fc800080006ff */
[----:B------:R-:W-:-:S06]  /*0940*/  ULOP3.LUT UR5, UR5, 0x700, URZ, 0xc0, !UPT ;  /* 0x0000070005057892 */ /* 0x000fcc000f8ec0ff */
[----:B------:R-:W-:-:S07]  /*0950*/  VIADD R15, R15, UR5 ;  /* 0x000000050f0f7c36 */ /* 0x000fce0008000000 */
.L_x_33:
[----:B------:R-:W0:Y:S02]  /*0960*/  LDC.64 R12, c[0x0][0x388] ;  /* 0x0000e200ff0c7b82 */ /* 0x000e240000000a00 */
[----:B0-----:R-:W-:-:S05]  /*0970*/  IMAD.WIDE R12, R15, 0x2, R12 ;  /* 0x000000020f0c7825 */ /* 0x001fca00078e020c */
[----:B------:R-:W2:Y:S04]  /*0980*/  LDG.E.U16 R25, desc[UR8][R12.64] ;  /* 0x000000080c197981 */ /* 0x000ea8000c1e1500 */
[----:B------:R-:W3:Y:S04]  /*0990*/  LDG.E.U16 R26, desc[UR8][R12.64+0x1000] ;  /* 0x001000080c1a7981 */ /* 0x000ee8000c1e1500 */
[----:B------:R-:W4:Y:S04]  /*09a0*/  LDG.E.U16 R24, desc[UR8][R12.64+0x2000] ;  /* 0x002000080c187981 */ /* 0x000f28000c1e1500 */
[----:B------:R-:W5:Y:S01]  /*09b0*/  LDG.E.U16 R23, desc[UR8][R12.64+0x3000] ;  /* 0x003000080c177981 */ /* 0x000f62000c1e1500 */
[----:B------:R-:W-:-:S03]  /*09c0*/  IMAD.MOV.U32 R28, RZ, RZ, 0x1000 ;  /* 0x00001000ff1c7424 */ /* 0x000fc600078e00ff */
[----:B------:R-:W5:Y:S01]  /*09d0*/  LDG.E.U16 R29, desc[UR8][R12.64+0xf000] ;  /* 0x00f000080c1d7981 */ /* 0x000f62000c1e1500 */
[----:B--2---:R-:W-:-:S05]  /*09e0*/  HSETP2.GT.AND P3, PT, R25.H0_H0, R16.H0_H0, PT ;  /* 0x2000001019007234 */ /* 0x004fca0003f64800 */
[----:B------:R-:W-:Y:S02]  /*09f0*/  SEL R25, R16, R25, !P3 ;  /* 0x0000001910197207 */ /* 0x000fe40005800000 */
[----:B------:R-:W2:Y:S03]  /*0a00*/  LDG.E.U16 R16, desc[UR8][R12.64+0x4000] ;  /* 0x004000080c107981 */ /* 0x000ea6000c1e1500 */
[----:B---3--:R-:W-:-:S05]  /*0a10*/  HSETP2.GT.AND P4, PT, R26.H0_H0, R25.H0_H0, PT ;  /* 0x200000191a007234 */ /* 0x008fca0003f84800 */
[----:B------:R-:W-:Y:S02]  /*0a20*/  SEL R27, R25, R26, !P4 ;  /* 0x0000001a191b7207 */ /* 0x000fe40006000000 */
[----:B------:R-:W3:Y:S03]  /*0a30*/  LDG.E.U16 R25, desc[UR8][R12.64+0x5000] ;  /* 0x005000080c197981 */ /* 0x000ee6000c1e1500 */
[----:B----4-:R-:W-:-:S05]  /*0a40*/  HSETP2.GT.AND P5, PT, R24.H0_H0, R27.H0_H0, PT ;  /* 0x2000001b18007234 */ /* 0x010fca0003fa4800 */
[----:B------:R-:W-:Y:S02]  /*0a50*/  SEL R26, R27, R24, !P5 ;  /* 0x000000181b1a7207 */ /* 0x000fe40006800000 */
[----:B------:R-:W4:Y:S03]  /*0a60*/  LDG.E.U16 R24, desc[UR8][R12.64+0x6000] ;  /* 0x006000080c187981 */ /* 0x000f26000c1e1500 */
[----:B-----5:R-:W-:-:S05]  /*0a70*/  HSETP2.GT.AND P6, PT, R23.H0_H0, R26.H0_H0, PT ;  /* 0x2000001a17007234 */ /* 0x020fca0003fc4800 */
[----:B------:R-:W-:Y:S02]  /*0a80*/  SEL R27, R26, R23, !P6 ;  /* 0x000000171a1b7207 */ /* 0x000fe40007000000 */
[----:B------:R-:W5:Y:S03]  /*0a90*/  LDG.E.U16 R23, desc[UR8][R12.64+0x7000] ;  /* 0x007000080c177981 */ /* 0x000f66000c1e1500 */
        /* <DEDUP_REMOVED lines=8> */
[----:B------:R-:W4:Y:S01]  /*0b20*/  LDG.E.U16 R24, desc[UR8][R12.64+0xa000] ;  /* 0x00a000080c187981 */ /* 0x000f22000c1e1500 */
[----:B------:R-:W-:Y:S01]  /*0b30*/  SEL R14, R14, R15, !P3 ;  /* 0x0000000f0e0e7207 */ /* 0x000fe20005800000 */
[----:B------:R-:W-:Y:S01]  /*0b40*/  @P4 VIADD R14, R15, 0x800 ;  /* 0x000008000f0e4836 */ /* 0x000fe20000000000 */
[----:B-----5:R-:W-:-:S05]  /*0b50*/  HSETP2.GT.AND P3, PT, R23.H0_H0, R26.H0_H0, PT ;  /* 0x2000001a17007234 */ /* 0x020fca0003f64800 */
[----:B------:R-:W-:Y:S01]  /*0b60*/  SEL R23, R26, R23, !P3 ;  /* 0x000000171a177207 */ /* 0x000fe20005800000 */
[C---:B------:R-:W-:Y:S02]  /*0b70*/  @P5 IMAD.IADD.U32 R14, R15.reuse, 0x1, R28 ;  /* 0x000000010f0e5824 */ /* 0x040fe400078e001c */
[----:B------:R-:W-:Y:S02]  /*0b80*/  @P6 VIADD R14, R15, 0x1800 ;  /* 0x000018000f0e6836 */ /* 0x000fe40000000000 */
[----:B--2---:R-:W-:-:S05]  /*0b90*/  HSETP2.GT.AND P4, PT, R16.H0_H0, R23.H0_H0, PT ;  /* 0x2000001710007234 */ /* 0x004fca0003f84800 */
[----:B------:R-:W-:Y:S02]  /*0ba0*/  SEL R26, R23, R16, !P4 ;  /* 0x00000010171a7207 */ /* 0x000fe40006000000 */
[----:B------:R-:W2:Y:S04]  /*0bb0*/  LDG.E.U16 R16, desc[UR8][R12.64+0xb000] ;  /* 0x00b000080c107981 */ /* 0x000ea8000c1e1500 */
[----:B------:R-:W5:Y:S01]  /*0bc0*/  LDG.E.U16 R23, desc[UR8][R12.64+0xc000] ;  /* 0x00c000080c177981 */ /* 0x000f62000c1e1500 */
[----:B---3--:R-:W-:-:S05]  /*0bd0*/  HSETP2.GT.AND P5, PT, R25.H0_H0, R26.H0_H0, PT ;  /* 0x2000001a19007234 */ /* 0x008fca0003fa4800 */
[----:B------:R-:W-:Y:S02]  /*0be0*/  SEL R27, R26, R25, !P5 ;  /* 0x000000191a1b7207 */ /* 0x000fe40006800000 */
[----:B------:R-:W3:Y:S03]  /*0bf0*/  LDG.E.U16 R25, desc[UR8][R12.64+0xd000] ;  /* 0x00d000080c197981 */ /* 0x000ee6000c1e1500 */
[----:B----4-:R-:W-:-:S05]  /*0c00*/  HSETP2.GT.AND P6, PT, R24.H0_H0, R27.H0_H0, PT ;  /* 0x2000001b18007234 */ /* 0x010fca0003fc4800 */
[----:B------:R-:W-:Y:S02]  /*0c10*/  SEL R27, R27, R24, !P6 ;  /* 0x000000181b1b7207 */ /* 0x000fe40007000000 */
[----:B------:R-:W4:Y:S01]  /*0c20*/  LDG.E.U16 R24, desc[UR8][R12.64+0xe000] ;  /* 0x00e000080c187981 */ /* 0x000f22000c1e1500 */
[C---:B------:R-:W-:Y:S02]  /*0c30*/  @P0 VIADD R14, R15.reuse, 0x2000 ;  /* 0x000020000f0e0836 */ /* 0x040fe40000000000 */
[C---:B------:R-:W-:Y:S02]  /*0c40*/  @P1 VIADD R14, R15.reuse, 0x2800 ;  /* 0x000028000f0e1836 */ /* 0x040fe40000000000 */
[C---:B------:R-:W-:Y:S02]  /*0c50*/  @P2 VIADD R14, R15.reuse, 0x3000 ;  /* 0x000030000f0e2836 */ /* 0x040fe40000000000 */
[C---:B------:R-:W-:Y:S02]  /*0c60*/  @P3 VIADD R14, R15.reuse, 0x3800 ;  /* 0x000038000f0e3836 */ /* 0x040fe40000000000 */
[----:B------:R-:W-:-:S02]  /*0c70*/  @P4 VIADD R14, R15, 0x4000 ;  /* 0x000040000f0e4836 */ /* 0x000fc40000000000 */
[----:B------:R-:W-:Y:S02]  /*0c80*/  VIADD R22, R22, 0x10 ;  /* 0x0000001016167836 */ /* 0x000fe40000000000 */
[C---:B------:R-:W-:Y:S02]  /*0c90*/  @P5 VIADD R14, R15.reuse, 0x4800 ;  /* 0x000048000f0e5836 */ /* 0x040fe40000000000 */
[----:B------:R-:W-:Y:S02]  /*0ca0*/  @P6 VIADD R14, R15, 0x5000 ;  /* 0x000050000f0e6836 */ /* 0x000fe40000000000 */
[----:B------:R-:W-:Y:S01]  /*0cb0*/  VIADD R17, R17, 0x8000 ;  /* 0x0000800011117836 */ /* 0x000fe20000000000 */
[----:B--2---:R-:W-:-:S05]  /*0cc0*/  HSETP2.GT.AND P0, PT, R16.H0_H0, R27.H0_H0, PT ;  /* 0x2000001b10007234 */ /* 0x004fca0003f04800 */
[----:B------:R-:W-:-:S05]  /*0cd0*/  SEL R16, R27, R16, !P0 ;  /* 0x000000101b107207 */ /* 0x000fca0004000000 */
[----:B-----5:R-:W-:-:S05]  /*0ce0*/  HSETP2.GT.AND P1, PT, R23.H0_H0, R16.H0_H0, PT ;  /* 0x2000001017007234 */ /* 0x020fca0003f24800 */
[----:B------:R-:W-:-:S05]  /*0cf0*/  SEL R16, R16, R23, !P1 ;  /* 0x0000001710107207 */ /* 0x000fca0004800000 */
[----:B---3--:R-:W-:-:S05]  /*0d00*/  HSETP2.GT.AND P2, PT, R25.H0_H0, R16.H0_H0, PT ;  /* 0x2000001019007234 */ /* 0x008fca0003f44800 */
[----:B------:R-:W-:-:S05]  /*0d10*/  SEL R25, R16, R25, !P2 ;  /* 0x0000001910197207 */ /* 0x000fca0005000000 */
[----:B----4-:R-:W-:Y:S01]  /*0d20*/  HSETP2.GT.AND P3, PT, R24.H0_H0, R25.H0_H0, PT ;  /* 0x2000001918007234 */ /* 0x010fe20003f64800 */
[----:B------:R-:W-:-:S04]  /*0d30*/  @P0 VIADD R14, R15, 0x5800 ;  /* 0x000058000f0e0836 */ /* 0x000fc80000000000 */
[----:B------:R-:W-:Y:S01]  /*0d40*/  SEL R24, R25, R24, !P3 ;  /* 0x0000001819187207 */ /* 0x000fe20005800000 */
[----:B------:R-:W-:Y:S01]  /*0d50*/  @P1 VIADD R14, R15, 0x6000 ;  /* 0x000060000f0e1836 */ /* 0x000fe20000000000 */
[----:B------:R-:W-:-:S03]  /*0d60*/  ISETP.NE.AND P1, PT, R22, RZ, PT ;  /* 0x000000ff1600720c */ /* 0x000fc60003f25270 */
[----:B------:R-:W-:Y:S01]  /*0d70*/  HSETP2.GT.AND P0, PT, R29.H0_H0, R24.H0_H0, PT ;  /* 0x200000181d007234 */ /* 0x000fe20003f04800 */
[C---:B------:R-:W-:Y:S02]  /*0d80*/  @P2 VIADD R14, R15.reuse, 0x6800 ;  /* 0x000068000f0e2836 */ /* 0x040fe40000000000 */
[----:B------:R-:W-:Y:S02]  /*0d90*/  @P3 VIADD R14, R15, 0x7000 ;  /* 0x000070000f0e3836 */ /* 0x000fe40000000000 */
[----:B------:R-:W-:-:S08]  /*0da0*/  SEL R16, R24, R29, !P0 ;  /* 0x0000001d18107207 */ /* 0x000fd00004000000 */
[C---:B------:R-:W-:Y:S02]  /*0db0*/  @P0 VIADD R14, R15.reuse, 0x7800 ;  /* 0x000078000f0e0836 */ /* 0x040fe40000000000 */
[----:B------:R-:W-:Y:S01]  /*0dc0*/  VIADD R15, R15, 0x8000 ;  /* 0x000080000f0f7836 */ /* 0x000fe20000000000 */
[----:B------:R-:W-:Y:S06]  /*0dd0*/  @P1 BRA `(.L_x_33) ;  /* 0xfffffff800e01947 */ /* 0x000fec000383ffff */
[----:B------:R-:W-:Y:S05]  /*0de0*/  BSYNC.RECONVERGENT B2 ;  /* 0x0000000000027941 */ /* 0x000fea0003800200 */
.L_x_32:
[----:B------:R-:W-:-:S07]  /*0df0*/  VIADD R17, R17, 0xffffc000 ;  /* 0xffffc00011117836 */ /* 0x000fce0000000000 */
.L_x_31:
[----:B------:R-:W-:Y:S05]  /*0e00*/  BSYNC.RECONVERGENT B1 ;  /* 0x0000000000017941 */ /* 0x000fea0003800200 */
.L_x_30:
[----:B------:R-:W-:-:S13]  /*0e10*/  ISETP.NE.AND P0, PT, R8, RZ, PT ;  /* 0x000000ff0800720c */ /* 0x000fda0003f05270 */
[----:B------:R-:W-:Y:S05]  /*0e20*/  @!P0 BRA `(.L_x_29) ;  /* 0x00000004007c8947 */ /* 0x000fea0003800000 */
[----:B------:R-:W-:Y:S01]  /*0e30*/  VIADD R12, R8, 0xffffffff ;  /* 0xffffffff080c7836 */ /* 0x000fe20000000000 */
[----:B------:R-:W-:Y:S01]  /*0e40*/  BSSY.RECONVERGENT B1, `(.L_x_34) ;  /* 0x0000029000017945 */ /* 0x000fe20003800200 */
[----:B------:R-:W-:-:S03]  /*0e50*/  ISETP.NE.AND P0, PT, R9, RZ, PT ;  /* 0x000000ff0900720c */ /* 0x000fc60003f05270 */
[----:B------:R-:W-:-:S13]  /*0e60*/  ISETP.GE.U32.AND P1, PT, R12, 0x7, PT ;  /* 0x000000070c00780c */ /* 0x000fda0003f26070 */
[----:B------:R-:W-:Y:S05]  /*0e70*/  @!P1 BRA `(.L_x_35) ;  /* 0x0000000000949947 */ /* 0x000fea0003800000 */
[----:B------:R-:W0:Y:S01]  /*0e80*/  LDC.64 R12, c[0x0][0x388] ;  /* 0x0000e200ff0c7b82 */ /* 0x000e220000000a00 */
[----:B------:R-:W-:-:S04]  /*0e90*/  IMAD R15, R0, UR6, R17 ;  /* 0x00000006000f7c24 */ /* 0x000fc8000f8e0211 */
[----:B0-----:R-:W-:-:S05]  /*0ea0*/  IMAD.WIDE R12, R15, 0x2, R12 ;  /* 0x000000020f0c7825 */ /* 0x001fca00078e020c */
[----:B------:R-:W2:Y:S04]  /*0eb0*/  LDG.E.U16 R25, desc[UR8][R12.64] ;  /* 0x000000080c197981 */ /* 0x000ea8000c1e1500 */
[----:B------:R-:W3:Y:S04]  /*0ec0*/  LDG.E.U16 R26, desc[UR8][R12.64+0x1000] ;  /* 0x001000080c1a7981 */ /* 0x000ee8000c1e1500 */
[----:B------:R-:W4:Y:S04]  /*0ed0*/  LDG.E.U16 R22, desc[UR8][R12.64+0x2000] ;  /* 0x002000080c167981 */ /* 0x000f28000c1e1500 */
[----:B------:R-:W5:Y:S04]  /*0ee0*/  LDG.E.U16 R23, desc[UR8][R12.64+0x3000] ;  /* 0x003000080c177981 */ /* 0x000f68000c1e1500 */
[----:B------:R-:W5:Y:S01]  /*0ef0*/  LDG.E.U16 R24, desc[UR8][R12.64+0x4000] ;  /* 0x004000080c187981 */ /* 0x000f62000c1e1500 */
[----:B--2---:R-:W-:-:S05]  /*0f00*/  HSETP2.GT.AND P5, PT, R25.H0_H0, R16.H0_H0, PT ;  /* 0x2000001019007234 */ /* 0x004fca0003fa4800 */
[----:B------:R-:W-:Y:S02]  /*0f10*/  SEL R25, R16, R25, !P5 ;  /* 0x0000001910197207 */ /* 0x000fe40006800000 */
[----:B------:R-:W2:Y:S03]  /*0f20*/  LDG.E.U16 R16, desc[UR8][R12.64+0x5000] ;  /* 0x005000080c107981 */ /* 0x000ea6000c1e1500 */
[----:B---3--:R-:W-:-:S05]  /*0f30*/  HSETP2.GT.AND P6, PT, R26.H0_H0, R25.H0_H0, PT ;  /* 0x200000191a007234 */ /* 0x008fca0003fc4800 */
[----:B------:R-:W-:Y:S02]  /*0f40*/  SEL R27, R25, R26, !P6 ;  /* 0x0000001a191b7207 */ /* 0x000fe40007000000 */
[----:B------:R-:W3:Y:S04]  /*0f50*/  LDG.E.U16 R25, desc[UR8][R12.64+0x6000] ;  /* 0x006000080c197981 */ /* 0x000ee8000c1e1500 */
[----:B------:R-:W3:Y:S01]  /*0f60*/  LDG.E.U16 R26, desc[UR8][R12.64+0x7000] ;  /* 0x007000080c1a7981 */ /* 0x000ee2000c1e1500 */
[----:B----4-:R-:W-:Y:S01]  /*0f70*/  HSETP2.GT.AND P4, PT, R22.H0_H0, R27.H0_H0, PT ;  /* 0x2000001b16007234 */ /* 0x010fe20003f84800 */
[----:B------:R-:W-:Y:S01]  /*0f80*/  VIADD R17, R17, 0x4000 ;  /* 0x0000400011117836 */ /* 0x000fe20000000000 */
[----:B------:R-:W-:Y:S01]  /*0f90*/  SEL R14, R14, R15, !P5 ;  /* 0x0000000f0e0e7207 */ /* 0x000fe20006800000 */
[----:B------:R-:W-:-:S02]  /*0fa0*/  @P6 VIADD R14, R15, 0x800 ;  /* 0x000008000f0e6836 */ /* 0x000fc40000000000 */
[----:B------:R-:W-:-:S05]  /*0fb0*/  SEL R22, R27, R22, !P4 ;  /* 0x000000161b167207 */ /* 0x000fca0006000000 */
[----:B-----5:R-:W-:-:S05]  /*0fc0*/  HSETP2.GT.AND P3, PT, R23.H0_H0, R22.H0_H0, PT ;  /* 0x2000001617007234 */ /* 0x020fca0003f64800 */
[----:B------:R-:W-:Y:S01]  /*0fd0*/  SEL R23, R22, R23, !P3 ;  /* 0x0000001716177207 */ /* 0x000fe20005800000 */
[----:B------:R-:W-:-:S04]  /*0fe0*/  IMAD.MOV.U32 R22, RZ, RZ, 0x1000 ;  /* 0x00001000ff167424 */ /* 0x000fc800078e00ff */
[----:B------:R-:W-:Y:S01]  /*0ff0*/  HSETP2.GT.AND P1, PT, R24.H0_H0, R23.H0_H0, PT ;  /* 0x2000001718007234 */ /* 0x000fe20003f24800 */
[C---:B------:R-:W-:Y:S02]  /*1000*/  @P4 IMAD.IADD.U32 R14, R15.reuse, 0x1, R22 ;  /* 0x000000010f0e4824 */ /* 0x040fe400078e0016 */
[----:B------:R-:W-:Y:S02]  /*1010*/  @P3 VIADD R14, R15, 0x1800 ;  /* 0x000018000f0e3836 */ /* 0x000fe40000000000 */
[----:B------:R-:W-:-:S08]  /*1020*/  SEL R23, R23, R24, !P1 ;  /* 0x0000001817177207 */ /* 0x000fd00004800000 */
[----:B------:R-:W-:Y:S01]  /*1030*/  @P1 VIADD R14, R15, 0x2000 ;  /* 0x000020000f0e1836 */ /* 0x000fe20000000000 */
[----:B--2---:R-:W-:-:S05]  /*1040*/  HSETP2.GT.AND P2, PT, R16.H0_H0, R23.H0_H0, PT ;  /* 0x2000001710007234 */ /* 0x004fca0003f44800 */
[----:B------:R-:W-:-:S05]  /*1050*/  SEL R16, R23, R16, !P2 ;  /* 0x0000001017107207 */ /* 0x000fca0005000000 */
[----:B---3--:R-:W-:-:S03]  /*1060*/  HSETP2.GT.AND P5, PT, R25.H0_H0, R16.H0_H0, PT ;  /* 0x2000001019007234 */ /* 0x008fc60003fa4800 */
[----:B------:R-:W-:Y:S02]  /*1070*/  @P2 VIADD R14, R15, 0x2800 ;  /* 0x000028000f0e2836 */ /* 0x000fe40000000000 */
[----:B------:R-:W-:-:S05]  /*1080*/  SEL R25, R16, R25, !P5 ;  /* 0x0000001910197207 */ /* 0x000fca0006800000 */
[----:B------:R-:W-:-:S03]  /*1090*/  HSETP2.GT.AND P3, PT, R26.H0_H0, R25.H0_H0, PT ;  /* 0x200000191a007234 */ /* 0x000fc60003f64800 */
[----:B------:R-:W-:Y:S02]  /*10a0*/  @P5 VIADD R14, R15, 0x3000 ;  /* 0x000030000f0e5836 */ /* 0x000fe40000000000 */
[----:B------:R-:W-:-:S08]  /*10b0*/  SEL R16, R25, R26, !P3 ;  /* 0x0000001a19107207 */ /* 0x000fd00005800000 */
[----:B------:R-:W-:-:S07]  /*10c0*/  @P3 VIADD R14, R15, 0x3800 ;  /* 0x000038000f0e3836 */ /* 0x000fce0000000000 */
.L_x_35:
[----:B------:R-:W-:Y:S05]  /*10d0*/  BSYNC.RECONVERGENT B1 ;  /* 0x0000000000017941 */ /* 0x000fea0003800200 */
.L_x_34:
[----:B------:R-:W-:Y:S05]  /*10e0*/  @!P0 BRA `(.L_x_29) ;  /* 0x0000000000cc8947 */ /* 0x000fea0003800000 */
[----:B------:R-:W-:Y:S01]  /*10f0*/  VIADD R12, R9, 0xffffffff ;  /* 0xffffffff090c7836 */ /* 0x000fe20000000000 */
[----:B------:R-:W-:Y:S04]  /*1100*/  BSSY.RECONVERGENT B1, `(.L_x_36) ;  /* 0x0000018000017945 */ /* 0x000fe80003800200 */
        /* <DEDUP_REMOVED lines=8> */
[----:B------:R-:W5:Y:S01]  /*1190*/  LDG.E.U16 R29, desc[UR8][R12.64+0x3000] ;  /* 0x003000080c1d7981 */ /* 0x000f62000c1e1500 */
[----:B------:R-:W-:-:S02]  /*11a0*/  IMAD.MOV.U32 R22, RZ, RZ, 0x1000 ;  /* 0x00001000ff167424 */ /* 0x000fc400078e00ff */
[----:B------:R-:W-:Y:S01]  /*11b0*/  VIADD R17, R17, 0x2000 ;  /* 0x0000200011117836 */ /* 0x000fe20000000000 */
[----:B--2---:R-:W-:-:S05]  /*11c0*/  HSETP2.GT.AND P0, PT, R23.H0_H0, R16.H0_H0, PT ;  /* 0x2000001017007234 */ /* 0x004fca0003f04800 */
[----:B------:R-:W-:Y:S02]  /*11d0*/  SEL R16, R16, R23, !P0 ;  /* 0x0000001710107207 */ /* 0x000fe40004000000 */
[----:B------:R-:W-:-:S03]  /*11e0*/  SEL R14, R14, R15, !P0 ;  /* 0x0000000f0e0e7207 */ /* 0x000fc60004000000 */
[----:B---3--:R-:W-:-:S05]  /*11f0*/  HSETP2.GT.AND P1, PT, R25.H0_H0, R16.H0_H0, PT ;  /* 0x2000001019007234 */ /* 0x008fca0003f24800 */
[----:B------:R-:W-:-:S05]  /*1200*/  SEL R16, R16, R25, !P1 ;  /* 0x0000001910107207 */ /* 0x000fca0004800000 */
[----:B----4-:R-:W-:-:S03]  /*1210*/  HSETP2.GT.AND P2, PT, R27.H0_H0, R16.H0_H0, PT ;  /* 0x200000101b007234 */ /* 0x010fc60003f44800 */
[----:B------:R-:W-:Y:S02]  /*1220*/  @P1 VIADD R14, R15, 0x800 ;  /* 0x000008000f0e1836 */ /* 0x000fe40000000000 */
[----:B------:R-:W-:-:S05]  /*1230*/  SEL R16, R16, R27, !P2 ;  /* 0x0000001b10107207 */ /* 0x000fca0005000000 */
[----:B-----5:R-:W-:-:S03]  /*1240*/  HSETP2.GT.AND P0, PT, R29.H0_H0, R16.H0_H0, PT ;  /* 0x200000101d007234 */ /* 0x020fc60003f04800 */
[----:B------:R-:W-:Y:S02]  /*1250*/  @P2 IMAD.IADD.U32 R14, R15, 0x1, R22 ;  /* 0x000000010f0e2824 */ /* 0x000fe400078e0016 */
[----:B------:R-:W-:-:S08]  /*1260*/  SEL R16, R16, R29, !P0 ;  /* 0x0000001d10107207 */ /* 0x000fd00004000000 */
[----:B------:R-:W-:-:S07]  /*1270*/  @P0 VIADD R14, R15, 0x1800 ;  /* 0x000018000f0e0836 */ /* 0x000fce0000000000 */
.L_x_37:
[----:B------:R-:W-:Y:S05]  /*1280*/  BSYNC.RECONVERGENT B1 ;  /* 0x0000000000017941 */ /* 0x000fea0003800200 */
.L_x_36:
[----:B------:R-:W-:-:S04]  /*1290*/  LEA.HI R22, R7, 0x1, RZ, 0x15 ;  /* 0x0000000107167811 */ /* 0x000fc800078fa8ff */
[----:B------:R-:W-:-:S13]  /*12a0*/  LOP3.LUT P0, R22, R22, 0x3, RZ, 0xc0, !PT ;  /* 0x0000000316167812 */ /* 0x000fda000780c0ff */
[----:B------:R-:W-:Y:S05]  /*12b0*/  @!P0 BRA `(.L_x_29) ;  /* 0x0000000000588947 */ /* 0x000fea0003800000 */
[----:B------:R-:W0:Y:S01]  /*12c0*/  LDC.64 R12, c[0x0][0x388] ;  /* 0x0000e200ff0c7b82 */ /* 0x000e220000000a00 */
[----:B------:R-:W-:-:S04]  /*12d0*/  IMAD R15, R0, UR6, R17 ;  /* 0x00000006000f7c24 */ /* 0x000fc8000f8e0211 */
[----:B0-----:R-:W-:-:S05]  /*12e0*/  IMAD.WIDE R12, R15, 0x2, R12 ;  /* 0x000000020f0c7825 */ /* 0x001fca00078e020c */
[----:B------:R-:W2:Y:S01]  /*12f0*/  LDG.E.U16 R17, desc[UR8][R12.64] ;  /* 0x000000080c117981 */ /* 0x000ea2000c1e1500 */
[----:B------:R-:W-:Y:S02]  /*1300*/  ISETP.NE.AND P1, PT, R22, 0x1, PT ;  /* 0x000000011600780c */ /* 0x000fe40003f25270 */
[----:B--2---:R-:W-:-:S05]  /*1310*/  HSETP2.GT.AND P0, PT, R17.H0_H0, R16.H0_H0, PT ;  /* 0x2000001011007234 */ /* 0x004fca0003f04800 */
[----:B------:R-:W-:Y:S02]  /*1320*/  SEL R16, R16, R17, !P0 ;  /* 0x0000001110107207 */ /* 0x000fe40004000000 */
[----:B------:R-:W-:-:S04]  /*1330*/  SEL R14, R14, R15, !P0 ;  /* 0x0000000f0e0e7207 */ /* 0x000fc80004000000 */
[----:B------:R-:W-:Y:S05]  /*1340*/  @!P1 BRA `(.L_x_29) ;  /* 0x0000000000349947 */ /* 0x000fea0003800000 */
[----:B------:R-:W-:Y:S01]  /*1350*/  ISETP.NE.AND P2, PT, R22, 0x2, PT ;  /* 0x000000021600780c */ /* 0x000fe20003f45270 */
[----:B------:R-:W2:-:S12]  /*1360*/  LDG.E.U16 R17, desc[UR8][R12.64+0x1000] ;  /* 0x001000080c117981 */ /* 0x000e98000c1e1500 */
[----:B------:R-:W3:Y:S01]  /*1370*/  @P2 LDG.E.U16 R23, desc[UR8][R12.64+0x2000] ;  /* 0x002000080c172981 */ /* 0x000ee2000c1e1500 */
[----:B------:R-:W-:Y:S01]  /*1380*/  PLOP3.LUT P3, PT, PT, PT, PT, 0x8, 0x80 ;  /* 0x000000000080781c */ /* 0x000fe20003f6e170 */
[----:B------:R-:W-:Y:S01]  /*1390*/  @P2 IMAD.MOV.U32 R22, RZ, RZ, 0x1000 ;  /* 0x00001000ff162424 */ /* 0x000fe200078e00ff */
[----:B--2---:R-:W-:-:S05]  /*13a0*/  HSETP2.GT.AND P0, PT, R17.H0_H0, R16.H0_H0, PT ;  /* 0x2000001011007234 */ /* 0x004fca0003f04800 */
[----:B------:R-:W-:-:S05]  /*13b0*/  SEL R16, R16, R17, !P0 ;  /* 0x0000001110107207 */ /* 0x000fca0004000000 */
[----:B---3--:R-:W-:-:S03]  /*13c0*/  @P2 HSETP2.GT.AND P1, PT, R23.H0_H0, R16.H0_H0, PT ;  /* 0x2000001017002234 */ /* 0x008fc60003f24800 */
[----:B------:R-:W-:Y:S02]  /*13d0*/  @P0 VIADD R14, R15, 0x800 ;  /* 0x000008000f0e0836 */ /* 0x000fe40000000000 */
[----:B------:R-:W-:Y:S02]  /*13e0*/  @P2 PLOP3.LUT P3, PT, P1, PT, PT, 0x80, 0x8 ;  /* 0x000000000008281c */ /* 0x000fe40000f6f070 */
[----:B------:R-:W-:-:S04]  /*13f0*/  @P2 SEL R23, R16, R23, !P1 ;  /* 0x0000001710172207 */ /* 0x000fc80004800000 */
[----:B------:R-:W-:-:S07]  /*1400*/  @P2 PRMT R16, R23, 0x7610, R16 ;  /* 0x0000761017102816 */ /* 0x000fce0000000010 */
[----:B------:R-:W-:-:S07]  /*1410*/  @P3 IMAD.IADD.U32 R14, R15, 0x1, R22 ;  /* 0x000000010f0e3824 */ /* 0x000fce00078e0016 */
.L_x_29:
[----:B------:R-:W-:Y:S05]  /*1420*/  BSYNC.RECONVERGENT B0 ;  /* 0x0000000000007941 */ /* 0x000fea0003800200 */
.L_x_28:
[----:B------:R-:W-:Y:S01]  /*1430*/  PRMT R18, R16, 0x7610, R18 ;  /* 0x0000761010127816 */ /* 0x000fe20000000012 */
[----:B------:R-:W-:Y:S01]  /*1440*/  BSSY.RECONVERGENT B0, `(.L_x_38) ;  /* 0x0000031000007945 */ /* 0x000fe20003800200 */
[C---:B-1----:R-:W-:Y:S02]  /*1450*/  ISETP.GT.AND P1, PT, R6.reuse, 0x1e, PT ;  /* 0x0000001e0600780c */ /* 0x042fe40003f24270 */
[----:B------:R-:W-:Y:S01]  /*1460*/  ISETP.GT.AND P2, PT, R6, 0x1d, PT ;  /* 0x0000001d0600780c */ /* 0x000fe20003f44270 */
[----:B------:R-:W0:Y:S10]  /*1470*/  SHFL.DOWN PT, R13, R18, 0x1, 0x1f ;  /* 0x08201f00120d7f89 */ /* 0x000e3400000e0000 */
[----:B0-----:R-:W-:-:S05]  /*1480*/  @!P1 HSETP2.GT.AND P0, PT, R16.H0_H0, R13.H0_H0, PT ;  /* 0x2000000d10009234 */ /* 0x001fca0003f04800 */
[----:B------:R-:W-:Y:S02]  /*1490*/  @!P1 SEL R12, R13, R16, !P0 ;  /* 0x000000100d0c9207 */ /* 0x000fe40004000000 */
[----:B------:R-:W0:Y:S02]  /*14a0*/  SHFL.DOWN PT, R13, R14, 0x1, 0x1f ;  /* 0x08201f000e0d7f89 */ /* 0x000e2400000e0000 */
[----:B------:R-:W-:-:S04]  /*14b0*/  @!P1 PRMT R16, R12, 0x7610, R16 ;  /* 0x000076100c109816 */ /* 0x000fc80000000010 */
[----:B------:R-:W-:-:S05]  /*14c0*/  PRMT R19, R16, 0x7610, R19 ;  /* 0x0000761010137816 */ /* 0x000fca0000000013 */
[----:B------:R-:W1:Y:S01]  /*14d0*/  SHFL.DOWN PT, R15, R19, 0x2, 0x1f ;  /* 0x08401f00130f7f89 */ /* 0x000e6200000e0000 */
[----:B0-----:R-:W-:Y:S02]  /*14e0*/  @!P1 SEL R14, R13, R14, !P0 ;  /* 0x0000000e0d0e9207 */ /* 0x001fe40004000000 */
[----:B------:R-:W-:-:S03]  /*14f0*/  ISETP.GT.AND P1, PT, R6, 0x1b, PT ;  /* 0x0000001b0600780c */ /* 0x000fc60003f24270 */
[----:B------:R-:W0:Y:S01]  /*1500*/  SHFL.DOWN PT, R13, R14, 0x2, 0x1f ;  /* 0x08401f000e0d7f89 */ /* 0x000e2200000e0000 */
[----:B-1----:R-:W-:-:S05]  /*1510*/  @!P2 HSETP2.GT.AND P0, PT, R16.H0_H0, R15.H0_H0, PT ;  /* 0x2000000f1000a234 */ /* 0x002fca0003f04800 */
[----:B------:R-:W-:-:S04]  /*1520*/  @!P2 SEL R12, R15, R16, !P0 ;  /* 0x000000100f0ca207 */ /* 0x000fc80004000000 */
[----:B------:R-:W-:-:S04]  /*1530*/  @!P2 PRMT R16, R12, 0x7610, R16 ;  /* 0x000076100c10a816 */ /* 0x000fc80000000010 */
[----:B------:R-:W-:-:S05]  /*1540*/  PRMT R20, R16, 0x7610, R20 ;  /* 0x0000761010147816 */ /* 0x000fca0000000014 */
[----:B------:R-:W1:Y:S01]  /*1550*/  SHFL.DOWN PT, R15, R20, 0x4, 0x1f ;  /* 0x08801f00140f7f89 */ /* 0x000e6200000e0000 */
[----:B0-----:R-:W-:Y:S02]  /*1560*/  @!P2 SEL R14, R13, R14, !P0 ;  /* 0x0000000e0d0ea207 */ /* 0x001fe40004000000 */
[----:B------:R-:W-:-:S03]  /*1570*/  ISETP.GT.AND P2, PT, R6, 0xf, PT ;  /* 0x0000000f0600780c */ /* 0x000fc60003f44270 */
[----:B------:R-:W0:Y:S01]  /*1580*/  SHFL.DOWN PT, R13, R14, 0x4, 0x1f ;  /* 0x08801f000e0d7f89 */ /* 0x000e2200000e0000 */
[----:B-1----:R-:W-:-:S05]  /*1590*/  @!P1 HSETP2.GT.AND P0, PT, R16.H0_H0, R15.H0_H0, PT ;  /* 0x2000000f10009234 */ /* 0x002fca0003f04800 */
[----:B------:R-:W-:Y:S02]  /*15a0*/  @!P1 SEL R12, R15, R16, !P0 ;  /* 0x000000100f0c9207 */ /* 0x000fe40004000000 */
[----:B0-----:R-:W-:Y:S02]  /*15b0*/  @!P1 SEL R14, R13, R14, !P0 ;  /* 0x0000000e0d0e9207 */ /* 0x001fe40004000000 */
[----:B------:R-:W-:Y:S02]  /*15c0*/  @!P1 PRMT R16, R12, 0x7610, R16 ;  /* 0x000076100c109816 */ /* 0x000fe40000000010 */
[----:B------:R-:W-:Y:S01]  /*15d0*/  ISETP.GT.AND P1, PT, R6, 0x17, PT ;  /* 0x000000170600780c */ /* 0x000fe20003f24270 */
[----:B------:R-:W-:Y:S01]  /*15e0*/  SHFL.DOWN PT, R13, R14, 0x8, 0x1f ;  /* 0x09001f000e0d7f89 */ /* 0x000fe200000e0000 */
[----:B------:R-:W-:-:S05]  /*15f0*/  PRMT R21, R16, 0x7610, R21 ;  /* 0x0000761010157816 */ /* 0x000fca0000000015 */
[----:B------:R-:W0:Y:S06]  /*1600*/  SHFL.DOWN PT, R15, R21, 0x8, 0x1f ;  /* 0x09001f00150f7f89 */ /* 0x000e2c00000e0000 */
[----:B0-----:R-:W-:-:S05]  /*1610*/  @!P1 HSETP2.GT.AND P0, PT, R16.H0_H0, R15.H0_H0, PT ;  /* 0x2000000f10009234 */ /* 0x001fca0003f04800 */
[----:B------:R-:W-:Y:S02]  /*1620*/  @!P1 SEL R12, R15, R16, !P0 ;  /* 0x000000100f0c9207 */ /* 0x000fe40004000000 */
[----:B------:R-:W-:Y:S02]  /*1630*/  @!P1 SEL R14, R13, R14, !P0 ;  /* 0x0000000e0d0e9207 */ /* 0x000fe40004000000 */
[----:B------:R-:W-:-:S03]  /*1640*/  @!P1 PRMT R16, R12, 0x7610, R16 ;  /* 0x000076100c109816 */ /* 0x000fc60000000010 */
[----:B------:R0:W1:Y:S01]  /*1650*/  SHFL.DOWN PT, R15, R14, 0x10, 0x1f ;  /* 0x0a001f000e0f7f89 */ /* 0x00006200000e0000 */
[----:B------:R-:W-:-:S05]  /*1660*/  PRMT R11, R16, 0x7610, R11 ;  /* 0x00007610100b7816 */ /* 0x000fca000000000b */
[----:B------:R0:W2:Y:S01]  /*1670*/  SHFL.DOWN PT, R17, R11, 0x10, 0x1f ;  /* 0x0a001f000b117f89 */ /* 0x0000a200000e0000 */
[----:B------:R-:W-:Y:S05]  /*1680*/  @P2 BRA `(.L_x_39) ;  /* 0x0000000000302947 */ /* 0x000fea0003800000 */
[----:B------:R-:W-:Y:S02]  /*1690*/  ISETP.NE.AND P1, PT, R6, RZ, PT ;  /* 0x000000ff0600720c */ /* 0x000fe40003f25270 */
[----:B--2---:R-:W-:-:S05]  /*16a0*/  HSETP2.GT.AND P0, PT, R16.H0_H0, R17.H0_H0, PT ;  /* 0x2000001110007234 */ /* 0x004fca0003f04800 */
[----:B------:R-:W-:Y:S02]  /*16b0*/  SEL R16, R17, R16, !P0 ;  /* 0x0000001011107207 */ /* 0x000fe40004000000 */
[----:B01----:R-:W-:-:S04]  /*16c0*/  SEL R14, R15, R14, !P0 ;  /* 0x0000000e0f0e7207 */ /* 0x003fc80004000000 */
[----:B------:R-:W0:Y:S01]  /*16d0*/  @!P1 S2R R22, SR_CgaCtaId ;  /* 0x0000000000169919 */ /* 0x000e220000008800 */
[----:B------:R-:W-:Y:S02]  /*16e0*/  @!P1 MOV R13, 0x400 ;  /* 0x00000400000d9802 */ /* 0x000fe40000000f00 */
[----:B------:R-:W-:-:S04]  /*16f0*/  @!P1 SHF.R.U32.HI R12, RZ, 0x2, R3 ;  /* 0x00000002ff0c9819 */ /* 0x000fc80000011603 */
[----:B------:R-:W-:Y:S02]  /*1700*/  @!P1 LOP3.LUT R12, R12, 0xf8, RZ, 0xc0, !PT ;  /* 0x000000f80c0c9812 */ /* 0x000fe400078ec0ff */
[----:B0-----:R-:W-:-:S05]  /*1710*/  @!P1 LEA R13, R22, R13, 0x18 ;  /* 0x0000000d160d9211 */ /* 0x001fca00078ec0ff */
[----:B------:R-:W-:-:S05]  /*1720*/  @!P1 IMAD.IADD R13, R12, 0x1, R13 ;  /* 0x000000010c0d9824 */ /* 0x000fca00078e020d */
[----:B------:R3:W-:Y:S04]  /*1730*/  @!P1 STS [R13+0x8], R14 ;  /* 0x0000080e0d009388 */ /* 0x0007e80000000800 */
[----:B------:R3:W-:Y:S02]  /*1740*/  @!P1 STS.U16 [R13+0xc], R16 ;  /* 0x00000c100d009388 */ /* 0x0007e40000000400 */
.L_x_39:
[----:B------:R-:W-:Y:S05]  /*1750*/  BSYNC.RECONVERGENT B0 ;  /* 0x0000000000007941 */ /* 0x000fea0003800200 */
.L_x_38:
[----:B------:R-:W-:Y:S01]  /*1760*/  BAR.SYNC.DEFER_BLOCKING 0x0 ;  /* 0x0000000000007b1d */ /* 0x000fe20000010000 */
[----:B------:R-:W-:-:S05]  /*1770*/  ISETP.NE.AND P0, PT, R3, RZ, PT ;  /* 0x000000ff0300720c */ /* 0x000fca0003f05270 */
[----:B------:R-:W-:Y:S08]  /*1780*/  BSSY.RECONVERGENT B0, `(.L_x_40) ;  /* 0x000002c000007945 */ /* 0x000ff00003800200 */
[----:B------:R-:W-:Y:S05]  /*1790*/  @P0 BRA `(.L_x_41) ;  /* 0x0000000000a80947 */ /* 0x000fea0003800000 */
[----:B------:R-:W4:Y:S01]  /*17a0*/  S2UR UR6, SR_CgaCtaId ;  /* 0x00000000000679c3 */ /* 0x000f220000008800 */
[----:B------:R-:W-:Y:S01]  /*17b0*/  UMOV UR5, 0x400 ;  /* 0x0000040000057882 */ /* 0x000fe20000000000 */
[----:B------:R-:W-:Y:S02]  /*17c0*/  IMAD.MOV.U32 R23, RZ, RZ, R14 ;  /* 0x000000ffff177224 */ /* 0x000fe400078e000e */
[----:B------:R-:W-:Y:S01]  /*17d0*/  VIADD R27, R4, UR4 ;  /* 0x00000004041b7c36 */ /* 0x000fe20008000000 */
[----:B----4-:R-:W-:-:S09]  /*17e0*/  ULEA UR5, UR6, UR5, 0x18 ;  /* 0x0000000506057291 */ /* 0x010fd2000f8ec0ff */
[----:B---3--:R-:W3:Y:S04]  /*17f0*/  LDS.U16 R13, [UR5+0x14] ;  /* 0x00001405ff0d7984 */ /* 0x008ee80008000400 */
[----:B------:R-:W4:Y:S04]  /*1800*/  LDS.U16 R12, [UR5+0x1c] ;  /* 0x00001c05ff0c7984 */ /* 0x000f280008000400 */
[----:B-1----:R-:W1:Y:S04]  /*1810*/  LDS.U16 R15, [UR5+0x24] ;  /* 0x00002405ff0f7984 */ /* 0x002e680008000400 */
[----:B------:R-:W-:Y:S01]  /*1820*/  LDS.U16 R22, [UR5+0x44] ;  /* 0x00004405ff167984 */ /* 0x000fe20008000400 */
[----:B---3--:R-:W-:-:S05]  /*1830*/  HSETP2.GT.AND P0, PT, R16.H0_H0, R13.H0_H0, PT ;  /* 0x2000000d10007234 */ /* 0x008fca0003f04800 */
[----:B------:R-:W-:Y:S02]  /*1840*/  SEL R13, R13, R16, !P0 ;  /* 0x000000100d0d7207 */ /* 0x000fe40004000000 */
[----:B--2---:R-:W2:Y:S06]  /*1850*/  LDC.64 R16, c[0x0][0x398] ;  /* 0x0000e600ff107b82 */ /* 0x004eac0000000a00 */
[----:B------:R-:W-:Y:S01]  /*1860*/  @!P0 LDS R23, [UR5+0x10] ;  /* 0x00001005ff178984 */ /* 0x000fe20008000800 */
[----:B----4-:R-:W-:-:S05]  /*1870*/  HSETP2.GT.AND P0, PT, R13.H0_H0, R12.H0_H0, PT ;  /* 0x2000000c0d007234 */ /* 0x010fca0003f04800 */
[----:B------:R-:W-:Y:S02]  /*1880*/  SEL R12, R12, R13, !P0 ;  /* 0x0000000d0c0c7207 */ /* 0x000fe40004000000 */
[----:B------:R-:W3:Y:S06]  /*1890*/  LDS.U16 R13, [UR5+0x2c] ;  /* 0x00002c05ff0d7984 */ /* 0x000eec0008000400 */
[----:B------:R-:W-:Y:S01]  /*18a0*/  @!P0 LDS R23, [UR5+0x18] ;  /* 0x00001805ff178984 */ /* 0x000fe20008000800 */
[----:B-1----:R-:W-:Y:S01]  /*18b0*/  HSETP2.GT.AND P0, PT, R12.H0_H0, R15.H0_H0, PT ;  /* 0x2000000f0c007234 */ /* 0x002fe20003f04800 */
[----:B--2---:R-:W-:-:S04]  /*18c0*/  IMAD.WIDE R16, R27, 0x2, R16 ;  /* 0x000000021b107825 */ /* 0x004fc800078e0210 */
[----:B------:R-:W-:Y:S02]  /*18d0*/  SEL R12, R15, R12, !P0 ;  /* 0x0000000c0f0c7207 */ /* 0x000fe40004000000 */
[----:B------:R-:W1:Y:S06]  /*18e0*/  LDS.U16 R15, [UR5+0x34] ;  /* 0x00003405ff0f7984 */ /* 0x000e6c0008000400 */
[----:B------:R-:W-:Y:S01]  /*18f0*/  @!P0 LDS R23, [UR5+0x20] ;  /* 0x00002005ff178984 */ /* 0x000fe20008000800 */
[----:B---3--:R-:W-:-:S05]  /*1900*/  HSETP2.GT.AND P0, PT, R12.H0_H0, R13.H0_H0, PT ;  /* 0x2000000d0c007234 */ /* 0x008fca0003f04800 */
[----:B------:R-:W-:Y:S02]  /*1910*/  SEL R12, R13, R12, !P0 ;  /* 0x0000000c0d0c7207 */ /* 0x000fe40004000000 */
[----:B------:R-:W2:Y:S06]  /*1920*/  LDS.U16 R13, [UR5+0x3c] ;  /* 0x00003c05ff0d7984 */ /* 0x000eac0008000400 */
[----:B------:R-:W-:Y:S01]  /*1930*/  @!P0 LDS R23, [UR5+0x28] ;  /* 0x00002805ff178984 */ /* 0x000fe20008000800 */
[----:B-1----:R-:W-:-:S05]  /*1940*/  HSETP2.GT.AND P0, PT, R12.H0_H0, R15.H0_H0, PT ;  /* 0x2000000f0c007234 */ /* 0x002fca0003f04800 */
[----:B------:R-:W-:Y:S02]  /*1950*/  SEL R12, R15, R12, !P0 ;  /* 0x0000000c0f0c7207 */ /* 0x000fe40004000000 */
[----:B0-----:R-:W0:Y:S06]  /*1960*/  LDC.64 R14, c[0x0][0x388] ;  /* 0x0000e200ff0e7b82 */ /* 0x001e2c0000000a00 */
[----:B------:R-:W-:Y:S01]  /*1970*/  @!P0 LDS R23, [UR5+0x30] ;  /* 0x00003005ff178984 */ /* 0x000fe20008000800 */
[----:B--2---:R-:W-:-:S05]  /*1980*/  HSETP2.GT.AND P0, PT, R12.H0_H0, R13.H0_H0, PT ;  /* 0x2000000d0c007234 */ /* 0x004fca0003f04800 */
[----:B------:R-:W-:Y:S02]  /*1990*/  SEL R25, R13, R12, !P0 ;  /* 0x0000000c0d197207 */ /* 0x000fe40004000000 */
[----:B------:R-:W1:Y:S06]  /*19a0*/  LDC.64 R12, c[0x0][0x390] ;  /* 0x0000e400ff0c7b82 */ /* 0x000e6c0000000a00 */
[----:B------:R-:W-:Y:S01]  /*19b0*/  @!P0 LDS R23, [UR5+0x38] ;  /* 0x00003805ff178984 */ /* 0x000fe20008000800 */
[----:B------:R-:W-:-:S05]  /*19c0*/  HSETP2.GT.AND P0, PT, R25.H0_H0, R22.H0_H0, PT ;  /* 0x2000001619007234 */ /* 0x000fca0003f04800 */
[----:B------:R-:W-:-:S08]  /*19d0*/  SEL R25, R22, R25, !P0 ;  /* 0x0000001916197207 */ /* 0x000fd00004000000 */
[----:B------:R-:W0:Y:S01]  /*19e0*/  @!P0 LDS R23, [UR5+0x40] ;  /* 0x00004005ff178984 */ /* 0x000e220008000800 */
[----:B-1----:R-:W-:-:S04]  /*19f0*/  IMAD.WIDE R12, R27, 0x4, R12 ;  /* 0x000000041b0c7825 */ /* 0x002fc800078e020c */
[----:B0-----:R-:W-:Y:S01]  /*1a00*/  IMAD.WIDE R14, R23, 0x2, R14 ;  /* 0x00000002170e7825 */ /* 0x001fe200078e020e */
[----:B------:R4:W-:Y:S04]  /*1a10*/  STG.E desc[UR8][R12.64], R23 ;  /* 0x000000170c007986 */ /* 0x0009e8000c101908 */
[----:B------:R4:W-:Y:S04]  /*1a20*/  STG.E.U16 desc[UR8][R16.64], R25 ;  /* 0x0000001910007986 */ /* 0x0009e8000c101508 */
[----:B------:R4:W-:Y:S02]  /*1a30*/  STG.E.U16 desc[UR8][R14.64], R10 ;  /* 0x0000000a0e007986 */ /* 0x0009e4000c101508 */
.L_x_41:
[----:B------:R-:W-:Y:S05]  /*1a40*/  BSYNC.RECONVERGENT B0 ;  /* 0x0000000000007941 */ /* 0x000fea0003800200 */
.L_x_40:
[----:B------:R-:W-:Y:S01]  /*1a50*/  UIADD3 UR4, UPT, UPT, UR4, 0x1, URZ ;  /* 0x0000000104047890 */ /* 0x000fe2000fffe0ff */
[----:B------:R-:W-:Y:S05]  /*1a60*/  BAR.SYNC.DEFER_BLOCKING 0x0 ;  /* 0x0000000000007b1d */ /* 0x000fea0000010000 */
[----:B------:R-:W-:-:S13]  /*1a70*/  ISETP.NE.AND P0, PT, R2, UR4, PT ;  /* 0x0000000402007c0c */ /* 0x000fda000bf05270 */
[----:B------:R-:W-:Y:S05]  /*1a80*/  @P0 BRA `(.L_x_42) ;  /* 0xffffffec00500947 */ /* 0x000fea000383ffff */
[----:B------:R-:W-:Y:S05]  /*1a90*/  EXIT ;  /* 0x000000000000794d */ /* 0x000fea0003800000 */
.L_x_43:
        /* <DEDUP_REMOVED lines=14> */
.L_x_193:


//--------------------- .text._ZN17fastertransformer20topk_stage2_samplingI6__halfLi128ELi8EEEvPKiPT_PiS6_PbPfS8_iS3_fPKfP17curandStateXORWOWS3_iPKb --------------------------
	.section	.text._ZN17fastertransformer20topk_stage2_samplingI6__halfLi128ELi8EEEvPKiPT_PiS6_PbPfS8_iS3_fPKfP17curandStateXORWOWS3_iPKb,"ax",@progbits
	.align	128
        .global         _ZN17fastertransformer20topk_stage2_samplingI6__halfLi128ELi8EEEvPKiPT_PiS6_PbPfS8_iS3_fPKfP17curandStateXORWOWS3_iPKb
        .type           _ZN17fastertransformer20topk_stage2_samplingI6__halfLi128ELi8EEEvPKiPT_PiS6_PbPfS8_iS3_fPKfP17curandStateXORWOWS3_iPKb,@function
        .size           _ZN17fastertransformer20topk_stage2_samplingI6__halfLi128ELi8EEEvPKiPT_PiS6_PbPfS8_iS3_fPKfP17curandStateXORWOWS3_iPKb,(.L_x_194 - _ZN17fastertransformer20topk_stage2_samplingI6__halfLi128ELi8EEEvPKiPT_PiS6_PbPfS8_iS3_fPKfP17curandStateXORWOWS3_iPKb)
        .other          _ZN17fastertransformer20topk_stage2_samplingI6__halfLi128ELi8EEEvPKiPT_PiS6_PbPfS8_iS3_fPKfP17curandStateXORWOWS3_iPKb,@"STO_CUDA_ENTRY STV_DEFAULT"
_ZN17fastertransformer20topk_stage2_samplingI6__halfLi128ELi8EEEvPKiPT_PiS6_PbPfS8_iS3_fPKfP17curandStateXORWOWS3_iPKb:
.text._ZN17fastertransformer20topk_stage2_samplingI6__halfLi128ELi8EEEvPKiPT_PiS6_PbPfS8_iS3_fPKfP17curandStateXORWOWS3_iPKb:
        /* <DEDUP_REMOVED lines=14> */
.L_x_44:
        /* <DEDUP_REMOVED lines=38> */
.L_x_45:
        /* <DEDUP_REMOVED lines=18> */
.L_x_58:
[----:B------:R-:W-:Y:S01]  /*0460*/  IMAD.SHL.U32 R5, R15, 0x8, RZ ;  /* 0x000000080f057824 */ /* 0x000fe200078e00ff */
[----:B------:R-:W-:Y:S01]  /*0470*/  BSSY.RECONVERGENT B0, `(.L_x_47) ;  /* 0x00000cc000007945 */ /* 0x000fe20003800200 */
[----:B------:R-:W-:Y:S02]  /*0480*/  IMAD.MOV.U32 R6, RZ, RZ, -0x1 ;  /* 0xffffffffff067424 */ /* 0x000fe400078e00ff */
[----:B0-----:R-:W-:Y:S01]  /*0490*/  IMAD.MOV.U32 R8, RZ, RZ, -0x800001 ;  /* 0xff7fffffff087424 */ /* 0x001fe200078e00ff */
        /* <DEDUP_REMOVED lines=15> */
.L_x_51:
[----:B------:R-:W-:-:S05]  /*0590*/  IMAD.WIDE.U32 R4, R7, 0x2, R2 ;  /* 0x0000000207047825 */ /* 0x000fca00078e0002 */
[----:B------:R-:W2:Y:S04]  /*05a0*/  LDG.E.U16 R24, desc[UR6][R4.64] ;  /* 0x0000000604187981 */ /* 0x000ea8000c1e1500 */
[----:B------:R-:W3:Y:S04]  /*05b0*/  LDG.E.U16 R26, desc[UR6][R4.64+0x100] ;  /* 0x00010006041a7981 */ /* 0x000ee8000c1e1500 */
[----:B------:R-:W4:Y:S04]  /*05c0*/  LDG.E.U16 R21, desc[UR6][R4.64+0x200] ;  /* 0x0002000604157981 */ /* 0x000f28000c1e1500 */
[----:B------:R-:W5:Y:S04]  /*05d0*/  LDG.E.U16 R22, desc[UR6][R4.64+0x300] ;  /* 0x0003000604167981 */ /* 0x000f68000c1e1500 */
[----:B------:R-:W5:Y:S01]  /*05e0*/  LDG.E.U16 R23, desc[UR6][R4.64+0x400] ;  /* 0x0004000604177981 */ /* 0x000f62000c1e1500 */
[----:B--2---:R-:W-:-:S03]  /*05f0*/  HADD2.F32 R25, -RZ, R24.H0_H0 ;  /* 0x20000018ff197230 */ /* 0x004fc60000004100 */
[----:B------:R-:W2:Y:S02]  /*0600*/  LDG.E.U16 R24, desc[UR6][R4.64+0x500] ;  /* 0x0005000604187981 */ /* 0x000ea4000c1e1500 */
[----:B------:R-:W-:-:S04]  /*0610*/  FSETP.GT.FTZ.AND P3, PT, R25, R8, PT ;  /* 0x000000081900720b */ /* 0x000fc80003f74000 */
[----:B------:R-:W-:Y:S02]  /*0620*/  FSEL R8, R25, R8, P3 ;  /* 0x0000000819087208 */ /* 0x000fe40001800000 */
[----:B------:R-:W2:Y:S01]  /*0630*/  LDG.E.U16 R25, desc[UR6][R4.64+0x600] ;  /* 0x0006000604197981 */ /* 0x000ea2000c1e1500 */
[----:B---3--:R-:W-:-:S05]  /*0640*/  HADD2.F32 R27, -RZ, R26.H0_H0 ;  /* 0x2000001aff1b7230 */ /* 0x008fca0000004100 */
[----:B------:R-:W-:-:S04]  /*0650*/  FSETP.GT.FTZ.AND P1, PT, R27, R8, PT ;  /* 0x000000081b00720b */ /* 0x000fc80003f34000 */
[----:B------:R-:W-:Y:S02]  /*0660*/  FSEL R27, R27, R8, P1 ;  /* 0x000000081b1b7208 */ /* 0x000fe40000800000 */
[----:B------:R-:W3:Y:S01]  /*0670*/  LDG.E.U16 R8, desc[UR6][R4.64+0x700] ;  /* 0x0007000604087981 */ /* 0x000ee2000c1e1500 */
[----:B----4-:R-:W-:-:S03]  /*0680*/  HADD2.F32 R26, -RZ, R21.H0_H0 ;  /* 0x20000015ff1a7230 */ /* 0x010fc60000004100 */
[----:B------:R-:W4:Y:S02]  /*0690*/  LDG.E.U16 R21, desc[UR6][R4.64+0x800] ;  /* 0x0008000604157981 */ /* 0x000f24000c1e1500 */
[----:B------:R-:W-:-:S04]  /*06a0*/  FSETP.GT.FTZ.AND P2, PT, R26, R27, PT ;  /* 0x0000001b1a00720b */ /* 0x000fc80003f54000 */
[----:B------:R-:W-:Y:S01]  /*06b0*/  FSEL R26, R26, R27, P2 ;  /* 0x0000001b1a1a7208 */ /* 0x000fe20001000000 */
[----:B-----5:R-:W-:Y:S02]  /*06c0*/  HADD2.F32 R27, -RZ, R22.H0_H0 ;  /* 0x20000016ff1b7230 */ /* 0x020fe40000004100 */
[----:B------:R-:W-:Y:S01]  /*06d0*/  HADD2.F32 R23, -RZ, R23.H0_H0 ;  /* 0x20000017ff177230 */ /* 0x000fe20000004100 */
[----:B------:R-:W5:Y:S02]  /*06e0*/  LDG.E.U16 R22, desc[UR6][R4.64+0x900] ;  /* 0x0009000604167981 */ /* 0x000f64000c1e1500 */
[----:B------:R-:W-:-:S04]  /*06f0*/  FSETP.GT.FTZ.AND P4, PT, R27, R26, PT ;  /* 0x0000001a1b00720b */ /* 0x000fc80003f94000 */
[----:B------:R-:W-:-:S04]  /*0700*/  FSEL R26, R27, R26, P4 ;  /* 0x0000001a1b1a7208 */ /* 0x000fc80002000000 */
[----:B------:R-:W-:-:S04]  /*0710*/  FSETP.GT.FTZ.AND P6, PT, R23, R26, PT ;  /* 0x0000001a1700720b */ /* 0x000fc80003fd4000 */
[----:B------:R-:W-:Y:S02]  /*0720*/  FSEL R23, R23, R26, P6 ;  /* 0x0000001a17177208 */ /* 0x000fe40003000000 */
[C---:B------:R-:W-:Y:S01]  /*0730*/  SEL R6, R7.reuse, R6, P3 ;  /* 0x0000000607067207 */ /* 0x040fe20001800000 */
[C---:B------:R-:W-:Y:S02]  /*0740*/  @P1 VIADD R6, R7.reuse, 0x80 ;  /* 0x0000008007061836 */ /* 0x040fe40000000000 */
[----:B------:R-:W-:Y:S02]  /*0750*/  @P2 VIADD R6, R7, 0x100 ;  /* 0x0000010007062836 */ /* 0x000fe40000000000 */
[----:B--2---:R-:W-:-:S05]  /*0760*/  HADD2.F32 R24, -RZ, R24.H0_H0 ;  /* 0x20000018ff187230 */ /* 0x004fca0000004100 */
[----:B------:R-:W-:Y:S01]  /*0770*/  FSETP.GT.FTZ.AND P5, PT, R24, R23, PT ;  /* 0x000000171800720b */ /* 0x000fe20003fb4000 */
[----:B------:R-:W-:-:S03]  /*0780*/  HADD2.F32 R25, -RZ, R25.H0_H0 ;  /* 0x20000019ff197230 */ /* 0x000fc60000004100 */
        /* <DEDUP_REMOVED lines=40> */
[-C--:B------:R-:W-:Y:S01]  /*0a10*/  FSETP.GT.FTZ.AND P2, PT, R25, R4.reuse, PT ;  /* 0x000000041900720b */ /* 0x080fe20003f54000 */
[----:B------:R-:W-:Y:S02]  /*0a20*/  HADD2.F32 R5, -RZ, R26.H0_H0 ;  /* 0x2000001aff057230 */ /* 0x000fe40000004100 */
[----:B------:R-:W-:Y:S01]  /*0a30*/  @P5 VIADD R6, R7, 0x580 ;  /* 0x0000058007065836 */ /* 0x000fe20000000000 */
        /* <DEDUP_REMOVED lines=10> */
.L_x_50:
[----:B------:R-:W-:Y:S05]  /*0ae0*/  BSYNC.RECONVERGENT B1 ;  /* 0x0000000000017941 */ /* 0x000fea0003800200 */
.L_x_49:
        /* <DEDUP_REMOVED lines=15> */
[----:B--2---:R-:W-:-:S05]  /*0be0*/  HADD2.F32 R27, -RZ, R26.H0_H0 ;  /* 0x2000001aff1b7230 */ /* 0x004fca0000004100 */
[----:B------:R-:W-:Y:S01]  /*0bf0*/  FSETP.GT.FTZ.AND P5, PT, R27, R8, PT ;  /* 0x000000081b00720b */ /* 0x000fe20003fb4000 */
[----:B----4-:R-:W-:-:S03]  /*0c00*/  HADD2.F32 R29, -RZ, R24.H0_H0 ;  /* 0x20000018ff1d7230 */ /* 0x010fc60000004100 */
[----:B------:R-:W-:Y:S01]  /*0c10*/  FSEL R8, R27, R8, P5 ;  /* 0x000000081b087208 */ /* 0x000fe20002800000 */
[----:B---3--:R-:W-:Y:S01]  /*0c20*/  HADD2.F32 R27, -RZ, R28.H0_H0 ;  /* 0x2000001cff1b7230 */ /* 0x008fe20000004100 */
[----:B------:R-:W-:Y:S01]  /*0c30*/  SEL R6, R7, R6, P5 ;  /* 0x0000000607067207 */ /* 0x000fe20002800000 */
[----:B-----5:R-:W-:-:S03]  /*0c40*/  HADD2.F32 R23, -RZ, R23.H0_H0 ;  /* 0x20000017ff177230 */ /* 0x020fc60000004100 */
[----:B------:R-:W-:Y:S01]  /*0c50*/  FSETP.GT.FTZ.AND P6, PT, R27, R8, PT ;  /* 0x000000081b00720b */ /* 0x000fe20003fd4000 */
[----:B0-----:R-:W-:-:S03]  /*0c60*/  HADD2.F32 R5, -RZ, R22.H0_H0 ;  /* 0x20000016ff057230 */ /* 0x001fc60000004100 */
[----:B------:R-:W-:Y:S01]  /*0c70*/  FSEL R8, R27, R8, P6 ;  /* 0x000000081b087208 */ /* 0x000fe20003000000 */
[----:B------:R-:W-:-:S03]  /*0c80*/  HADD2.F32 R4, -RZ, R21.H0_H0 ;  /* 0x20000015ff047230 */ /* 0x000fc60000004100 */
[----:B------:R-:W-:Y:S01]  /*0c90*/  FSETP.GT.FTZ.AND P4, PT, R29, R8, PT ;  /* 0x000000081d00720b */ /* 0x000fe20003f94000 */
[----:B------:R-:W-:-:S03]  /*0ca0*/  HADD2.F32 R9, -RZ, R9.H0_H0 ;  /* 0x20000009ff097230 */ /* 0x000fc60000004100 */
[----:B------:R-:W-:Y:S01]  /*0cb0*/  FSEL R8, R29, R8, P4 ;  /* 0x000000081d087208 */ /* 0x000fe20002000000 */
[----:B------:R-:W-:Y:S02]  /*0cc0*/  HADD2.F32 R25, -RZ, R25.H0_H0 ;  /* 0x20000019ff197230 */ /* 0x000fe40000004100 */
[----:B------:R-:W-:Y:S01]  /*0cd0*/  @P6 VIADD R6, R7, 0x80 ;  /* 0x0000008007066836 */ /* 0x000fe20000000000 */
        /* <DEDUP_REMOVED lines=17> */
.L_x_53:
[----:B------:R-:W-:Y:S05]  /*0df0*/  BSYNC.RECONVERGENT B1 ;  /* 0x0000000000017941 */ /* 0x000fea0003800200 */
.L_x_52:
        /* <DEDUP_REMOVED lines=28> */
.L_x_55:
[----:B------:R-:W-:Y:S05]  /*0fc0*/  BSYNC.RECONVERGENT B1 ;  /* 0x0000000000017941 */ /* 0x000fea0003800200 */
.L_x_54:
        /* <DEDUP_REMOVED lines=22> */
.L_x_48:
[----:B------:R-:W-:Y:S05]  /*1130*/  BSYNC.RECONVERGENT B0 ;  /* 0x0000000000007941 */ /* 0x000fea0003800200 */
.L_x_47:
        /* <DEDUP_REMOVED lines=36> */
[----:B-1----:R-:W-:Y:S02]  /*1380*/  SEL R22, R4, R5, P0 ;  /* 0x0000000504167207 */ /* 0x002fe40000000000 */
[----:B------:R-:W-:-:S03]  /*1390*/  FSEL R25, R21, R6, P0 ;  /* 0x0000000615197208 */ /* 0x000fc60000000000 */
[----:B------:R0:W-:Y:S04]  /*13a0*/  @!P1 STS [R7+0x4], R22 ;  /* 0x0000041607009388 */ /* 0x0001e80000000800 */
[----:B------:R0:W-:Y:S01]  /*13b0*/  @!P1 STS [R7+0x8], R25 ;  /* 0x0000081907009388 */ /* 0x0001e20000000800 */
[----:B------:R-:W-:Y:S01]  /*13c0*/  BAR.SYNC.DEFER_BLOCKING 0x0 ;  /* 0x0000000000007b1d */ /* 0x000fe20000010000 */
[----:B------:R-:W-:-:S13]  /*13d0*/  ISETP.NE.AND P1, PT, R14, RZ, PT ;  /* 0x000000ff0e00720c */ /* 0x000fda0003f25270 */
[----:B0-----:R-:W-:Y:S05]  /*13e0*/  @P1 BRA `(.L_x_57) ;  /* 0x00000000008c1947 */ /* 0x001fea0003800000 */
[----:B------:R-:W0:Y:S01]  /*13f0*/  S2R R27, SR_CgaCtaId ;  /* 0x00000000001b7919 */ /* 0x000e220000008800 */
[----:B------:R-:W-:Y:S01]  /*1400*/  MOV R24, 0x400 ;  /* 0x0000040000187802 */ /* 0x000fe20000000f00 */
[----:B------:R-:W1:Y:S01]  /*1410*/  LDC.64 R8, c[0x0][0x3b0] ;  /* 0x0000ec00ff087b82 */ /* 0x000e620000000a00 */
[----:B------:R-:W1:Y:S01]  /*1420*/  LDCU.64 UR4, c[0x0][0x3a8] ;  /* 0x00007500ff0477ac */ /* 0x000e620008000a00 */
[----:B------:R-:W-:Y:S02]  /*1430*/  ISETP.NE.AND P4, PT, R10, RZ, PT ;  /* 0x000000ff0a00720c */ /* 0x000fe40003f85270 */
[----:B0-----:R-:W-:Y:S01]  /*1440*/  LEA R21, R27, R24, 0x18 ;  /* 0x000000181b157211 */ /* 0x001fe200078ec0ff */
[----:B------:R-:W-:-:S04]  /*1450*/  VIADD R24, R24, 0x40 ;  /* 0x0000004018187836 */ /* 0x000fc80000000000 */
[----:B------:R-:W0:Y:S01]  /*1460*/  LDS.128 R4, [R21+0x10] ;  /* 0x0000100015047984 */ /* 0x000e220000000c00 */
[----:B------:R-:W-:-:S03]  /*1470*/  LEA R27, R27, R24, 0x18 ;  /* 0x000000181b1b7211 */ /* 0x000fc600078ec0ff */
[----:B------:R-:W2:Y:S01]  /*1480*/  LDS R23, [R21+0x20] ;  /* 0x0000200015177984 */ /* 0x000ea20000000800 */
[----:B0-----:R-:W-:-:S04]  /*1490*/  FSETP.GT.FTZ.AND P0, PT, R25, R4, PT ;  /* 0x000000041900720b */ /* 0x001fc80003f14000 */
[----:B------:R-:W-:-:S04]  /*14a0*/  FSEL R25, R25, R4, P0 ;  /* 0x0000000419197208 */ /* 0x000fc80000000000 */
[----:B------:R-:W-:-:S04]  /*14b0*/  FSETP.GT.FTZ.AND P2, PT, R25, R6, PT ;  /* 0x000000061900720b */ /* 0x000fc80003f54000 */
[----:B------:R-:W-:Y:S01]  /*14c0*/  FSEL R6, R25, R6, P2 ;  /* 0x0000000619067208 */ /* 0x000fe20001000000 */
[----:B------:R-:W0:Y:S01]  /*14d0*/  @!P0 LDS R22, [R21+0xc] ;  /* 0x00000c0015168984 */ /* 0x000e220000000800 */
[----:B-1----:R-:W-:Y:S01]  /*14e0*/  LOP3.LUT P0, RZ, R8, UR4, RZ, 0xfc, !PT ;  /* 0x0000000408ff7c12 */ /* 0x002fe2000f80fcff */
[----:B------:R-:W-:Y:S01]  /*14f0*/  IMAD R8, R10, 0x4, R27 ;  /* 0x000000040a087824 */ /* 0x000fe200078e021b */
[CC--:B--2---:R-:W-:Y:S02]  /*1500*/  FSETP.GT.FTZ.AND P3, PT, R6.reuse, R23.reuse, PT ;  /* 0x000000170600720b */ /* 0x0c4fe40003f74000 */
[----:B------:R-:W-:Y:S02]  /*1510*/  LOP3.LUT P0, RZ, R9, UR5, RZ, 0xfc, P0 ;  /* 0x0000000509ff7c12 */ /* 0x000fe4000800fcff */
[----:B------:R-:W-:Y:S01]  /*1520*/  FSEL R6, R6, R23, P3 ;  /* 0x0000001706067208 */ /* 0x000fe20001800000 */
[----:B------:R-:W-:-:S04]  /*1530*/  IMAD R23, R10, 0x4, R13 ;  /* 0x000000040a177824 */ /* 0x000fc800078e020d */
[----:B------:R-:W-:Y:S04]  /*1540*/  @!P4 STS [R21+0x34], R6 ;  /* 0x000034061500c388 */ /* 0x000fe80000000800 */
[----:B0-----:R-:W-:Y:S01]  /*1550*/  @P3 SEL R7, R22, R5, P2 ;  /* 0x0000000516073207 */ /* 0x001fe20001000000 */
[----:B------:R-:W-:-:S04]  /*1560*/  IMAD.MOV.U32 R22, RZ, RZ, 0xfbff ;  /* 0x0000fbffff167424 */ /* 0x000fc800078e00ff */
[----:B------:R-:W-:Y:S04]  /*1570*/  STS [R8], R7 ;  /* 0x0000000708007388 */ /* 0x000fe80000000800 */
        /* <DEDUP_REMOVED lines=10> */
.L_x_57:
[----:B------:R-:W-:Y:S05]  /*1620*/  BSYNC.RECONVERGENT B0 ;  /* 0x0000000000007941 */ /* 0x000fea0003800200 */
.L_x_56:
[----:B------:R-:W-:Y:S01]  /*1630*/  VIADD R10, R10, 0x1 ;  /* 0x000000010a0a7836 */ /* 0x000fe20000000000 */
[----:B------:R-:W-:Y:S04]  /*1640*/  BAR.SYNC.DEFER_BLOCKING 0x0 ;  /* 0x0000000000007b1d */ /* 0x000fe80000010000 */
[----:B------:R-:W-:-:S13]  /*1650*/  ISETP.NE.AND P0, PT, R10, R15, PT ;  /* 0x0000000f0a00720c */ /* 0x000fda0003f05270 */
[----:B------:R-:W-:Y:S05]  /*1660*/  @P0 BRA `(.L_x_58) ;  /* 0xffffffec007c0947 */ /* 0x000fea000383ffff */
.L_x_46:
[----:B------:R-:W-:Y:S05]  /*1670*/  @P1 EXIT ;  /* 0x000000000000194d */ /* 0x000fea0003800000 */
[----:B------:R-:W1:Y:S08]  /*1680*/  LDC.64 R4, c[0x0][0x3d8] ;  /* 0x0000f600ff047b82 */ /* 0x000e700000000a00 */
[----:B------:R-:W2:Y:S01]  /*1690*/  S2UR UR5, SR_CgaCtaId ;  /* 0x00000000000579c3 */ /* 0x000ea20000008800 */
[----:B------:R-:W-:-:S07]  /*16a0*/  UMOV UR4, 0x400 ;  /* 0x0000040000047882 */ /* 0x000fce0000000000 */
[----:B------:R-:W3:Y:S01]  /*16b0*/  LDC.64 R18, c[0x0][0x390] ;  /* 0x0000e400ff127b82 */ /* 0x000ee20000000a00 */
[----:B-1----:R-:W-:-:S05]  /*16c0*/  IMAD.WIDE.U32 R4, R17, 0x30, R4 ;  /* 0x0000003011047825 */ /* 0x002fca00078e0004 */
[----:B0-----:R-:W4:Y:S04]  /*16d0*/  LDG.E.64 R8, desc[UR6][R4.64] ;  /* 0x0000000604087981 */ /* 0x001f28000c1e1b00 */
[----:B------:R-:W5:Y:S04]  /*16e0*/  LDG.E.64 R6, desc[UR6][R4.64+0x10] ;  /* 0x0000100604067981 */ /* 0x000f68000c1e1b00 */
[----:B------:R-:W3:Y:S01]  /*16f0*/  LDG.E.64 R2, desc[UR6][R4.64+0x8] ;  /* 0x0000080604027981 */ /* 0x000ee2000c1e1b00 */
[----:B--2---:R-:W-:Y:S01]  /*1700*/  ULEA UR4, UR5, UR4, 0x18 ;  /* 0x0000000405047291 */ /* 0x004fe2000f8ec0ff */
[----:B------:R-:W-:-:S08]  /*1710*/  ISETP.GE.AND P0, PT, R15, 0x1, PT ;  /* 0x000000010f00780c */ /* 0x000fd00003f06270 */
[----:B------:R-:W0:Y:S01]  /*1720*/  LDS R0, [UR4+0x30] ;  /* 0x00003004ff007984 */ /* 0x000e220008000800 */
[----:B----4-:R-:W-:Y:S01]  /*1730*/  SHF.R.U32.HI R10, RZ, 0x2, R9 ;  /* 0x00000002ff0a7819 */ /* 0x010fe20000011609 */
[----:B------:R-:W-:-:S03]  /*1740*/  VIADD R8, R8, 0x587c5 ;  /* 0x000587c508087836 */ /* 0x000fc60000000000 */
[----:B------:R-:W-:Y:S01]  /*1750*/  LOP3.LUT R10, R10, R9, RZ, 0x3c, !PT ;  /* 0x000000090a0a7212 */ /* 0x000fe200078e3cff */
[----:B-----5:R-:W-:Y:S02]  /*1760*/  IMAD.SHL.U32 R9, R7, 0x10, RZ ;  /* 0x0000001007097824 */ /* 0x020fe400078e00ff */
[----:B------:R-:W-:Y:S02]  /*1770*/  IMAD.MOV.U32 R23, RZ, RZ, R6 ;  /* 0x000000ffff177224 */ /* 0x000fe400078e0006 */
[----:B------:R-:W-:Y:S02]  /*1780*/  IMAD.SHL.U32 R11, R10, 0x2, RZ ;  /* 0x000000020a0b7824 */ /* 0x000fe400078e00ff */
[----:B---3--:R-:W-:-:S03]  /*1790*/  IMAD.MOV.U32 R22, RZ, RZ, R3 ;  /* 0x000000ffff167224 */ /* 0x008fc600078e0003 */
[----:B------:R-:W-:Y:S02]  /*17a0*/  LOP3.LUT R10, R10, R11, R9, 0x96, !PT ;  /* 0x0000000b0a0a7212 */ /* 0x000fe400078e9609 */
[----:B------:R1:W-:Y:S02]  /*17b0*/  STG.E.64 desc[UR6][R4.64+0x8], R22 ;  /* 0x0000081604007986 */ /* 0x0003e4000c101b06 */
[----:B------:R-:W-:Y:S01]  /*17c0*/  LOP3.LUT R11, R10, R7, RZ, 0x3c, !PT ;  /* 0x000000070a0b7212 */ /* 0x000fe200078e3cff */
[----:B------:R-:W-:-:S04]  /*17d0*/  IMAD.MOV.U32 R10, RZ, RZ, 0x2f800000 ;  /* 0x2f800000ff0a7424 */ /* 0x000fc800078e00ff */
[----:B------:R-:W-:-:S05]  /*17e0*/  IMAD.IADD R9, R11, 0x1, R8 ;  /* 0x000000010b097824 */ /* 0x000fca00078e0208 */
[----:B------:R-:W-:-:S05]  /*17f0*/  I2FP.F32.U32 R9, R9 ;  /* 0x0000000900097245 */ /* 0x000fca0000201000 */
[----:B------:R-:W-:Y:S01]  /*1800*/  FFMA.FTZ R9, R9, R10, 1.1641532182693481445e-10 ;  /* 0x2f00000009097423 */ /* 0x000fe2000001000a */
[----:B------:R-:W-:-:S03]  /*1810*/  IMAD.MOV.U32 R10, RZ, RZ, R7 ;  /* 0x000000ffff0a7224 */ /* 0x000fc600078e0007 */
[----:B------:R-:W-:Y:S01]  /*1820*/  FMUL.FTZ R21, R9, R16 ;  /* 0x0000001009157220 */ /* 0x000fe20000410000 */
[----:B------:R-:W-:Y:S01]  /*1830*/  IMAD.MOV.U32 R9, RZ, RZ, R2 ;  /* 0x000000ffff097224 */ /* 0x000fe200078e0002 */
[----:B------:R1:W-:Y:S01]  /*1840*/  STG.E.64 desc[UR6][R4.64+0x10], R10 ;  /* 0x0000100a04007986 */ /* 0x0003e2000c101b06 */
[----:B------:R-:W-:-:S04]  /*1850*/  IMAD.WIDE.U32 R2, R17, 0x4, R18 ;  /* 0x0000000411027825 */ /* 0x000fc800078e0012 */
[----:B0-----:R-:W-:Y:S01]  /*1860*/  FMUL.FTZ R21, R21, R0 ;  /* 0x0000000015157220 */ /* 0x001fe20000410000 */
[----:B------:R1:W-:Y:S04]  /*1870*/  STG.E.64 desc[UR6][R4.64], R8 ;  /* 0x0000000804007986 */ /* 0x0003e8000c101b06 */
[----:B------:R1:W-:Y:S01]  /*1880*/  STS [UR4+0x2c], R21 ;  /* 0x00002c15ff007988 */ /* 0x0003e20008000804 */
[----:B------:R-:W-:Y:S05]  /*1890*/  @!P0 BRA `(.L_x_59) ;  /* 0x0000000400248947 */ /* 0x000fea0003800000 */
[----:B-1----:R-:W-:Y:S02]  /*18a0*/  VIADD R5, R15, 0xffffffff ;  /* 0xffffffff0f057836 */ /* 0x002fe40000000000 */
[----:B------:R-:W-:-:S07]  /*18b0*/  IMAD.MOV.U32 R6, RZ, RZ, RZ ;  /* 0x000000ffff067224 */ /* 0x000fce00078e00ff */
.L_x_61:
        /* <DEDUP_REMOVED lines=14> */
.L_x_60:
        /* <DEDUP_REMOVED lines=57> */
.L_x_59:
[----:B01----:R-:W0:Y:S01]  /*1d30*/  LDC.64 R4, c[0x0][0x398] ;  /* 0x0000e600ff047b82 */ /* 0x003e220000000a00 */
[----:B------:R-:W1:Y:S02]  /*1d40*/  LDCU.64 UR4, c[0x0][0x3a0] ;  /* 0x00007400ff0477ac */ /* 0x000e640008000a00 */
[----:B-1----:R-:W-:-:S04]  /*1d50*/  ISETP.NE.U32.AND P1, PT, RZ, UR4, PT ;  /* 0x00000004ff007c0c */ /* 0x002fc8000bf25070 */
[----:B------:R-:W-:Y:S02]  /*1d60*/  ISETP.NE.AND.EX P1, PT, RZ, UR5, PT, P1 ;  /* 0x00000005ff007c0c */ /* 0x000fe4000bf25310 */
[----:B0-----:R-:W-:-:S04]  /*1d70*/  ISETP.EQ.U32.AND P0, PT, R4, RZ, PT ;  /* 0x000000ff0400720c */ /* 0x001fc80003f02070 */
[----:B------:R-:W-:-:S13]  /*1d80*/  ISETP.EQ.OR.EX P0, PT, R5, RZ, !P1, P0 ;  /* 0x000000ff0500720c */ /* 0x000fda0004f02700 */
[----:B------:R-:W-:Y:S05]  /*1d90*/  @P0 EXIT ;  /* 0x000000000000094d */ /* 0x000fea0003800000 */
[----:B------:R-:W0:Y:S01]  /*1da0*/  LDC.64 R4, c[0x0][0x398] ;  /* 0x0000e600ff047b82 */ /* 0x000e220000000a00 */
[----:B------:R-:W-:-:S05]  /*1db0*/  IADD3 R6, P0, PT, R17, UR4, RZ ;  /* 0x0000000411067c10 */ /* 0x000fca000ff1e0ff */
        /* <DEDUP_REMOVED lines=15> */
.L_x_62:
        /* <DEDUP_REMOVED lines=13> */
.L_x_194:


//--------------------- .text._ZN17fastertransformer11topk_stage1I6__halfLi128ELi8EEEvPKT_PS2_PiS5_PKbiPKiiSA_S8_ --------------------------
	.section	.text._ZN17fastertransformer11topk_stage1I6__halfLi128ELi8EEEvPKT_PS2_PiS5_PKbiPKiiSA_S8_,"ax",@progbits
	.align	128
        .global         _ZN17fastertransformer11topk_stage1I6__halfLi128ELi8EEEvPKT_PS2_PiS5_PKbiPKiiSA_S8_
        .type           _ZN17fastertransformer11topk_stage1I6__halfLi128ELi8EEEvPKT_PS2_PiS5_PKbiPKiiSA_S8_,@function
        .size           _ZN17fastertransformer11topk_stage1I6__halfLi128ELi8EEEvPKT_PS2_PiS5_PKbiPKiiSA_S8_,(.L_x_195 - _ZN17fastertransformer11topk_stage1I6__halfLi128ELi8EEEvPKT_PS2_PiS5_PKbiPKiiSA_S8_)
        .other          _ZN17fastertransformer11topk_stage1I6__halfLi128ELi8EEEvPKT_PS2_PiS5_PKbiPKiiSA_S8_,@"STO_CUDA_ENTRY STV_DEFAULT"
_ZN17fastertransformer11topk_stage1I6__halfLi128ELi8EEEvPKT_PS2_PiS5_PKbiPKiiSA_S8_:
.text._ZN17fastertransformer11topk_stage1I6__halfLi128ELi8EEEvPKT_PS2_PiS5_PKbiPKiiSA_S8_:
        /* <DEDUP_REMOVED lines=13> */
.L_x_63:
        /* <DEDUP_REMOVED lines=43> */
.L_x_65:
        /* <DEDUP_REMOVED lines=9> */
.L_x_64:
        /* <DEDUP_REMOVED lines=21> */
.L_x_70:
        /* <DEDUP_REMOVED lines=9> */
.L_x_69:
[----:B------:R-:W-:Y:S05]  /*05f0*/  BSYNC.RECONVERGENT B1 ;  /* 0x0000000000017941 */ /* 0x000fea0003800200 */
.L_x_68:
[----:B------:R-:W-:Y:S05]  /*0600*/  @!P1 BRA `(.L_x_67) ;  /* 0x0000000000409947 */ /* 0x000fea0003800000 */
.L_x_71:
        /* <DEDUP_REMOVED lines=16> */
.L_x_67:
[----:B------:R-:W-:Y:S05]  /*0710*/  BSYNC.RECONVERGENT B0 ;  /* 0x0000000000007941 */ /* 0x000fea0003800200 */
.L_x_66:
        /* <DEDUP_REMOVED lines=11> */
.L_x_86:
        /* <DEDUP_REMOVED lines=25> */
.L_x_77:
[----:B------:R-:W0:Y:S02]  /*0960*/  LDC.64 R12, c[0x0][0x388] ;  /* 0x0000e200ff0c7b82 */ /* 0x000e240000000a00 */
[----:B0-----:R-:W-:-:S05]  /*0970*/  IMAD.WIDE R12, R15, 0x2, R12 ;  /* 0x000000020f0c7825 */ /* 0x001fca00078e020c */
[----:B------:R-:W2:Y:S04]  /*0980*/  LDG.E.U16 R25, desc[UR8][R12.64] ;  /* 0x000000080c197981 */ /* 0x000ea8000c1e1500 */
[----:B------:R-:W3:Y:S04]  /*0990*/  LDG.E.U16 R26, desc[UR8][R12.64+0x800] ;  /* 0x000800080c1a7981 */ /* 0x000ee8000c1e1500 */
[----:B------:R-:W4:Y:S04]  /*09a0*/  LDG.E.U16 R24, desc[UR8][R12.64+0x1000] ;  /* 0x001000080c187981 */ /* 0x000f28000c1e1500 */
        /* <DEDUP_REMOVED lines=25> */
[----:B------:R-:W-:Y:S02]  /*0b40*/  SEL R27, R26, R23, !P3 ;  /* 0x000000171a1b7207 */ /* 0x000fe40005800000 */
[----:B------:R-:W5:Y:S01]  /*0b50*/  LDG.E.U16 R23, desc[UR8][R12.64+0x5800] ;  /* 0x005800080c177981 */ /* 0x000f62000c1e1500 */
[C---:B------:R-:W-:Y:S02]  /*0b60*/  @P5 VIADD R14, R15.reuse, 0x800 ;  /* 0x000008000f0e5836 */ /* 0x040fe40000000000 */
[----:B------:R-:W-:Y:S01]  /*0b70*/  @P6 VIADD R14, R15, 0xc00 ;  /* 0x00000c000f0e6836 */ /* 0x000fe20000000000 */
[----:B--2---:R-:W-:-:S05]  /*0b80*/  HSETP2.GT.AND P4, PT, R16.H0_H0, R27.H0_H0, PT ;  /* 0x2000001b10007234 */ /* 0x004fca0003f84800 */
[----:B------:R-:W-:Y:S02]  /*0b90*/  SEL R26, R27, R16, !P4 ;  /* 0x000000101b1a7207 */ /* 0x000fe40006000000 */
[----:B------:R-:W2:Y:S03]  /*0ba0*/  LDG.E.U16 R16, desc[UR8][R12.64+0x6000] ;  /* 0x006000080c107981 */ /* 0x000ea6000c1e1500 */
[----:B---3--:R-:W-:-:S05]  /*0bb0*/  HSETP2.GT.AND P5, PT, R25.H0_H0, R26.H0_H0, PT ;  /* 0x2000001a19007234 */ /* 0x008fca0003fa4800 */
[----:B------:R-:W-:Y:S02]  /*0bc0*/  SEL R27, R26, R25, !P5 ;  /* 0x000000191a1b7207 */ /* 0x000fe40006800000 */
[----:B------:R-:W3:Y:S03]  /*0bd0*/  LDG.E.U16 R25, desc[UR8][R12.64+0x6800] ;  /* 0x006800080c197981 */ /* 0x000ee6000c1e1500 */
[----:B----4-:R-:W-:-:S05]  /*0be0*/  HSETP2.GT.AND P6, PT, R24.H0_H0, R27.H0_H0, PT ;  /* 0x2000001b18007234 */ /* 0x010fca0003fc4800 */
[----:B------:R-:W-:Y:S01]  /*0bf0*/  SEL R26, R27, R24, !P6 ;  /* 0x000000181b1a7207 */ /* 0x000fe20007000000 */
[----:B------:R-:W-:Y:S01]  /*0c00*/  IMAD.MOV.U32 R24, RZ, RZ, 0x1000 ;  /* 0x00001000ff187424 */ /* 0x000fe200078e00ff */
[----:B------:R-:W4:Y:S03]  /*0c10*/  LDG.E.U16 R27, desc[UR8][R12.64+0x7800] ;  /* 0x007800080c1b7981 */ /* 0x000f26000c1e1500 */
[C---:B------:R-:W-:Y:S02]  /*0c20*/  @P0 IMAD.IADD.U32 R14, R15.reuse, 0x1, R24 ;  /* 0x000000010f0e0824 */ /* 0x040fe400078e0018 */
[----:B------:R-:W4:Y:S01]  /*0c30*/  LDG.E.U16 R24, desc[UR8][R12.64+0x7000] ;  /* 0x007000080c187981 */ /* 0x000f22000c1e1500 */
[----:B-----5:R-:W-:Y:S01]  /*0c40*/  HSETP2.GT.AND P0, PT, R23.H0_H0, R26.H0_H0, PT ;  /* 0x2000001a17007234 */ /* 0x020fe20003f04800 */
[----:B------:R-:W-:-:S04]  /*0c50*/  @P1 VIADD R14, R15, 0x1400 ;  /* 0x000014000f0e1836 */ /* 0x000fc80000000000 */
[----:B------:R-:W-:Y:S01]  /*0c60*/  SEL R23, R26, R23, !P0 ;  /* 0x000000171a177207 */ /* 0x000fe20004000000 */
[C---:B------:R-:W-:Y:S02]  /*0c70*/  @P2 VIADD R14, R15.reuse, 0x1800 ;  /* 0x000018000f0e2836 */ /* 0x040fe40000000000 */
[C---:B------:R-:W-:Y:S02]  /*0c80*/  @P3 VIADD R14, R15.reuse, 0x1c00 ;  /* 0x00001c000f0e3836 */ /* 0x040fe40000000000 */
[C---:B------:R-:W-:Y:S02]  /*0c90*/  @P4 VIADD R14, R15.reuse, 0x2000 ;  /* 0x000020000f0e4836 */ /* 0x040fe40000000000 */
[----:B------:R-:W-:Y:S02]  /*0ca0*/  VIADD R22, R22, 0x10 ;  /* 0x0000001016167836 */ /* 0x000fe40000000000 */
[C---:B------:R-:W-:Y:S02]  /*0cb0*/  @P5 VIADD R14, R15.reuse, 0x2400 ;  /* 0x000024000f0e5836 */ /* 0x040fe40000000000 */
[----:B------:R-:W-:-:S02]  /*0cc0*/  @P6 VIADD R14, R15, 0x2800 ;  /* 0x000028000f0e6836 */ /* 0x000fc40000000000 */
[----:B------:R-:W-:Y:S02]  /*0cd0*/  @P0 VIADD R14, R15, 0x2c00 ;  /* 0x00002c000f0e0836 */ /* 0x000fe40000000000 */
[----:B------:R-:W-:Y:S01]  /*0ce0*/  VIADD R17, R17, 0x4000 ;  /* 0x0000400011117836 */ /* 0x000fe20000000000 */
[----:B--2---:R-:W-:-:S05]  /*0cf0*/  HSETP2.GT.AND P1, PT, R16.H0_H0, R23.H0_H0, PT ;  /* 0x2000001710007234 */ /* 0x004fca0003f24800 */
[----:B------:R-:W-:-:S05]  /*0d00*/  SEL R16, R23, R16, !P1 ;  /* 0x0000001017107207 */ /* 0x000fca0004800000 */
[----:B---3--:R-:W-:-:S05]  /*0d10*/  HSETP2.GT.AND P2, PT, R25.H0_H0, R16.H0_H0, PT ;  /* 0x2000001019007234 */ /* 0x008fca0003f44800 */
[----:B------:R-:W-:Y:S01]  /*0d20*/  SEL R25, R16, R25, !P2 ;  /* 0x0000001910197207 */ /* 0x000fe20005000000 */
[----:B------:R-:W-:-:S04]  /*0d30*/  @P1 VIADD R14, R15, 0x3000 ;  /* 0x000030000f0e1836 */ /* 0x000fc80000000000 */
[----:B----4-:R-:W-:-:S05]  /*0d40*/  HSETP2.GT.AND P3, PT, R24.H0_H0, R25.H0_H0, PT ;  /* 0x2000001918007234 */ /* 0x010fca0003f64800 */
[----:B------:R-:W-:Y:S02]  /*0d50*/  SEL R24, R25, R24, !P3 ;  /* 0x0000001819187207 */ /* 0x000fe40005800000 */
        /* <DEDUP_REMOVED lines=9> */
.L_x_76:
[----:B------:R-:W-:-:S07]  /*0df0*/  VIADD R17, R17, 0xffffe000 ;  /* 0xffffe00011117836 */ /* 0x000fce0000000000 */
.L_x_75:
[----:B------:R-:W-:Y:S05]  /*0e00*/  BSYNC.RECONVERGENT B1 ;  /* 0x0000000000017941 */ /* 0x000fea0003800200 */
.L_x_74:
        /* <DEDUP_REMOVED lines=21> */
[----:B------:R0:W3:Y:S01]  /*0f60*/  LDG.E.U16 R26, desc[UR8][R12.64+0x3800] ;  /* 0x003800080c1a7981 */ /* 0x0000e2000c1e1500 */
[----:B----4-:R-:W-:Y:S01]  /*0f70*/  HSETP2.GT.AND P6, PT, R22.H0_H0, R27.H0_H0, PT ;  /* 0x2000001b16007234 */ /* 0x010fe20003fc4800 */
[----:B------:R-:W-:Y:S01]  /*0f80*/  VIADD R17, R17, 0x2000 ;  /* 0x0000200011117836 */ /* 0x000fe20000000000 */
[----:B------:R-:W-:Y:S01]  /*0f90*/  SEL R14, R14, R15, !P4 ;  /* 0x0000000f0e0e7207 */ /* 0x000fe20006000000 */
[----:B------:R-:W-:-:S02]  /*0fa0*/  @P5 VIADD R14, R15, 0x400 ;  /* 0x000004000f0e5836 */ /* 0x000fc40000000000 */
[----:B------:R-:W-:Y:S01]  /*0fb0*/  SEL R22, R27, R22, !P6 ;  /* 0x000000161b167207 */ /* 0x000fe20007000000 */
[----:B0-----:R-:W-:-:S04]  /*0fc0*/  IMAD.MOV.U32 R12, RZ, RZ, 0x1000 ;  /* 0x00001000ff0c7424 */ /* 0x001fc800078e00ff */
[----:B-----5:R-:W-:-:S03]  /*0fd0*/  HSETP2.GT.AND P3, PT, R23.H0_H0, R22.H0_H0, PT ;  /* 0x2000001617007234 */ /* 0x020fc60003f64800 */
[----:B------:R-:W-:Y:S02]  /*0fe0*/  @P6 VIADD R14, R15, 0x800 ;  /* 0x000008000f0e6836 */ /* 0x000fe40000000000 */
[----:B------:R-:W-:-:S05]  /*0ff0*/  SEL R23, R22, R23, !P3 ;  /* 0x0000001716177207 */ /* 0x000fca0005800000 */
[----:B------:R-:W-:-:S03]  /*1000*/  HSETP2.GT.AND P2, PT, R24.H0_H0, R23.H0_H0, PT ;  /* 0x2000001718007234 */ /* 0x000fc60003f44800 */
[----:B------:R-:W-:Y:S02]  /*1010*/  @P3 VIADD R14, R15, 0xc00 ;  /* 0x00000c000f0e3836 */ /* 0x000fe40000000000 */
[----:B------:R-:W-:-:S08]  /*1020*/  SEL R23, R23, R24, !P2 ;  /* 0x0000001817177207 */ /* 0x000fd00005000000 */
[----:B------:R-:W-:Y:S01]  /*1030*/  @P2 IMAD.IADD.U32 R14, R15, 0x1, R12 ;  /* 0x000000010f0e2824 */ /* 0x000fe200078e000c */
        /* <DEDUP_REMOVED lines=9> */
.L_x_79:
[----:B------:R-:W-:Y:S05]  /*10d0*/  BSYNC.RECONVERGENT B1 ;  /* 0x0000000000017941 */ /* 0x000fea0003800200 */
.L_x_78:
        /* <DEDUP_REMOVED lines=22> */
[----:B------:R-:W-:Y:S02]  /*1240*/  @P2 VIADD R14, R15, 0x800 ;  /* 0x000008000f0e2836 */ /* 0x000fe40000000000 */
[----:B------:R-:W-:-:S08]  /*1250*/  SEL R16, R16, R29, !P3 ;  /* 0x0000001d10107207 */ /* 0x000fd00005800000 */
[----:B------:R-:W-:-:S07]  /*1260*/  @P3 VIADD R14, R15, 0xc00 ;  /* 0x00000c000f0e3836 */ /* 0x000fce0000000000 */
.L_x_81:
[----:B------:R-:W-:Y:S05]  /*1270*/  BSYNC.RECONVERGENT B1 ;  /* 0x0000000000017941 */ /* 0x000fea0003800200 */
.L_x_80:
        /* <DEDUP_REMOVED lines=15> */
[----:B------:R-:W-:Y:S02]  /*1370*/  PLOP3.LUT P3, PT, PT, PT, PT, 0x8, 0x80 ;  /* 0x000000000080781c */ /* 0x000fe40003f6e170 */
[----:B--2---:R-:W-:-:S05]  /*1380*/  HSETP2.GT.AND P0, PT, R17.H0_H0, R16.H0_H0, PT ;  /* 0x2000001011007234 */ /* 0x004fca0003f04800 */
[----:B------:R-:W-:-:S05]  /*1390*/  SEL R16, R16, R17, !P0 ;  /* 0x0000001110107207 */ /* 0x000fca0004000000 */
[----:B---3--:R-:W-:-:S03]  /*13a0*/  @P2 HSETP2.GT.AND P1, PT, R15.H0_H0, R16.H0_H0, PT ;  /* 0x200000100f002234 */ /* 0x008fc60003f24800 */
[----:B------:R-:W-:Y:S02]  /*13b0*/  @P0 VIADD R14, R23, 0x400 ;  /* 0x00000400170e0836 */ /* 0x000fe40000000000 */
[----:B------:R-:W-:Y:S02]  /*13c0*/  @P2 PLOP3.LUT P3, PT, P1, PT, PT, 0x80, 0x8 ;  /* 0x000000000008281c */ /* 0x000fe40000f6f070 */
[----:B------:R-:W-:-:S04]  /*13d0*/  @P2 SEL R15, R16, R15, !P1 ;  /* 0x0000000f100f2207 */ /* 0x000fc80004800000 */
[----:B------:R-:W-:-:S07]  /*13e0*/  @P2 PRMT R16, R15, 0x7610, R16 ;  /* 0x000076100f102816 */ /* 0x000fce0000000010 */
[----:B------:R-:W-:-:S07]  /*13f0*/  @P3 VIADD R14, R23, 0x800 ;  /* 0x00000800170e3836 */ /* 0x000fce0000000000 */
.L_x_73:
[----:B------:R-:W-:Y:S05]  /*1400*/  BSYNC.RECONVERGENT B0 ;  /* 0x0000000000007941 */ /* 0x000fea0003800200 */
.L_x_72:
        /* <DEDUP_REMOVED lines=50> */
.L_x_83:
[----:B------:R-:W-:Y:S05]  /*1730*/  BSYNC.RECONVERGENT B0 ;  /* 0x0000000000007941 */ /* 0x000fea0003800200 */
.L_x_82:
[----:B------:R-:W-:Y:S01]  /*1740*/  BAR.SYNC.DEFER_BLOCKING 0x0 ;  /* 0x0000000000007b1d */ /* 0x000fe20000010000 */
[----:B------:R-:W-:-:S05]  /*1750*/  ISETP.NE.AND P0, PT, R3, RZ, PT ;  /* 0x000000ff0300720c */ /* 0x000fca0003f05270 */
[----:B------:R-:W-:Y:S08]  /*1760*/  BSSY.RECONVERGENT B0, `(.L_x_84) ;  /* 0x000001c000007945 */ /* 0x000ff00003800200 */
[----:B------:R-:W-:Y:S05]  /*1770*/  @P0 BRA `(.L_x_85) ;  /* 0x0000000000680947 */ /* 0x000fea0003800000 */
[----:B------:R-:W4:Y:S01]  /*1780*/  S2UR UR6, SR_CgaCtaId ;  /* 0x00000000000679c3 */ /* 0x000f220000008800 */
[----:B------:R-:W-:Y:S01]  /*1790*/  UMOV UR5, 0x400 ;  /* 0x0000040000057882 */ /* 0x000fe20000000000 */
[----:B------:R-:W-:Y:S02]  /*17a0*/  IMAD.MOV.U32 R23, RZ, RZ, R14 ;  /* 0x000000ffff177224 */ /* 0x000fe400078e000e */
[----:B------:R-:W-:-:S04]  /*17b0*/  VIADD R27, R4, UR4 ;  /* 0x00000004041b7c36 */ /* 0x000fc80008000000 */
[----:B01-3--:R-:W0:Y:S01]  /*17c0*/  LDC.64 R14, c[0x0][0x388] ;  /* 0x0000e200ff0e7b82 */ /* 0x00be220000000a00 */
[----:B----4-:R-:W-:-:S09]  /*17d0*/  ULEA UR5, UR6, UR5, 0x18 ;  /* 0x0000000506057291 */ /* 0x010fd2000f8ec0ff */
[----:B------:R-:W1:Y:S04]  /*17e0*/  LDS.U16 R13, [UR5+0x10] ;  /* 0x00001005ff0d7984 */ /* 0x000e680008000400 */
[----:B------:R-:W3:Y:S04]  /*17f0*/  LDS.U16 R12, [UR5+0x18] ;  /* 0x00001805ff0c7984 */ /* 0x000ee80008000400 */
[----:B------:R-:W4:Y:S01]  /*1800*/  LDS.U16 R22, [UR5+0x20] ;  /* 0x00002005ff167984 */ /* 0x000f220008000400 */
[----:B-1----:R-:W-:-:S05]  /*1810*/  HSETP2.GT.AND P0, PT, R16.H0_H0, R13.H0_H0, PT ;  /* 0x2000000d10007234 */ /* 0x002fca0003f04800 */
[----:B------:R-:W-:Y:S02]  /*1820*/  SEL R13, R13, R16, !P0 ;  /* 0x000000100d0d7207 */ /* 0x000fe40004000000 */
[----:B--2---:R-:W1:Y:S06]  /*1830*/  LDC.64 R16, c[0x0][0x398] ;  /* 0x0000e600ff107b82 */ /* 0x004e6c0000000a00 */
[----:B------:R-:W-:Y:S01]  /*1840*/  @!P0 LDS R23, [UR5+0xc] ;  /* 0x00000c05ff178984 */ /* 0x000fe20008000800 */
[----:B---3--:R-:W-:-:S05]  /*1850*/  HSETP2.GT.AND P0, PT, R13.H0_H0, R12.H0_H0, PT ;  /* 0x2000000c0d007234 */ /* 0x008fca0003f04800 */
[----:B------:R-:W-:Y:S02]  /*1860*/  SEL R25, R12, R13, !P0 ;  /* 0x0000000d0c197207 */ /* 0x000fe40004000000 */
[----:B------:R-:W2:Y:S06]  /*1870*/  LDC.64 R12, c[0x0][0x390] ;  /* 0x0000e400ff0c7b82 */ /* 0x000eac0000000a00 */
[----:B------:R-:W-:Y:S01]  /*1880*/  @!P0 LDS R23, [UR5+0x14] ;  /* 0x00001405ff178984 */ /* 0x000fe20008000800 */
[----:B----4-:R-:W-:Y:S01]  /*1890*/  HSETP2.GT.AND P0, PT, R25.H0_H0, R22.H0_H0, PT ;  /* 0x2000001619007234 */ /* 0x010fe20003f04800 */
[----:B-1----:R-:W-:-:S04]  /*18a0*/  IMAD.WIDE R16, R27, 0x2, R16 ;  /* 0x000000021b107825 */ /* 0x002fc800078e0210 */
[----:B------:R-:W-:-:S08]  /*18b0*/  SEL R25, R22, R25, !P0 ;  /* 0x0000001916197207 */ /* 0x000fd00004000000 */
[----:B------:R-:W0:Y:S01]  /*18c0*/  @!P0 LDS R23, [UR5+0x1c] ;  /* 0x00001c05ff178984 */ /* 0x000e220008000800 */
[----:B--2---:R-:W-:-:S04]  /*18d0*/  IMAD.WIDE R12, R27, 0x4, R12 ;  /* 0x000000041b0c7825 */ /* 0x004fc800078e020c */
[----:B0-----:R-:W-:Y:S01]  /*18e0*/  IMAD.WIDE R14, R23, 0x2, R14 ;  /* 0x00000002170e7825 */ /* 0x001fe200078e020e */
[----:B------:R4:W-:Y:S04]  /*18f0*/  STG.E desc[UR8][R12.64], R23 ;  /* 0x000000170c007986 */ /* 0x0009e8000c101908 */
[----:B------:R4:W-:Y:S04]  /*1900*/  STG.E.U16 desc[UR8][R16.64], R25 ;  /* 0x0000001910007986 */ /* 0x0009e8000c101508 */
[----:B------:R4:W-:Y:S02]  /*1910*/  STG.E.U16 desc[UR8][R14.64], R10 ;  /* 0x0000000a0e007986 */ /* 0x0009e4000c101508 */
.L_x_85:
[----:B------:R-:W-:Y:S05]  /*1920*/  BSYNC.RECONVERGENT B0 ;  /* 0x0000000000007941 */ /* 0x000fea0003800200 */
.L_x_84:
[----:B------:R-:W-:Y:S01]  /*1930*/  UIADD3 UR4, UPT, UPT, UR4, 0x1, URZ ;  /* 0x0000000104047890 */ /* 0x000fe2000fffe0ff */
[----:B------:R-:W-:Y:S05]  /*1940*/  BAR.SYNC.DEFER_BLOCKING 0x0 ;  /* 0x0000000000007b1d */ /* 0x000fea0000010000 */
[----:B------:R-:W-:-:S13]  /*1950*/  ISETP.NE.AND P0, PT, R2, UR4, PT ;  /* 0x0000000402007c0c */ /* 0x000fda000bf05270 */
[----:B------:R-:W-:Y:S05]  /*1960*/  @P0 BRA `(.L_x_86) ;  /* 0xffffffec00980947 */ /* 0x000fea000383ffff */
[----:B------:R-:W-:Y:S05]  /*1970*/  EXIT ;  /* 0x000000000000794d */ /* 0x000fea0003800000 */
.L_x_87:
        /* <DEDUP_REMOVED lines=16> */
.L_x_195:


//--------------------- .text._ZN17fastertransformer20topk_stage2_samplingIfLi256ELi8EEEvPKiPT_PiS5_PbPfS7_iS2_fPKfP17curandStateXORWOWS2_iPKb --------------------------
	.section	.text._ZN17fastertransformer20topk_stage2_samplingIfLi256ELi8EEEvPKiPT_PiS5_PbPfS7_iS2_fPKfP17curandStateXORWOWS2_iPKb,"ax",@progbits
	.align	128
        .global         _ZN17fastertransformer20topk_stage2_samplingIfLi256ELi8EEEvPKiPT_PiS5_PbPfS7_iS2_fPKfP17curandStateXORWOWS2_iPKb
        .type           _ZN17fastertransformer20topk_stage2_samplingIfLi256ELi8EEEvPKiPT_PiS5_PbPfS7_iS2_fPKfP17curandStateXORWOWS2_iPKb,@function
        .size           _ZN17fastertransformer20topk_stage2_samplingIfLi256ELi8EEEvPKiPT_PiS5_PbPfS7_iS2_fPKfP17curandStateXORWOWS2_iPKb,(.L_x_196 - _ZN17fastertransformer20topk_stage2_samplingIfLi256ELi8EEEvPKiPT_PiS5_PbPfS7_iS2_fPKfP17curandStateXORWOWS2_iPKb)
        .other          _ZN17fastertransformer20topk_stage2_samplingIfLi256ELi8EEEvPKiPT_PiS5_PbPfS7_iS2_fPKfP17curandStateXORWOWS2_iPKb,@"STO_CUDA_ENTRY STV_DEFAULT"
_ZN17fastertransformer20topk_stage2_samplingIfLi256ELi8EEEvPKiPT_PiS5_PbPfS7_iS2_fPKfP17curandStateXORWOWS2_iPKb:
.text._ZN17fastertransformer20topk_stage2_samplingIfLi256ELi8EEEvPKiPT_PiS5_PbPfS7_iS2_fPKfP17curandStateXORWOWS2_iPKb:
        /* <DEDUP_REMOVED lines=14> */
.L_x_88:
        /* <DEDUP_REMOVED lines=38> */
.L_x_89:
        /* <DEDUP_REMOVED lines=18> */
.L_x_102:
[----:B------:R-:W-:Y:S01]  /*0460*/  IMAD.SHL.U32 R5, R28, 0x8, RZ ;  /* 0x000000081c057824 */ /* 0x000fe200078e00ff */
[----:B------:R-:W-:Y:S01]  /*0470*/  BSSY.RECONVERGENT B0, `(.L_x_91) ;  /* 0x00000ae000007945 */ /* 0x000fe20003800200 */
[----:B------:R-:W-:Y:S02]  /*0480*/  IMAD.MOV.U32 R6, RZ, RZ, -0x1 ;  /* 0xffffffffff067424 */ /* 0x000fe400078e00ff */
[----:B------:R-:W-:Y:S01]  /*0490*/  IMAD.MOV.U32 R20, RZ, RZ, -0x800001 ;  /* 0xff7fffffff147424 */ /* 0x000fe200078e00ff */
[----:B------:R-:W-:Y:S01]  /*04a0*/  ISETP.GE.AND P0, PT, R0, R5, PT ;  /* 0x000000050000720c */ /* 0x000fe20003f06270 */
[----:B0-----:R-:W-:-:S12]  /*04b0*/  IMAD.MOV.U32 R8, RZ, RZ, -0x800001 ;  /* 0xff7fffffff087424 */ /* 0x001fd800078e00ff */
        /* <DEDUP_REMOVED lines=14> */
.L_x_95:
[----:B------:R-:W-:-:S05]  /*05a0*/  IMAD.WIDE.U32 R4, R7, 0x4, R30 ;  /* 0x0000000407047825 */ /* 0x000fca00078e001e */
[----:B------:R-:W2:Y:S04]  /*05b0*/  LDG.E R13, desc[UR6][R4.64] ;  /* 0x00000006040d7981 */ /* 0x000ea8000c1e1900 */
[----:B------:R-:W3:Y:S04]  /*05c0*/  LDG.E R15, desc[UR6][R4.64+0x400] ;  /* 0x00040006040f7981 */ /* 0x000ee8000c1e1900 */
[----:B------:R-:W4:Y:S04]  /*05d0*/  LDG.E R10, desc[UR6][R4.64+0x800] ;  /* 0x00080006040a7981 */ /* 0x000f28000c1e1900 */
[----:B------:R-:W5:Y:S04]  /*05e0*/  LDG.E R11, desc[UR6][R4.64+0xc00] ;  /* 0x000c0006040b7981 */ /* 0x000f68000c1e1900 */
[----:B------:R-:W5:Y:S01]  /*05f0*/  LDG.E R12, desc[UR6][R4.64+0x1000] ;  /* 0x00100006040c7981 */ /* 0x000f62000c1e1900 */
[----:B--2---:R-:W-:-:S04]  /*0600*/  FSETP.GT.FTZ.AND P3, PT, R13, R8, PT ;  /* 0x000000080d00720b */ /* 0x004fc80003f74000 */
[----:B------:R-:W-:Y:S02]  /*0610*/  FSEL R8, R13, R8, P3 ;  /* 0x000000080d087208 */ /* 0x000fe40001800000 */
[----:B------:R-:W2:Y:S02]  /*0620*/  LDG.E R13, desc[UR6][R4.64+0x1400] ;  /* 0x00140006040d7981 */ /* 0x000ea4000c1e1900 */
[----:B---3--:R-:W-:-:S04]  /*0630*/  FSETP.GT.FTZ.AND P1, PT, R15, R8, PT ;  /* 0x000000080f00720b */ /* 0x008fc80003f34000 */
[----:B------:R-:W-:Y:S02]  /*0640*/  FSEL R15, R15, R8, P1 ;  /* 0x000000080f0f7208 */ /* 0x000fe40000800000 */
[----:B------:R-:W3:Y:S02]  /*0650*/  LDG.E R8, desc[UR6][R4.64+0x1800] ;  /* 0x0018000604087981 */ /* 0x000ee4000c1e1900 */
[----:B----4-:R-:W-:-:S04]  /*0660*/  FSETP.GT.FTZ.AND P2, PT, R10, R15, PT ;  /* 0x0000000f0a00720b */ /* 0x010fc80003f54000 */
[----:B------:R-:W-:Y:S02]  /*0670*/  FSEL R14, R10, R15, P2 ;  /* 0x0000000f0a0e7208 */ /* 0x000fe40001000000 */
[----:B------:R-:W4:Y:S02]  /*0680*/  LDG.E R10, desc[UR6][R4.64+0x1c00] ;  /* 0x001c0006040a7981 */ /* 0x000f24000c1e1900 */
[----:B-----5:R-:W-:-:S04]  /*0690*/  FSETP.GT.FTZ.AND P4, PT, R11, R14, PT ;  /* 0x0000000e0b00720b */ /* 0x020fc80003f94000 */
[----:B------:R-:W-:Y:S02]  /*06a0*/  FSEL R15, R11, R14, P4 ;  /* 0x0000000e0b0f7208 */ /* 0x000fe40002000000 */
[----:B------:R-:W5:Y:S02]  /*06b0*/  LDG.E R11, desc[UR6][R4.64+0x2000] ;  /* 0x00200006040b7981 */ /* 0x000f64000c1e1900 */
[----:B------:R-:W-:-:S04]  /*06c0*/  FSETP.GT.FTZ.AND P6, PT, R12, R15, PT ;  /* 0x0000000f0c00720b */ /* 0x000fc80003fd4000 */
[----:B------:R-:W-:Y:S02]  /*06d0*/  FSEL R14, R12, R15, P6 ;  /* 0x0000000f0c0e7208 */ /* 0x000fe40003000000 */
[----:B------:R-:W5:Y:S01]  /*06e0*/  LDG.E R12, desc[UR6][R4.64+0x2400] ;  /* 0x00240006040c7981 */ /* 0x000f62000c1e1900 */
[C---:B------:R-:W-:Y:S01]  /*06f0*/  SEL R6, R7.reuse, R6, P3 ;  /* 0x0000000607067207 */ /* 0x040fe20001800000 */
[C---:B------:R-:W-:Y:S02]  /*0700*/  @P1 VIADD R6, R7.reuse, 0x100 ;  /* 0x0000010007061836 */ /* 0x040fe40000000000 */
[C---:B------:R-:W-:Y:S02]  /*0710*/  @P2 VIADD R6, R7.reuse, 0x200 ;  /* 0x0000020007062836 */ /* 0x040fe40000000000 */
[----:B------:R-:W-:Y:S01]  /*0720*/  @P4 VIADD R6, R7, 0x300 ;  /* 0x0000030007064836 */ /* 0x000fe20000000000 */
        /* <DEDUP_REMOVED lines=12> */
[CC--:B------:R-:W-:Y:S02]  /*07f0*/  FSETP.GT.FTZ.AND P4, PT, R12.reuse, R15.reuse, PT ;  /* 0x0000000f0c00720b */ /* 0x0c0fe40003f94000 */
[----:B------:R-:W5:Y:S02]  /*0800*/  LDG.E R14, desc[UR6][R4.64+0x3c00] ;  /* 0x003c0006040e7981 */ /* 0x000f64000c1e1900 */
[----:B------:R-:W-:Y:S02]  /*0810*/  FSEL R22, R12, R15, P4 ;  /* 0x0000000f0c167208 */ /* 0x000fe40002000000 */
[----:B------:R-:W5:Y:S01]  /*0820*/  LDG.E R12, desc[UR6][R4.64+0x3800] ;  /* 0x00380006040c7981 */ /* 0x000f62000c1e1900 */
[----:B------:R-:W-:-:S02]  /*0830*/  @P6 VIADD R6, R7, 0x400 ;  /* 0x0000040007066836 */ /* 0x000fc40000000000 */
[C---:B------:R-:W-:Y:S02]  /*0840*/  @P5 VIADD R6, R7.reuse, 0x500 ;  /* 0x0000050007065836 */ /* 0x040fe40000000000 */
[C---:B------:R-:W-:Y:S02]  /*0850*/  @P3 VIADD R6, R7.reuse, 0x600 ;  /* 0x0000060007063836 */ /* 0x040fe40000000000 */
[C---:B------:R-:W-:Y:S02]  /*0860*/  @P1 VIADD R6, R7.reuse, 0x700 ;  /* 0x0000070007061836 */ /* 0x040fe40000000000 */
[C---:B------:R-:W-:Y:S02]  /*0870*/  @P2 VIADD R6, R7.reuse, 0x800 ;  /* 0x0000080007062836 */ /* 0x040fe40000000000 */
[----:B------:R-:W-:Y:S02]  /*0880*/  @P4 VIADD R6, R7, 0x900 ;  /* 0x0000090007064836 */ /* 0x000fe40000000000 */
[----:B------:R-:W-:Y:S01]  /*0890*/  VIADD R9, R9, 0x10 ;  /* 0x0000001009097836 */ /* 0x000fe20000000000 */
[----:B--2---:R-:W-:-:S04]  /*08a0*/  FSETP.GT.FTZ.AND P6, PT, R13, R22, PT ;  /* 0x000000160d00720b */ /* 0x004fc80003fd4000 */
[----:B------:R-:W-:-:S04]  /*08b0*/  FSEL R13, R13, R22, P6 ;  /* 0x000000160d0d7208 */ /* 0x000fc80003000000 */
[----:B---3--:R-:W-:-:S04]  /*08c0*/  FSETP.GT.FTZ.AND P5, PT, R8, R13, PT ;  /* 0x0000000d0800720b */ /* 0x008fc80003fb4000 */
[----:B------:R-:W-:-:S04]  /*08d0*/  FSEL R13, R8, R13, P5 ;  /* 0x0000000d080d7208 */ /* 0x000fc80002800000 */
[----:B----4-:R-:W-:-:S04]  /*08e0*/  FSETP.GT.FTZ.AND P3, PT, R10, R13, PT ;  /* 0x0000000d0a00720b */ /* 0x010fc80003f74000 */
[----:B------:R-:W-:-:S04]  /*08f0*/  FSEL R10, R10, R13, P3 ;  /* 0x0000000d0a0a7208 */ /* 0x000fc80001800000 */
[----:B-----5:R-:W-:-:S04]  /*0900*/  FSETP.GT.FTZ.AND P1, PT, R11, R10, PT ;  /* 0x0000000a0b00720b */ /* 0x020fc80003f34000 */
[----:B------:R-:W-:Y:S01]  /*0910*/  FSEL R11, R11, R10, P1 ;  /* 0x0000000a0b0b7208 */ /* 0x000fe20000800000 */
[----:B------:R-:W-:-:S03]  /*0920*/  @P6 VIADD R6, R7, 0xa00 ;  /* 0x00000a0007066836 */ /* 0x000fc60000000000 */
[CC--:B------:R-:W-:Y:S01]  /*0930*/  FSETP.GT.FTZ.AND P2, PT, R12.reuse, R11.reuse, PT ;  /* 0x0000000b0c00720b */ /* 0x0c0fe20003f54000 */
[C---:B------:R-:W-:Y:S02]  /*0940*/  @P5 VIADD R6, R7.reuse, 0xb00 ;  /* 0x00000b0007065836 */ /* 0x040fe40000000000 */
[C---:B------:R-:W-:Y:S01]  /*0950*/  @P3 VIADD R6, R7.reuse, 0xc00 ;  /* 0x00000c0007063836 */ /* 0x040fe20000000000 */
[----:B------:R-:W-:Y:S01]  /*0960*/  FSEL R11, R12, R11, P2 ;  /* 0x0000000b0c0b7208 */ /* 0x000fe20001000000 */
[----:B------:R-:W-:Y:S01]  /*0970*/  @P1 VIADD R6, R7, 0xd00 ;  /* 0x00000d0007061836 */ /* 0x000fe20000000000 */
[----:B------:R-:W-:Y:S02]  /*0980*/  ISETP.NE.AND P1, PT, R9, RZ, PT ;  /* 0x000000ff0900720c */ /* 0x000fe40003f25270 */
[----:B------:R-:W-:-:S05]  /*0990*/  FSETP.GT.FTZ.AND P4, PT, R14, R11, PT ;  /* 0x0000000b0e00720b */ /* 0x000fca0003f94000 */
[----:B------:R-:W-:Y:S01]  /*09a0*/  @P2 VIADD R6, R7, 0xe00 ;  /* 0x00000e0007062836 */ /* 0x000fe20000000000 */
[----:B------:R-:W-:-:S07]  /*09b0*/  FSEL R8, R14, R11, P4 ;  /* 0x0000000b0e087208 */ /* 0x000fce0002000000 */
[C---:B------:R-:W-:Y:S02]  /*09c0*/  @P4 VIADD R6, R7.reuse, 0xf00 ;  /* 0x00000f0007064836 */ /* 0x040fe40000000000 */
[----:B------:R-:W-:Y:S01]  /*09d0*/  VIADD R7, R7, 0x1000 ;  /* 0x0000100007077836 */ /* 0x000fe20000000000 */
[----:B------:R-:W-:Y:S06]  /*09e0*/  @P1 BRA `(.L_x_95) ;  /* 0xfffffff800ec1947 */ /* 0x000fec000383ffff */
.L_x_94:
[----:B------:R-:W-:Y:S05]  /*09f0*/  BSYNC.RECONVERGENT B1 ;  /* 0x0000000000017941 */ /* 0x000fea0003800200 */
.L_x_93:
[----:B------:R-:W-:Y:S05]  /*0a00*/  @!P0 BRA `(.L_x_92) ;  /* 0x0000000400508947 */ /* 0x000fea0003800000 */
[----:B------:R-:W-:Y:S01]  /*0a10*/  VIADD R4, R17, 0xffffffff ;  /* 0xffffffff11047836 */ /* 0x000fe20000000000 */
[----:B------:R-:W-:Y:S01]  /*0a20*/  BSSY.RECONVERGENT B1, `(.L_x_96) ;  /* 0x0000026000017945 */ /* 0x000fe20003800200 */
[----:B------:R-:W-:-:S03]  /*0a30*/  ISETP.NE.AND P0, PT, R18, RZ, PT ;  /* 0x000000ff1200720c */ /* 0x000fc60003f05270 */
[----:B------:R-:W-:-:S13]  /*0a40*/  ISETP.GE.U32.AND P1, PT, R4, 0x7, PT ;  /* 0x000000070400780c */ /* 0x000fda0003f26070 */
[----:B------:R-:W-:Y:S05]  /*0a50*/  @!P1 BRA `(.L_x_97) ;  /* 0x0000000000889947 */ /* 0x000fea0003800000 */
[----:B------:R-:W-:-:S05]  /*0a60*/  IMAD.WIDE.U32 R4, R7, 0x4, R30 ;  /* 0x0000000407047825 */ /* 0x000fca00078e001e */
[----:B------:R-:W2:Y:S04]  /*0a70*/  LDG.E R13, desc[UR6][R4.64] ;  /* 0x00000006040d7981 */ /* 0x000ea8000c1e1900 */
[----:B------:R-:W3:Y:S04]  /*0a80*/  LDG.E R15, desc[UR6][R4.64+0x400] ;  /* 0x00040006040f7981 */ /* 0x000ee8000c1e1900 */
[----:B------:R-:W4:Y:S04]  /*0a90*/  LDG.E R12, desc[UR6][R4.64+0x800] ;  /* 0x00080006040c7981 */ /* 0x000f28000c1e1900 */
[----:B------:R-:W5:Y:S04]  /*0aa0*/  LDG.E R11, desc[UR6][R4.64+0xc00] ;  /* 0x000c0006040b7981 */ /* 0x000f68000c1e1900 */
[----:B------:R-:W5:Y:S04]  /*0ab0*/  LDG.E R10, desc[UR6][R4.64+0x1000] ;  /* 0x00100006040a7981 */ /* 0x000f68000c1e1900 */
[----:B------:R-:W5:Y:S01]  /*0ac0*/  LDG.E R9, desc[UR6][R4.64+0x1400] ;  /* 0x0014000604097981 */ /* 0x000f62000c1e1900 */
[----:B--2---:R-:W-:-:S04]  /*0ad0*/  FSETP.GT.FTZ.AND P5, PT, R13, R8, PT ;  /* 0x000000080d00720b */ /* 0x004fc80003fb4000 */
[----:B------:R-:W-:Y:S02]  /*0ae0*/  FSEL R14, R13, R8, P5 ;  /* 0x000000080d0e7208 */ /* 0x000fe40002800000 */
[----:B------:R-:W2:Y:S04]  /*0af0*/  LDG.E R8, desc[UR6][R4.64+0x1800] ;  /* 0x0018000604087981 */ /* 0x000ea8000c1e1900 */
[----:B------:R-:W2:Y:S01]  /*0b00*/  LDG.E R13, desc[UR6][R4.64+0x1c00] ;  /* 0x001c0006040d7981 */ /* 0x000ea2000c1e1900 */
[----:B---3--:R-:W-:Y:S02]  /*0b10*/  FSETP.GT.FTZ.AND P6, PT, R15, R14, PT ;  /* 0x0000000e0f00720b */ /* 0x008fe40003fd4000 */
[----:B------:R-:W-:Y:S02]  /*0b20*/  SEL R6, R7, R6, P5 ;  /* 0x0000000607067207 */ /* 0x000fe40002800000 */
[----:B------:R-:W-:-:S04]  /*0b30*/  FSEL R15, R15, R14, P6 ;  /* 0x0000000e0f0f7208 */ /* 0x000fc80003000000 */
[----:B----4-:R-:W-:-:S04]  /*0b40*/  FSETP.GT.FTZ.AND P4, PT, R12, R15, PT ;  /* 0x0000000f0c00720b */ /* 0x010fc80003f94000 */
[----:B------:R-:W-:Y:S01]  /*0b50*/  FSEL R12, R12, R15, P4 ;  /* 0x0000000f0c0c7208 */ /* 0x000fe20002000000 */
[----:B------:R-:W-:-:S03]  /*0b60*/  @P6 VIADD R6, R7, 0x100 ;  /* 0x0000010007066836 */ /* 0x000fc60000000000 */
[----:B-----5:R-:W-:-:S04]  /*0b70*/  FSETP.GT.FTZ.AND P3, PT, R11, R12, PT ;  /* 0x0000000c0b00720b */ /* 0x020fc80003f74000 */
        /* <DEDUP_REMOVED lines=8> */
[----:B------:R-:W-:Y:S01]  /*0c00*/  @P2 VIADD R6, R7, 0x500 ;  /* 0x0000050007062836 */ /* 0x000fe20000000000 */
[----:B--2---:R-:W-:-:S04]  /*0c10*/  FSETP.GT.FTZ.AND P5, PT, R8, R9, PT ;  /* 0x000000090800720b */ /* 0x004fc80003fb4000 */
[----:B------:R-:W-:-:S04]  /*0c20*/  FSEL R8, R8, R9, P5 ;  /* 0x0000000908087208 */ /* 0x000fc80002800000 */
[----:B------:R-:W-:-:S04]  /*0c30*/  FSETP.GT.FTZ.AND P3, PT, R13, R8, PT ;  /* 0x000000080d00720b */ /* 0x000fc80003f74000 */
[----:B------:R-:W-:Y:S01]  /*0c40*/  FSEL R8, R13, R8, P3 ;  /* 0x000000080d087208 */ /* 0x000fe20001800000 */
[----:B------:R-:W-:-:S08]  /*0c50*/  @P5 VIADD R6, R7, 0x600 ;  /* 0x0000060007065836 */ /* 0x000fd00000000000 */
[C---:B------:R-:W-:Y:S02]  /*0c60*/  @P3 VIADD R6, R7.reuse, 0x700 ;  /* 0x0000070007063836 */ /* 0x040fe40000000000 */
[----:B------:R-:W-:-:S07]  /*0c70*/  VIADD R7, R7, 0x800 ;  /* 0x0000080007077836 */ /* 0x000fce0000000000 */
.L_x_97:
[----:B------:R-:W-:Y:S05]  /*0c80*/  BSYNC.RECONVERGENT B1 ;  /* 0x0000000000017941 */ /* 0x000fea0003800200 */
.L_x_96:
        /* <DEDUP_REMOVED lines=10> */
[----:B------:R-:W5:Y:S01]  /*0d30*/  LDG.E R15, desc[UR6][R4.64+0xc00] ;  /* 0x000c0006040f7981 */ /* 0x000f62000c1e1900 */
[----:B--2---:R-:W-:-:S04]  /*0d40*/  FSETP.GT.FTZ.AND P0, PT, R9, R8, PT ;  /* 0x000000080900720b */ /* 0x004fc80003f14000 */
[----:B------:R-:W-:Y:S02]  /*0d50*/  FSEL R8, R9, R8, P0 ;  /* 0x0000000809087208 */ /* 0x000fe40000000000 */
[----:B------:R-:W-:Y:S02]  /*0d60*/  SEL R6, R7, R6, P0 ;  /* 0x0000000607067207 */ /* 0x000fe40000000000 */
[----:B---3--:R-:W-:-:S04]  /*0d70*/  FSETP.GT.FTZ.AND P2, PT, R11, R8, PT ;  /* 0x000000080b00720b */ /* 0x008fc80003f54000 */
[----:B------:R-:W-:-:S04]  /*0d80*/  FSEL R8, R11, R8, P2 ;  /* 0x000000080b087208 */ /* 0x000fc80001000000 */
[----:B----4-:R-:W-:-:S04]  /*0d90*/  FSETP.GT.FTZ.AND P3, PT, R13, R8, PT ;  /* 0x000000080d00720b */ /* 0x010fc80003f74000 */
[----:B------:R-:W-:Y:S01]  /*0da0*/  FSEL R8, R13, R8, P3 ;  /* 0x000000080d087208 */ /* 0x000fe20001800000 */
[----:B------:R-:W-:-:S03]  /*0db0*/  @P2 VIADD R6, R7, 0x100 ;  /* 0x0000010007062836 */ /* 0x000fc60000000000 */
[----:B-----5:R-:W-:-:S04]  /*0dc0*/  FSETP.GT.FTZ.AND P4, PT, R15, R8, PT ;  /* 0x000000080f00720b */ /* 0x020fc80003f94000 */
[----:B------:R-:W-:Y:S01]  /*0dd0*/  FSEL R8, R15, R8, P4 ;  /* 0x000000080f087208 */ /* 0x000fe20002000000 */
[----:B------:R-:W-:-:S08]  /*0de0*/  @P3 VIADD R6, R7, 0x200 ;  /* 0x0000020007063836 */ /* 0x000fd00000000000 */
[C---:B------:R-:W-:Y:S02]  /*0df0*/  @P4 VIADD R6, R7.reuse, 0x300 ;  /* 0x0000030007064836 */ /* 0x040fe40000000000 */
[----:B------:R-:W-:-:S07]  /*0e00*/  VIADD R7, R7, 0x400 ;  /* 0x0000040007077836 */ /* 0x000fce0000000000 */
.L_x_99:
[----:B------:R-:W-:Y:S05]  /*0e10*/  BSYNC.RECONVERGENT B1 ;  /* 0x0000000000017941 */ /* 0x000fea0003800200 */
.L_x_98:
[----:B------:R-:W-:Y:S05]  /*0e20*/  @!P1 BRA `(.L_x_92) ;  /* 0x0000000000489947 */ /* 0x000fea0003800000 */
[----:B------:R-:W-:-:S05]  /*0e30*/  IMAD.WIDE.U32 R4, R7, 0x4, R30 ;  /* 0x0000000407047825 */ /* 0x000fca00078e001e */
[----:B------:R-:W2:Y:S01]  /*0e40*/  LDG.E R9, desc[UR6][R4.64] ;  /* 0x0000000604097981 */ /* 0x000ea2000c1e1900 */
[----:B------:R-:W-:Y:S02]  /*0e50*/  ISETP.NE.AND P1, PT, R19, 0x1, PT ;  /* 0x000000011300780c */ /* 0x000fe40003f25270 */
[----:B--2---:R-:W-:-:S04]  /*0e60*/  FSETP.GT.FTZ.AND P0, PT, R9, R8, PT ;  /* 0x000000080900720b */ /* 0x004fc80003f14000 */
[----:B------:R-:W-:Y:S02]  /*0e70*/  FSEL R8, R9, R8, P0 ;  /* 0x0000000809087208 */ /* 0x000fe40000000000 */
[----:B------:R-:W-:-:S05]  /*0e80*/  SEL R6, R7, R6, P0 ;  /* 0x0000000607067207 */ /* 0x000fca0000000000 */
[----:B------:R-:W-:Y:S05]  /*0e90*/  @!P1 BRA `(.L_x_92) ;  /* 0x00000000002c9947 */ /* 0x000fea0003800000 */
[----:B------:R-:W-:Y:S01]  /*0ea0*/  ISETP.NE.AND P2, PT, R19, 0x2, PT ;  /* 0x000000021300780c */ /* 0x000fe20003f45270 */
[----:B------:R-:W2:-:S12]  /*0eb0*/  LDG.E R9, desc[UR6][R4.64+0x400] ;  /* 0x0004000604097981 */ /* 0x000e98000c1e1900 */
[----:B------:R-:W3:Y:S01]  /*0ec0*/  @P2 LDG.E R11, desc[UR6][R4.64+0x800] ;  /* 0x00080006040b2981 */ /* 0x000ee2000c1e1900 */
[----:B------:R-:W-:Y:S02]  /*0ed0*/  PLOP3.LUT P3, PT, PT, PT, PT, 0x8, 0x80 ;  /* 0x000000000080781c */ /* 0x000fe40003f6e170 */
[----:B--2---:R-:W-:-:S04]  /*0ee0*/  FSETP.GT.FTZ.AND P0, PT, R9, R8, PT ;  /* 0x000000080900720b */ /* 0x004fc80003f14000 */
[----:B------:R-:W-:-:S04]  /*0ef0*/  FSEL R8, R9, R8, P0 ;  /* 0x0000000809087208 */ /* 0x000fc80000000000 */
[----:B---3--:R-:W-:-:S05]  /*0f00*/  @P2 FSETP.GT.FTZ.AND P1, PT, R11, R8, PT ;  /* 0x000000080b00220b */ /* 0x008fca0003f34000 */
[----:B------:R-:W-:Y:S01]  /*0f10*/  @P0 VIADD R6, R7, 0x100 ;  /* 0x0000010007060836 */ /* 0x000fe20000000000 */
[----:B------:R-:W-:Y:S02]  /*0f20*/  @P2 PLOP3.LUT P3, PT, P1, PT, PT, 0x80, 0x8 ;  /* 0x000000000008281c */ /* 0x000fe40000f6f070 */
[----:B------:R-:W-:-:S11]  /*0f30*/  @P2 FSEL R8, R11, R8, P1 ;  /* 0x000000080b082208 */ /* 0x000fd60000800000 */
[----:B------:R-:W-:-:S07]  /*0f40*/  @P3 VIADD R6, R7, 0x200 ;  /* 0x0000020007063836 */ /* 0x000fce0000000000 */
.L_x_92:
[----:B------:R-:W-:Y:S05]  /*0f50*/  BSYNC.RECONVERGENT B0 ;  /* 0x0000000000007941 */ /* 0x000fea0003800200 */
.L_x_91:
        /* <DEDUP_REMOVED lines=47> */
[----:B------:R-:W0:Y:S02]  /*1250*/  LDS.128 R4, [R23+0x10] ;  /* 0x0000100017047984 */ /* 0x000e240000000c00 */
[----:B0-----:R-:W-:-:S04]  /*1260*/  FSETP.GT.FTZ.AND P0, PT, R13, R5, PT ;  /* 0x000000050d00720b */ /* 0x001fc80003f14000 */
[----:B------:R-:W-:-:S04]  /*1270*/  FSEL R8, R13, R5, P0 ;  /* 0x000000050d087208 */ /* 0x000fc80000000000 */
[----:B------:R-:W-:-:S04]  /*1280*/  FSETP.GT.FTZ.AND P2, PT, R8, R7, PT ;  /* 0x000000070800720b */ /* 0x000fc80003f54000 */
[----:B------:R-:W-:Y:S02]  /*1290*/  FSEL R14, R8, R7, P2 ;  /* 0x00000007080e7208 */ /* 0x000fe40001000000 */
[----:B------:R-:W0:Y:S07]  /*12a0*/  LDS.128 R8, [R23+0x20] ;  /* 0x0000200017087984 */ /* 0x000e2e0000000c00 */
[----:B------:R-:W-:Y:S02]  /*12b0*/  @P2 SEL R6, R12, R4, P0 ;  /* 0x000000040c062207 */ /* 0x000fe40000000000 */
[----:B0-----:R-:W-:-:S04]  /*12c0*/  FSETP.GT.FTZ.AND P3, PT, R14, R9, PT ;  /* 0x000000090e00720b */ /* 0x001fc80003f74000 */
[----:B------:R-:W-:Y:S01]  /*12d0*/  FSEL R14, R14, R9, P3 ;  /* 0x000000090e0e7208 */ /* 0x000fe20001800000 */
[----:B------:R-:W-:-:S03]  /*12e0*/  IMAD R9, R25, 0x4, R2 ;  /* 0x0000000419097824 */ /* 0x000fc600078e0202 */
[----:B------:R-:W-:-:S04]  /*12f0*/  FSETP.GT.FTZ.AND P4, PT, R14, R11, PT ;  /* 0x0000000b0e00720b */ /* 0x000fc80003f94000 */
[----:B------:R-:W-:Y:S02]  /*1300*/  FSEL R4, R14, R11, P4 ;  /* 0x0000000b0e047208 */ /* 0x000fe40002000000 */
[----:B------:R-:W0:Y:S07]  /*1310*/  LDS.128 R12, [R23+0x30] ;  /* 0x00003000170c7984 */ /* 0x000e2e0000000c00 */
[----:B------:R-:W-:Y:S02]  /*1320*/  @P4 SEL R10, R6, R8, P3 ;  /* 0x00000008060a4207 */ /* 0x000fe40001800000 */
[----:B------:R-:W1:Y:S01]  /*1330*/  LDC.64 R6, c[0x0][0x3b0] ;  /* 0x0000ec00ff067b82 */ /* 0x000e620000000a00 */
[----:B------:R-:W-:-:S02]  /*1340*/  ISETP.NE.AND P3, PT, R25, RZ, PT ;  /* 0x000000ff1900720c */ /* 0x000fc40003f65270 */
[----:B0-----:R-:W-:-:S04]  /*1350*/  FSETP.GT.FTZ.AND P0, PT, R4, R13, PT ;  /* 0x0000000d0400720b */ /* 0x001fc80003f14000 */
[----:B------:R-:W-:Y:S02]  /*1360*/  FSEL R32, R4, R13, P0 ;  /* 0x0000000d04207208 */ /* 0x000fe40000000000 */
[----:B------:R-:W0:Y:S02]  /*1370*/  LDS.64 R4, [R23+0x40] ;  /* 0x0000400017047984 */ /* 0x000e240000000a00 */
[----:B------:R-:W-:-:S04]  /*1380*/  FSETP.GT.FTZ.AND P2, PT, R32, R15, PT ;  /* 0x0000000f2000720b */ /* 0x000fc80003f54000 */
[----:B------:R-:W-:-:S09]  /*1390*/  FSEL R32, R32, R15, P2 ;  /* 0x0000000f20207208 */ /* 0x000fd20001000000 */
[----:B------:R-:W-:Y:S02]  /*13a0*/  @P2 SEL R14, R10, R12, P0 ;  /* 0x0000000c0a0e2207 */ /* 0x000fe40000000000 */
[----:B-1----:R-:W-:Y:S02]  /*13b0*/  LOP3.LUT P0, RZ, R6, UR4, RZ, 0xfc, !PT ;  /* 0x0000000406ff7c12 */ /* 0x002fe4000f80fcff */
[----:B------:R-:W-:Y:S02]  /*13c0*/  LEA R6, R21, R22, 0x18 ;  /* 0x0000001615067211 */ /* 0x000fe400078ec0ff */
[----:B------:R-:W-:-:S03]  /*13d0*/  LOP3.LUT P0, RZ, R7, UR5, RZ, 0xfc, P0 ;  /* 0x0000000507ff7c12 */ /* 0x000fc6000800fcff */
[----:B------:R-:W-:Y:S01]  /*13e0*/  IMAD R6, R25, 0x4, R6 ;  /* 0x0000000419067824 */ /* 0x000fe200078e0206 */
[----:B0-----:R-:W-:-:S04]  /*13f0*/  FSETP.GT.FTZ.AND P2, PT, R32, R5, PT ;  /* 0x000000052000720b */ /* 0x001fc80003f54000 */
[----:B------:R-:W-:Y:S02]  /*1400*/  FSEL R32, R32, R5, P2 ;  /* 0x0000000520207208 */ /* 0x000fe40001000000 */
[----:B------:R-:W-:-:S03]  /*1410*/  SEL R13, R14, R4, P2 ;  /* 0x000000040e0d7207 */ /* 0x000fc60001000000 */
[----:B------:R-:W-:Y:S04]  /*1420*/  @!P3 STS [R23+0x58], R32 ;  /* 0x000058201700b388 */ /* 0x000fe80000000800 */
[----:B------:R-:W-:Y:S04]  /*1430*/  STS [R6], R13 ;  /* 0x0000000d06007388 */ /* 0x000fe80000000800 */
[----:B------:R-:W0:Y:S02]  /*1440*/  @!P0 LDS R5, [R23+0x58] ;  /* 0x0000580017058984 */ /* 0x000e240000000800 */
[----:B0-----:R-:W-:-:S04]  /*1450*/  @!P0 FADD.FTZ R5, R32, -R5 ;  /* 0x8000000520058221 */ /* 0x001fc80000010000 */
[----:B------:R-:W-:Y:S01]  /*1460*/  @!P0 FMUL.FTZ R7, R5, 1.4426950216293334961 ;  /* 0x3fb8aa3b05078820 */ /* 0x000fe20000410000 */
[----:B------:R-:W-:-:S03]  /*1470*/  IMAD.WIDE R4, R13, 0x4, R30 ;  /* 0x000000040d047825 */ /* 0x000fc600078e021e */
[----:B------:R-:W0:Y:S02]  /*1480*/  @!P0 MUFU.EX2 R32, R7 ;  /* 0x0000000700208308 */ /* 0x000e240000000800 */
[----:B------:R-:W-:Y:S04]  /*1490*/  STG.E desc[UR6][R4.64], R20 ;  /* 0x0000001404007986 */ /* 0x000fe8000c101906 */
[----:B0-----:R-:W-:Y:S04]  /*14a0*/  STS [R9], R32 ;  /* 0x0000002009007388 */ /* 0x001fe80000000800 */
[----:B------:R-:W0:Y:S02]  /*14b0*/  LDS R11, [R23+0x54] ;  /* 0x00005400170b7984 */ /* 0x000e240000000800 */
[----:B0-----:R-:W-:-:S05]  /*14c0*/  FADD.FTZ R8, R11, R32 ;  /* 0x000000200b087221 */ /* 0x001fca0000010000 */
[----:B------:R0:W-:Y:S02]  /*14d0*/  STS [R23+0x54], R8 ;  /* 0x0000540817007388 */ /* 0x0001e40000000800 */
.L_x_101:
[----:B------:R-:W-:Y:S05]  /*14e0*/  BSYNC.RECONVERGENT B0 ;  /* 0x0000000000007941 */ /* 0x000fea0003800200 */
.L_x_100:
[----:B------:R-:W-:Y:S01]  /*14f0*/  VIADD R25, R25, 0x1 ;  /* 0x0000000119197836 */ /* 0x000fe20000000000 */
[----:B------:R-:W-:Y:S04]  /*1500*/  BAR.SYNC.DEFER_BLOCKING 0x0 ;  /* 0x0000000000007b1d */ /* 0x000fe80000010000 */
[----:B------:R-:W-:-:S13]  /*1510*/  ISETP.NE.AND P0, PT, R25, R28, PT ;  /* 0x0000001c1900720c */ /* 0x000fda0003f05270 */
[----:B------:R-:W-:Y:S05]  /*1520*/  @P0 BRA `(.L_x_102) ;  /* 0xffffffec00cc0947 */ /* 0x000fea000383ffff */
.L_x_90:
[----:B------:R-:W-:Y:S05]  /*1530*/  @P1 EXIT ;  /* 0x000000000000194d */ /* 0x000fea0003800000 */
[----:B------:R-:W1:Y:S08]  /*1540*/  LDC.64 R6, c[0x0][0x3d8] ;  /* 0x0000f600ff067b82 */ /* 0x000e700000000a00 */
[----:B------:R-:W2:Y:S01]  /*1550*/  S2UR UR5, SR_CgaCtaId ;  /* 0x00000000000579c3 */ /* 0x000ea20000008800 */
[----:B------:R-:W-:-:S07]  /*1560*/  UMOV UR4, 0x400 ;  /* 0x0000040000047882 */ /* 0x000fce0000000000 */
[----:B------:R-:W3:Y:S01]  /*1570*/  LDC.64 R14, c[0x0][0x390] ;  /* 0x0000e400ff0e7b82 */ /* 0x000ee20000000a00 */
[----:B-1----:R-:W-:-:S05]  /*1580*/  IMAD.WIDE.U32 R6, R24, 0x30, R6 ;  /* 0x0000003018067825 */ /* 0x002fca00078e0006 */
[----:B------:R-:W4:Y:S04]  /*1590*/  LDG.E.64 R10, desc[UR6][R6.64] ;  /* 0x00000006060a7981 */ /* 0x000f28000c1e1b00 */
[----:B0-----:R-:W5:Y:S04]  /*15a0*/  LDG.E.64 R8, desc[UR6][R6.64+0x10] ;  /* 0x0000100606087981 */ /* 0x001f68000c1e1b00 */
        /* <DEDUP_REMOVED lines=11> */
[----:B------:R-:W-:Y:S01]  /*1660*/  LOP3.LUT R12, R12, R11, R3, 0x96, !PT ;  /* 0x0000000b0c0c7212 */ /* 0x000fe200078e9603 */
[----:B------:R-:W-:Y:S01]  /*1670*/  IMAD.MOV.U32 R11, RZ, RZ, R4 ;  /* 0x000000ffff0b7224 */ /* 0x000fe200078e0004 */
[----:B------:R1:W-:Y:S01]  /*1680*/  STG.E.64 desc[UR6][R6.64+0x8], R16 ;  /* 0x0000081006007986 */ /* 0x0003e2000c101b06 */
[----:B------:R-:W-:Y:S01]  /*1690*/  IMAD.WIDE.U32 R4, R24, 0x4, R14 ;  /* 0x0000000418047825 */ /* 0x000fe200078e000e */
[----:B------:R-:W-:Y:S02]  /*16a0*/  LOP3.LUT R13, R12, R9, RZ, 0x3c, !PT ;  /* 0x000000090c0d7212 */ /* 0x000fe400078e3cff */
[----:B------:R1:W-:Y:S01]  /*16b0*/  STG.E.64 desc[UR6][R6.64], R10 ;  /* 0x0000000a06007986 */ /* 0x0003e2000c101b06 */
[----:B------:R-:W-:Y:S02]  /*16c0*/  IMAD.MOV.U32 R12, RZ, RZ, 0x2f800000 ;  /* 0x2f800000ff0c7424 */ /* 0x000fe400078e00ff */
[----:B------:R-:W-:-:S05]  /*16d0*/  IMAD.IADD R3, R13, 0x1, R10 ;  /* 0x000000010d037824 */ /* 0x000fca00078e020a */
[----:B------:R-:W-:-:S05]  /*16e0*/  I2FP.F32.U32 R3, R3 ;  /* 0x0000000300037245 */ /* 0x000fca0000201000 */
[----:B------:R-:W-:-:S04]  /*16f0*/  FFMA.FTZ R12, R3, R12, 1.1641532182693481445e-10 ;  /* 0x2f000000030c7423 */ /* 0x000fc8000001000c */
[----:B------:R-:W-:Y:S01]  /*1700*/  FMUL.FTZ R27, R12, R27 ;  /* 0x0000001b0c1b7220 */ /* 0x000fe20000410000 */
[----:B------:R-:W-:-:S03]  /*1710*/  IMAD.MOV.U32 R12, RZ, RZ, R9 ;  /* 0x000000ffff0c7224 */ /* 0x000fc600078e0009 */
[----:B0-----:R-:W-:Y:S02]  /*1720*/  FMUL.FTZ R27, R27, R0 ;  /* 0x000000001b1b7220 */ /* 0x001fe40000410000 */
[----:B------:R1:W-:Y:S04]  /*1730*/  STG.E.64 desc[UR6][R6.64+0x10], R12 ;  /* 0x0000100c06007986 */ /* 0x0003e8000c101b06 */
[----:B------:R1:W-:Y:S01]  /*1740*/  STS [UR4+0x50], R27 ;  /* 0x0000501bff007988 */ /* 0x0003e20008000804 */
[----:B------:R-:W-:Y:S05]  /*1750*/  @!P0 BRA `(.L_x_103) ;  /* 0x0000000400208947 */ /* 0x000fea0003800000 */
[----:B-1----:R-:W-:Y:S02]  /*1760*/  VIADD R6, R28, 0xffffffff ;  /* 0xffffffff1c067836 */ /* 0x002fe40000000000 */
[----:B------:R-:W-:-:S07]  /*1770*/  IMAD.MOV.U32 R7, RZ, RZ, RZ ;  /* 0x000000ffff077224 */ /* 0x000fce00078e00ff */
.L_x_105:
        /* <DEDUP_REMOVED lines=14> */
.L_x_104:
        /* <DEDUP_REMOVED lines=23> */
[----:B------:R-:W-:Y:S02]  /*19d0*/  ISETP.GE.AND P1, PT, R6, RZ, PT ;  /* 0x000000ff0600720c */ /* 0x000fe40003f26270 */
[----:B------:R-:W0:Y:S01]  /*19e0*/  LDC.64 R6, c[0x0][0x3a8] ;  /* 0x0000ea00ff067b82 */ /* 0x000e220000000a00 */
        /* <DEDUP_REMOVED lines=31> */
.L_x_103:
[----:B------:R-:W3:Y:S01]  /*1be0*/  LDC.64 R2, c[0x0][0x398] ;  /* 0x0000e600ff027b82 */ /* 0x000ee20000000a00 */
[----:B------:R-:W4:Y:S02]  /*1bf0*/  LDCU.64 UR4, c[0x0][0x3a0] ;  /* 0x00007400ff0477ac */ /* 0x000f240008000a00 */
[----:B----4-:R-:W-:-:S04]  /*1c00*/  ISETP.NE.U32.AND P1, PT, RZ, UR4, PT ;  /* 0x00000004ff007c0c */ /* 0x010fc8000bf25070 */
[----:B------:R-:W-:Y:S02]  /*1c10*/  ISETP.NE.AND.EX P1, PT, RZ, UR5, PT, P1 ;  /* 0x00000005ff007c0c */ /* 0x000fe4000bf25310 */
[----:B---3--:R-:W-:-:S04]  /*1c20*/  ISETP.EQ.U32.AND P0, PT, R2, RZ, PT ;  /* 0x000000ff0200720c */ /* 0x008fc80003f02070 */
[----:B------:R-:W-:-:S13]  /*1c30*/  ISETP.EQ.OR.EX P0, PT, R3, RZ, !P1, P0 ;  /* 0x000000ff0300720c */ /* 0x000fda0004f02700 */
[----:B------:R-:W-:Y:S05]  /*1c40*/  @P0 EXIT ;  /* 0x000000000000094d */ /* 0x000fea0003800000 */
[----:B------:R-:W3:Y:S01]  /*1c50*/  LDC.64 R2, c[0x0][0x398] ;  /* 0x0000e600ff027b82 */ /* 0x000ee20000000a00 */
[----:B01----:R-:W-:-:S05]  /*1c60*/  IADD3 R6, P0, PT, R24, UR4, RZ ;  /* 0x0000000418067c10 */ /* 0x003fca000ff1e0ff */
[----:B------:R-:W-:Y:S02]  /*1c70*/  IMAD.X R7, RZ, RZ, UR5, P0 ;  /* 0x00000005ff077e24 */ /* 0x000fe400080e06ff */
[----:B------:R-:W0:Y:S03]  /*1c80*/  LDC.64 R8, c[0x0][0x3e0] ;  /* 0x0000f800ff087b82 */ /* 0x000e260000000a00 */
[----:B------:R-:W4:Y:S01]  /*1c90*/  LDG.E.U8 R0, desc[UR6][R6.64] ;  /* 0x0000000606007981 */ /* 0x000f22000c1e1100 */
[----:B---3--:R-:W-:-:S05]  /*1ca0*/  IMAD.WIDE.U32 R2, R24, 0x4, R2 ;  /* 0x0000000418027825 */ /* 0x008fca00078e0002 */
[----:B------:R-:W3:Y:S01]  /*1cb0*/  LDG.E R11, desc[UR6][R2.64] ;  /* 0x00000006020b7981 */ /* 0x000ee2000c1e1900 */
[----:B0-----:R-:W-:Y:S01]  /*1cc0*/  IMAD.WIDE.U32 R8, R24, 0x4, R8 ;  /* 0x0000000418087825 */ /* 0x001fe200078e0008 */
[----:B----4-:R-:W-:-:S13]  /*1cd0*/  ISETP.NE.AND P0, PT, R0, RZ, PT ;  /* 0x000000ff0000720c */ /* 0x010fda0003f05270 */
[----:B---3--:R-:W-:-:S05]  /*1ce0*/  @!P0 VIADD R11, R11, 0x1 ;  /* 0x000000010b0b8836 */ /* 0x008fca0000000000 */
[----:B------:R-:W-:Y:S04]  /*1cf0*/  STG.E desc[UR6][R2.64], R11 ;  /* 0x0000000b02007986 */ /* 0x000fe8000c101906 */
[----:B------:R-:W3:Y:S04]  /*1d00*/  LDG.E R4, desc[UR6][R4.64] ;  /* 0x0000000604047981 */ /* 0x000ee8000c1e1900 */
[----:B------:R-:W3:Y:S02]  /*1d10*/  LDG.E R9, desc[UR6][R8.64] ;  /* 0x0000000608097981 */ /* 0x000ee4000c1e1900 */
[----:B---3--:R-:W-:-:S04]  /*1d20*/  ISETP.NE.AND P0, PT, R4, R9, PT ;  /* 0x000000090400720c */ /* 0x008fc80003f05270 */
[----:B------:R-:W-:-:S05]  /*1d30*/  SEL R13, RZ, 0x1, P0 ;  /* 0x00000001ff0d7807 */ /* 0x000fca0000000000 */
[----:B------:R-:W-:Y:S01]  /*1d40*/  STG.E.U8 desc[UR6][R6.64], R13 ;  /* 0x0000000d06007986 */ /* 0x000fe2000c101106 */
[----:B------:R-:W-:Y:S05]  /*1d50*/  EXIT ;  /* 0x000000000000794d */ /* 0x000fea0003800000 */
.L_x_106:
        /* <DEDUP_REMOVED lines=10> */
.L_x_196:


//--------------------- .text._ZN17fastertransformer11topk_stage1IfLi256ELi8EEEvPKT_PS1_PiS4_PKbiPKiiS9_S7_ --------------------------
	.section	.text._ZN17fastertransformer11topk_stage1IfLi256ELi8EEEvPKT_PS1_PiS4_PKbiPKiiS9_S7_,"ax",@progbits
	.align	128
        .global         _ZN17fastertransformer11topk_stage1IfLi256ELi8EEEvPKT_PS1_PiS4_PKbiPKiiS9_S7_
        .type           _ZN17fastertransformer11topk_stage1IfLi256ELi8EEEvPKT_PS1_PiS4_PKbiPKiiS9_S7_,@function
        .size           _ZN17fastertransformer11topk_stage1IfLi256ELi8EEEvPKT_PS1_PiS4_PKbiPKiiS9_S7_,(.L_x_197 - _ZN17fastertransformer11topk_stage1IfLi256ELi8EEEvPKT_PS1_PiS4_PKbiPKiiS9_S7_)
        .other          _ZN17fastertransformer11topk_stage1IfLi256ELi8EEEvPKT_PS1_PiS4_PKbiPKiiS9_S7_,@"STO_CUDA_ENTRY STV_DEFAULT"
_ZN17fastertransformer11topk_stage1IfLi256ELi8EEEvPKT_PS1_PiS4_PKbiPKiiS9_S7_:
.text._ZN17fastertransformer11topk_stage1IfLi256ELi8EEEvPKT_PS1_PiS4_PKbiPKiiS9_S7_:
        /* <DEDUP_REMOVED lines=13> */
.L_x_107:
[----:B------:R-:W0:Y:S01]  /*00d0*/  LDC.64 R2, c[0x0][0x3b0] ;  /* 0x0000ec00ff027b82 */ /* 0x000e220000000a00 */
[----:B------:R-:W1:Y:S01]  /*00e0*/  LDCU UR4, c[0x0][0x3a8] ;  /* 0x00007500ff0477ac */ /* 0x000e620008000800 */
[----:B------:R-:W2:Y:S01]  /*00f0*/  LDCU.64 UR6, c[0x0][0x3a0] ;  /* 0x00007400ff0677ac */ /* 0x000ea20008000a00 */
[----:B-1----:R-:W-:Y:S01]  /*0100*/  IMAD.U32 R0, RZ, RZ, UR4 ;  /* 0x00000004ff007e24 */ /* 0x002fe2000f8e00ff */
[----:B------:R-:W1:Y:S01]  /*0110*/  LDCU UR4, c[0x0][0x3a8] ;  /* 0x00007500ff0477ac */ /* 0x000e620008000800 */
[----:B0-----:R-:W-:-:S04]  /*0120*/  ISETP.NE.U32.AND P0, PT, R2, RZ, PT ;  /* 0x000000ff0200720c */ /* 0x001fc80003f05070 */
[----:B------:R-:W-:-:S13]  /*0130*/  ISETP.NE.AND.EX P0, PT, R3, RZ, PT, P0 ;  /* 0x000000ff0300720c */ /* 0x000fda0003f05300 */
[----:B------:R-:W0:Y:S02]  /*0140*/  @P0 LDC.64 R4, c[0x0][0x3b0] ;  /* 0x0000ec00ff040b82 */ /* 0x000e240000000a00 */
[----:B0-----:R-:W-:-:S05]  /*0150*/  @P0 IMAD.WIDE.U32 R4, R30, 0x4, R4 ;  /* 0x000000041e040825 */ /* 0x001fca00078e0004 */
[----:B------:R-:W3:Y:S01]  /*0160*/  @P0 LDG.E R0, desc[UR8][R4.64] ;  /* 0x0000000804000981 */ /* 0x000ee2000c1e1900 */
[----:B--2---:R-:W-:Y:S01]  /*0170*/  UISETP.NE.U32.AND UP0, UPT, UR6, URZ, UPT ;  /* 0x000000ff0600728c */ /* 0x004fe2000bf05070 */
[C---:B------:R-:W-:Y:S01]  /*0180*/  LOP3.LUT R2, R6.reuse, 0x7ffffff8, RZ, 0xc0, !PT ;  /* 0x7ffffff806027812 */ /* 0x040fe200078ec0ff */
[----:B------:R-:W0:Y:S02]  /*0190*/  S2R R3, SR_TID.X ;  /* 0x0000000000037919 */ /* 0x000e240000002100 */
[----:B------:R-:W-:Y:S01]  /*01a0*/  UISETP.NE.AND.EX UP0, UPT, UR7, URZ, UPT, UP0 ;  /* 0x000000ff0700728c */ /* 0x000fe2000bf05300 */
[----:B------:R-:W-:Y:S01]  /*01b0*/  LOP3.LUT R19, R6, 0x7, RZ, 0xc0, !PT ;  /* 0x0000000706137812 */ /* 0x000fe200078ec0ff */
[----:B-1----:R-:W-:-:S04]  /*01c0*/  IMAD R2, R2, UR4, RZ ;  /* 0x0000000402027c24 */ /* 0x002fc8000f8e02ff */
[----:B---3--:R-:W-:-:S03]  /*01d0*/  IMAD R2, R19, R0, R2 ;  /* 0x0000000013027224 */ /* 0x008fc600078e0202 */
[----:B0-----:R-:W-:Y:S05]  /*01e0*/  BRA.U !UP0, `(.L_x_108) ;  /* 0x0000000108887547 */ /* 0x001fea000b800000 */
        /* <DEDUP_REMOVED lines=19> */
[----:B------:R-:W2:Y:S01]  /*0320*/  LDG.E.CONSTANT R7, desc[UR8][R6.64] ;  /* 0x0000000806077981 */ /* 0x000ea2000c1e9900 */
[----:B---3--:R-:W-:-:S04]  /*0330*/  IMAD.WIDE R4, R13, 0x4, R4 ;  /* 0x000000040d047825 */ /* 0x008fc800078e0204 */
[----:B0-----:R-:W-:Y:S01]  /*0340*/  IMAD.WIDE R8, R13, 0x4, R8 ;  /* 0x000000040d087825 */ /* 0x001fe200078e0208 */
[----:B------:R-:W-:Y:S04]  /*0350*/  STG.E desc[UR8][R4.64], R11 ;  /* 0x0000000b04007986 */ /* 0x000fe8000c101908 */
[----:B--2---:R-:W-:Y:S01]  /*0360*/  STG.E desc[UR8][R8.64], R7 ;  /* 0x0000000708007986 */ /* 0x004fe2000c101908 */
[----:B------:R-:W-:Y:S05]  /*0370*/  EXIT ;  /* 0x000000000000794d */ /* 0x000fea0003800000 */
.L_x_109:
[----:B------:R-:W0:Y:S01]  /*0380*/  LDC.64 R2, c[0x0][0x390] ;  /* 0x0000e400ff027b82 */ /* 0x000e220000000a00 */
[----:B------:R-:W-:Y:S02]  /*0390*/  IMAD.MOV.U32 R7, RZ, RZ, -0x1 ;  /* 0xffffffffff077424 */ /* 0x000fe400078e00ff */
[----:B------:R-:W-:-:S05]  /*03a0*/  IMAD.MOV.U32 R9, RZ, RZ, -0x800001 ;  /* 0xff7fffffff097424 */ /* 0x000fca00078e00ff */
[----:B------:R-:W1:Y:S01]  /*03b0*/  LDC.64 R4, c[0x0][0x398] ;  /* 0x0000e600ff047b82 */ /* 0x000e620000000a00 */
[----:B0-----:R-:W-:-:S05]  /*03c0*/  IMAD.WIDE R2, R13, 0x4, R2 ;  /* 0x000000040d027825 */ /* 0x001fca00078e0202 */
[----:B------:R-:W-:Y:S01]  /*03d0*/  STG.E desc[UR8][R2.64], R7 ;  /* 0x0000000702007986 */ /* 0x000fe2000c101908 */
[----:B-1----:R-:W-:-:S05]  /*03e0*/  IMAD.WIDE R4, R13, 0x4, R4 ;  /* 0x000000040d047825 */ /* 0x002fca00078e0204 */
[----:B------:R-:W-:Y:S01]  /*03f0*/  STG.E desc[UR8][R4.64], R9 ;  /* 0x0000000904007986 */ /* 0x000fe2000c101908 */
[----:B------:R-:W-:Y:S05]  /*0400*/  EXIT ;  /* 0x000000000000794d */ /* 0x000fea0003800000 */
.L_x_108:
        /* <DEDUP_REMOVED lines=21> */
.L_x_114:
[----:B--2---:R-:W-:-:S04]  /*0560*/  IMAD R13, R30, R5, R4 ;  /* 0x000000051e0d7224 */ /* 0x004fc800078e0204 */
[----:B0-----:R-:W-:-:S06]  /*0570*/  IMAD.WIDE R10, R13, 0x4, R8 ;  /* 0x000000040d0a7825 */ /* 0x001fcc00078e0208 */
[----:B------:R-:W2:Y:S01]  /*0580*/  LDG.E.CONSTANT R11, desc[UR8][R10.64] ;  /* 0x000000080a0b7981 */ /* 0x000ea2000c1e9900 */
[----:B-1----:R-:W-:-:S04]  /*0590*/  IMAD.WIDE R12, R13, 0x4, R6 ;  /* 0x000000040d0c7825 */ /* 0x002fc800078e0206 */
[----:B------:R-:W-:Y:S02]  /*05a0*/  VIADD R15, R15, 0x1 ;  /* 0x000000010f0f7836 */ /* 0x000fe40000000000 */
[----:B------:R-:W-:-:S03]  /*05b0*/  VIADD R4, R4, 0x800 ;  /* 0x0000080004047836 */ /* 0x000fc60000000000 */
[----:B------:R-:W-:Y:S01]  /*05c0*/  ISETP.NE.AND P0, PT, R15, R14, PT ;  /* 0x0000000e0f00720c */ /* 0x000fe20003f05270 */
[----:B--2---:R2:W-:-:S12]  /*05d0*/  STG.E desc[UR8][R12.64], R11 ;  /* 0x0000000b0c007986 */ /* 0x0045d8000c101908 */
[----:B------:R-:W-:Y:S05]  /*05e0*/  @P0 BRA `(.L_x_114) ;  /* 0xfffffffc00dc0947 */ /* 0x000fea000383ffff */
.L_x_113:
[----:B------:R-:W-:Y:S05]  /*05f0*/  BSYNC.RECONVERGENT B1 ;  /* 0x0000000000017941 */ /* 0x000fea0003800200 */
.L_x_112:
[----:B------:R-:W-:Y:S05]  /*0600*/  @!P1 BRA `(.L_x_111) ;  /* 0x0000000000409947 */ /* 0x000fea0003800000 */
.L_x_115:
[----:B0-----:R-:W0:Y:S01]  /*0610*/  LDC.64 R6, c[0x0][0x380] ;  /* 0x0000e000ff067b82 */ /* 0x001e220000000a00 */
[----:B------:R-:W-:-:S07]  /*0620*/  IMAD R17, R30, R5, R4 ;  /* 0x000000051e117224 */ /* 0x000fce00078e0204 */
[----:B------:R-:W1:Y:S01]  /*0630*/  LDC.64 R8, c[0x0][0x388] ;  /* 0x0000e200ff087b82 */ /* 0x000e620000000a00 */
[----:B0-----:R-:W-:-:S05]  /*0640*/  IMAD.WIDE R6, R17, 0x4, R6 ;  /* 0x0000000411067825 */ /* 0x001fca00078e0206 */
[----:B------:R-:W3:Y:S04]  /*0650*/  LDG.E.CONSTANT R21, desc[UR8][R6.64] ;  /* 0x0000000806157981 */ /* 0x000ee8000c1e9900 */
[----:B--2---:R-:W2:Y:S04]  /*0660*/  LDG.E.CONSTANT R11, desc[UR8][R6.64+0x2000] ;  /* 0x00200008060b7981 */ /* 0x004ea8000c1e9900 */
[----:B------:R-:W4:Y:S04]  /*0670*/  LDG.E.CONSTANT R13, desc[UR8][R6.64+0x4000] ;  /* 0x00400008060d7981 */ /* 0x000f28000c1e9900 */
[----:B------:R-:W5:Y:S01]  /*0680*/  LDG.E.CONSTANT R15, desc[UR8][R6.64+0x6000] ;  /* 0x00600008060f7981 */ /* 0x000f62000c1e9900 */
[----:B-1----:R-:W-:-:S04]  /*0690*/  IMAD.WIDE R8, R17, 0x4, R8 ;  /* 0x0000000411087825 */ /* 0x002fc800078e0208 */
[----:B------:R-:W-:-:S05]  /*06a0*/  VIADD R4, R4, 0x2000 ;  /* 0x0000200004047836 */ /* 0x000fca0000000000 */
[----:B------:R-:W-:Y:S01]  /*06b0*/  ISETP.GE.AND P0, PT, R4, R5, PT ;  /* 0x000000050400720c */ /* 0x000fe20003f06270 */
[----:B---3--:R0:W-:Y:S04]  /*06c0*/  STG.E desc[UR8][R8.64], R21 ;  /* 0x0000001508007986 */ /* 0x0081e8000c101908 */
[----:B--2---:R0:W-:Y:S04]  /*06d0*/  STG.E desc[UR8][R8.64+0x2000], R11 ;  /* 0x0020000b08007986 */ /* 0x0041e8000c101908 */
[----:B----4-:R0:W-:Y:S04]  /*06e0*/  STG.E desc[UR8][R8.64+0x4000], R13 ;  /* 0x0040000d08007986 */ /* 0x0101e8000c101908 */
[----:B-----5:R0:W-:Y:S01]  /*06f0*/  STG.E desc[UR8][R8.64+0x6000], R15 ;  /* 0x0060000f08007986 */ /* 0x0201e2000c101908 */
[----:B------:R-:W-:Y:S05]  /*0700*/  @!P0 BRA `(.L_x_115) ;  /* 0xfffffffc00c08947 */ /* 0x000fea000383ffff */
.L_x_111:
[----:B------:R-:W-:Y:S05]  /*0710*/  BSYNC.RECONVERGENT B0 ;  /* 0x0000000000007941 */ /* 0x000fea0003800200 */
.L_x_110:
[----:B------:R-:W-:-:S13]  /*0720*/  ISETP.GE.AND P0, PT, R0, 0x1, PT ;  /* 0x000000010000780c */ /* 0x000fda0003f06270 */
[----:B------:R-:W-:Y:S05]  /*0730*/  @!P0 EXIT ;  /* 0x000000000000894d */ /* 0x000fea0003800000 */
[----:B------:R-:W-:Y:S01]  /*0740*/  VIADDMNMX R4, R16, 0x800, R5, !PT ;  /* 0x0000080010047846 */ /* 0x000fe20007800105 */
[----:B------:R-:W1:Y:S01]  /*0750*/  S2UR UR5, SR_CgaCtaId ;  /* 0x00000000000579c3 */ /* 0x000e620000008800 */
[----:B------:R-:W-:Y:S01]  /*0760*/  LOP3.LUT R7, RZ, R3, RZ, 0x33, !PT ;  /* 0x00000003ff077212 */ /* 0x000fe200078e33ff */
[----:B------:R-:W3:Y:S01]  /*0770*/  S2R R17, SR_LANEID ;  /* 0x0000000000117919 */ /* 0x000ee20000000000 */
[----:B------:R-:W-:Y:S01]  /*0780*/  SHF.R.U32.HI R24, RZ, 0x2, R3 ;  /* 0x00000002ff187819 */ /* 0x000fe20000011603 */
[----:B------:R-:W-:Y:S02]  /*0790*/  UMOV UR4, 0x400 ;  /* 0x0000040000047882 */ /* 0x000fe40000000000 */
[----:B------:R-:W-:Y:S01]  /*07a0*/  IMAD.IADD R4, R7, 0x1, R4 ;  /* 0x0000000107047824 */ /* 0x000fe200078e0204 */
[----:B------:R-:W-:-:S03]  /*07b0*/  LOP3.LUT R24, R24, 0xf8, RZ, 0xc0, !PT ;  /* 0x000000f818187812 */ /* 0x000fc600078ec0ff */
[----:B------:R-:W-:Y:S02]  /*07c0*/  IMAD R18, R19, -0x100, R4 ;  /* 0xffffff0013127824 */ /* 0x000fe400078e0204 */
[----:B------:R-:W-:-:S03]  /*07d0*/  IMAD R4, R30, R5, R3 ;  /* 0x000000051e047224 */ /* 0x000fc600078e0203 */
[----:B------:R-:W-:Y:S01]  /*07e0*/  LEA.HI R27, R18, 0x1, RZ, 0x15 ;  /* 0x00000001121b7811 */ /* 0x000fe200078fa8ff */
[----:B------:R-:W-:-:S03]  /*07f0*/  IMAD R19, R19, 0x100, R4 ;  /* 0x0000010013137824 */ /* 0x000fc600078e0204 */
[C---:B------:R-:W-:Y:S02]  /*0800*/  LOP3.LUT R28, R27.reuse, 0x3ffff0, RZ, 0xc0, !PT ;  /* 0x003ffff01b1c7812 */ /* 0x040fe400078ec0ff */
[C---:B------:R-:W-:Y:S02]  /*0810*/  LOP3.LUT R25, R27.reuse, 0xf, RZ, 0xc0, !PT ;  /* 0x0000000f1b197812 */ /* 0x040fe400078ec0ff */
[C---:B------:R-:W-:Y:S01]  /*0820*/  LOP3.LUT R26, R27.reuse, 0x7, RZ, 0xc0, !PT ;  /* 0x000000071b1a7812 */ /* 0x040fe200078ec0ff */
[----:B------:R-:W-:Y:S01]  /*0830*/  IMAD.MOV R28, RZ, RZ, -R28 ;  /* 0x000000ffff1c7224 */ /* 0x000fe200078e0a1c */
[----:B------:R-:W-:Y:S01]  /*0840*/  LOP3.LUT R27, R27, 0x3, RZ, 0xc0, !PT ;  /* 0x000000031b1b7812 */ /* 0x000fe200078ec0ff */
[----:B-1----:R-:W-:-:S03]  /*0850*/  ULEA UR5, UR5, UR4, 0x18 ;  /* 0x0000000405057291 */ /* 0x002fc6000f8ec0ff */
[----:B------:R-:W-:-:S09]  /*0860*/  UMOV UR4, URZ ;  /* 0x000000ff00047c82 */ /* 0x000fd20008000000 */
.L_x_128:
[----:B-1----:R-:W1:Y:S01]  /*0870*/  LDCU UR6, c[0x0][0x3b8] ;  /* 0x00007700ff0677ac */ /* 0x002e620008000800 */
[----:B------:R-:W-:Y:S01]  /*0880*/  BSSY.RECONVERGENT B0, `(.L_x_116) ;  /* 0x00000bc000007945 */ /* 0x000fe20003800200 */
[----:B------:R-:W-:Y:S02]  /*0890*/  IMAD.MOV.U32 R7, RZ, RZ, -0x1 ;  /* 0xffffffffff077424 */ /* 0x000fe400078e00ff */
[----:B------:R-:W-:Y:S02]  /*08a0*/  IMAD.MOV.U32 R29, RZ, RZ, -0x800001 ;  /* 0xff7fffffff1d7424 */ /* 0x000fe400078e00ff */
[----:B------:R-:W-:Y:S01]  /*08b0*/  IMAD.MOV.U32 R6, RZ, RZ, -0x800001 ;  /* 0xff7fffffff067424 */ /* 0x000fe200078e00ff */
[----:B-1----:R-:W-:-:S13]  /*08c0*/  ISETP.GE.AND P0, PT, R16, UR6, PT ;  /* 0x0000000610007c0c */ /* 0x002fda000bf06270 */
[----:B0-----:R-:W-:Y:S05]  /*08d0*/  @P0 BRA `(.L_x_117) ;  /* 0x0000000800d80947 */ /* 0x001fea0003800000 */
[----:B------:R-:W-:Y:S01]  /*08e0*/  ISETP.GE.U32.AND P0, PT, R18, 0x7800, PT ;  /* 0x000078001200780c */ /* 0x000fe20003f06070 */
[----:B------:R-:W-:Y:S01]  /*08f0*/  BSSY.RECONVERGENT B1, `(.L_x_118) ;  /* 0x0000055000017945 */ /* 0x000fe20003800200 */
[----:B------:R-:W-:Y:S02]  /*0900*/  IMAD.MOV.U32 R6, RZ, RZ, -0x800001 ;  /* 0xff7fffffff067424 */ /* 0x000fe400078e00ff */
[----:B------:R-:W-:Y:S02]  /*0910*/  IMAD.MOV.U32 R7, RZ, RZ, -0x1 ;  /* 0xffffffffff077424 */ /* 0x000fe400078e00ff */
[----:B0-----:R-:W-:-:S07]  /*0920*/  IMAD.MOV.U32 R9, RZ, RZ, R16 ;  /* 0x000000ffff097224 */ /* 0x001fce00078e0010 */
[----:B------:R-:W-:Y:S05]  /*0930*/  @!P0 BRA `(.L_x_119) ;  /* 0x0000000400408947 */ /* 0x000fea0003800000 */
[----:B------:R-:W-:Y:S01]  /*0940*/  BSSY.RECONVERGENT B2, `(.L_x_120) ;  /* 0x000004e000027945 */ /* 0x000fe20003800200 */
[----:B------:R-:W-:Y:S01]  /*0950*/  LOP3.LUT R8, R16, 0x4000, RZ, 0xfc, !PT ;  /* 0x0000400010087812 */ /* 0x000fe200078efcff */
[----:B------:R-:W-:Y:S02]  /*0960*/  IMAD.MOV.U32 R6, RZ, RZ, -0x800001 ;  /* 0xff7fffffff067424 */ /* 0x000fe400078e00ff */
[----:B------:R-:W-:Y:S02]  /*0970*/  IMAD.MOV.U32 R7, RZ, RZ, -0x1 ;  /* 0xffffffffff077424 */ /* 0x000fe400078e00ff */
[----:B------:R-:W-:Y:S02]  /*0980*/  IMAD.MOV.U32 R10, RZ, RZ, R28 ;  /* 0x000000ffff0a7224 */ /* 0x000fe400078e001c */
[----:B------:R-:W-:-:S07]  /*0990*/  IMAD.MOV.U32 R9, RZ, RZ, R19 ;  /* 0x000000ffff097224 */ /* 0x000fce00078e0013 */
.L_x_121:
[----:B------:R-:W0:Y:S02]  /*09a0*/  LDC.64 R4, c[0x0][0x388] ;  /* 0x0000e200ff047b82 */ /* 0x000e240000000a00 */
[----:B0-----:R-:W-:-:S05]  /*09b0*/  IMAD.WIDE R4, R9, 0x4, R4 ;  /* 0x0000000409047825 */ /* 0x001fca00078e0204 */
[----:B--2---:R-:W2:Y:S04]  /*09c0*/  LDG.E R13, desc[UR8][R4.64] ;  /* 0x00000008040d7981 */ /* 0x004ea8000c1e1900 */
[----:B------:R-:W4:Y:S04]  /*09d0*/  LDG.E R15, desc[UR8][R4.64+0x2000] ;  /* 0x00200008040f7981 */ /* 0x000f28000c1e1900 */
[----:B------:R-:W5:Y:S04]  /*09e0*/  LDG.E R14, desc[UR8][R4.64+0x4000] ;  /* 0x00400008040e7981 */ /* 0x000f68000c1e1900 */
[----:B------:R-:W3:Y:S04]  /*09f0*/  LDG.E R12, desc[UR8][R4.64+0x6000] ;  /* 0x00600008040c7981 */ /* 0x000ee8000c1e1900 */
[----:B------:R-:W3:Y:S01]  /*0a00*/  LDG.E R11, desc[UR8][R4.64+0x8000] ;  /* 0x00800008040b7981 */ /* 0x000ee2000c1e1900 */
[----:B--2---:R-:W-:-:S04]  /*0a10*/  FSETP.GT.FTZ.AND P3, PT, R13, R6, PT ;  /* 0x000000060d00720b */ /* 0x004fc80003f74000 */
[----:B------:R-:W-:Y:S02]  /*0a20*/  FSEL R6, R13, R6, P3 ;  /* 0x000000060d067208 */ /* 0x000fe40001800000 */
[----:B------:R-:W2:Y:S02]  /*0a30*/  LDG.E R13, desc[UR8][R4.64+0xa000] ;  /* 0x00a00008040d7981 */ /* 0x000ea4000c1e1900 */
[----:B----4-:R-:W-:-:S04]  /*0a40*/  FSETP.GT.FTZ.AND P4, PT, R15, R6, PT ;  /* 0x000000060f00720b */ /* 0x010fc80003f94000 */
[----:B------:R-:W-:Y:S02]  /*0a50*/  FSEL R21, R15, R6, P4 ;  /* 0x000000060f157208 */ /* 0x000fe40002000000 */
[----:B------:R-:W4:Y:S02]  /*0a60*/  LDG.E R15, desc[UR8][R4.64+0xc000] ;  /* 0x00c00008040f7981 */ /* 0x000f24000c1e1900 */
[----:B-----5:R-:W-:-:S04]  /*0a70*/  FSETP.GT.FTZ.AND P5, PT, R14, R21, PT ;  /* 0x000000150e00720b */ /* 0x020fc80003fb4000 */
[----:B------:R-:W-:Y:S02]  /*0a80*/  FSEL R21, R14, R21, P5 ;  /* 0x000000150e157208 */ /* 0x000fe40002800000 */
[----:B------:R-:W5:Y:S02]  /*0a90*/  LDG.E R14, desc[UR8][R4.64+0xe000] ;  /* 0x00e00008040e7981 */ /* 0x000f64000c1e1900 */
[----:B---3--:R-:W-:-:S04]  /*0aa0*/  FSETP.GT.FTZ.AND P6, PT, R12, R21, PT ;  /* 0x000000150c00720b */ /* 0x008fc80003fd4000 */
[----:B------:R-:W-:Y:S02]  /*0ab0*/  FSEL R6, R12, R21, P6 ;  /* 0x000000150c067208 */ /* 0x000fe40003000000 */
[----:B------:R-:W3:Y:S02]  /*0ac0*/  LDG.E R12, desc[UR8][R4.64+0x10000] ;  /* 0x01000008040c7981 */ /* 0x000ee4000c1e1900 */
[----:B------:R-:W-:-:S04]  /*0ad0*/  FSETP.GT.FTZ.AND P0, PT, R11, R6, PT ;  /* 0x000000060b00720b */ /* 0x000fc80003f14000 */
[----:B------:R-:W-:Y:S02]  /*0ae0*/  FSEL R20, R11, R6, P0 ;  /* 0x000000060b147208 */ /* 0x000fe40000000000 */
[----:B------:R-:W3:Y:S04]  /*0af0*/  LDG.E R6, desc[UR8][R4.64+0x12000] ;  /* 0x0120000804067981 */ /* 0x000ee8000c1e1900 */
[----:B------:R-:W3:Y:S01]  /*0b00*/  LDG.E R11, desc[UR8][R4.64+0x14000] ;  /* 0x01400008040b7981 */ /* 0x000ee2000c1e1900 */
[C---:B------:R-:W-:Y:S01]  /*0b10*/  SEL R7, R9.reuse, R7, P3 ;  /* 0x0000000709077207 */ /* 0x040fe20001800000 */
[----:B------:R-:W-:Y:S01]  /*0b20*/  @P4 VIADD R7, R9, 0x800 ;  /* 0x0000080009074836 */ /* 0x000fe20000000000 */
[----:B--2---:R-:W-:-:S04]  /*0b30*/  FSETP.GT.FTZ.AND P1, PT, R13, R20, PT ;  /* 0x000000140d00720b */ /* 0x004fc80003f34000 */
[----:B------:R-:W-:Y:S02]  /*0b40*/  FSEL R20, R13, R20, P1 ;  /* 0x000000140d147208 */ /* 0x000fe40000800000 */
[----:B------:R-:W2:Y:S02]  /*0b50*/  LDG.E R13, desc[UR8][R4.64+0x16000] ;  /* 0x01600008040d7981 */ /* 0x000ea4000c1e1900 */
[----:B----4-:R-:W-:-:S04]  /*0b60*/  FSETP.GT.FTZ.AND P2, PT, R15, R20, PT ;  /* 0x000000140f00720b */ /* 0x010fc80003f54000 */
[----:B------:R-:W-:-:S04]  /*0b70*/  FSEL R15, R15, R20, P2 ;  /* 0x000000140f0f7208 */ /* 0x000fc80001000000 */
[----:B-----5:R-:W-:-:S04]  /*0b80*/  FSETP.GT.FTZ.AND P3, PT, R14, R15, PT ;  /* 0x0000000f0e00720b */ /* 0x020fc80003f74000 */
[----:B------:R-:W-:Y:S02]  /*0b90*/  FSEL R15, R14, R15, P3 ;  /* 0x0000000f0e0f7208 */ /* 0x000fe40001800000 */
[----:B------:R-:W4:Y:S02]  /*0ba0*/  LDG.E R14, desc[UR8][R4.64+0x18000] ;  /* 0x01800008040e7981 */ /* 0x000f24000c1e1900 */
[----:B---3--:R-:W-:-:S04]  /*0bb0*/  FSETP.GT.FTZ.AND P4, PT, R12, R15, PT ;  /* 0x0000000f0c00720b */ /* 0x008fc80003f94000 */
[----:B------:R-:W-:Y:S01]  /*0bc0*/  FSEL R15, R12, R15, P4 ;  /* 0x0000000f0c0f7208 */ /* 0x000fe20002000000 */
[----:B------:R-:W-:-:S04]  /*0bd0*/  IMAD.MOV.U32 R12, RZ, RZ, 0x1000 ;  /* 0x00001000ff0c7424 */ /* 0x000fc800078e00ff */
[----:B------:R-:W-:Y:S02]  /*0be0*/  @P5 IMAD.IADD.U32 R7, R9, 0x1, R12 ;  /* 0x0000000109075824 */ /* 0x000fe400078e000c */
[----:B------:R-:W3:Y:S01]  /*0bf0*/  LDG.E R12, desc[UR8][R4.64+0x1a000] ;  /* 0x01a00008040c7981 */ /* 0x000ee2000c1e1900 */
[----:B------:R-:W-:-:S04]  /*0c00*/  FSETP.GT.FTZ.AND P5, PT, R6, R15, PT ;  /* 0x0000000f0600720b */ /* 0x000fc80003fb4000 */
[----:B------:R-:W-:Y:S02]  /*0c10*/  FSEL R20, R6, R15, P5 ;  /* 0x0000000f06147208 */ /* 0x000fe40002800000 */
[----:B------:R-:W5:Y:S04]  /*0c20*/  LDG.E R6, desc[UR8][R4.64+0x1c000] ;  /* 0x01c0000804067981 */ /* 0x000f68000c1e1900 */
[----:B------:R-:W5:Y:S01]  /*0c30*/  LDG.E R15, desc[UR8][R4.64+0x1e000] ;  /* 0x01e00008040f7981 */ /* 0x000f62000c1e1900 */
[----:B------:R-:W-:Y:S01]  /*0c40*/  @P6 VIADD R7, R9, 0x1800 ;  /* 0x0000180009076836 */ /* 0x000fe20000000000 */
[----:B------:R-:W-:Y:S01]  /*0c50*/  FSETP.GT.FTZ.AND P6, PT, R11, R20, PT ;  /* 0x000000140b00720b */ /* 0x000fe20003fd4000 */
[----:B------:R-:W-:-:S03]  /*0c60*/  @P0 VIADD R7, R9, 0x2000 ;  /* 0x0000200009070836 */ /* 0x000fc60000000000 */
[----:B------:R-:W-:Y:S01]  /*0c70*/  FSEL R20, R11, R20, P6 ;  /* 0x000000140b147208 */ /* 0x000fe20003000000 */
[C---:B------:R-:W-:Y:S02]  /*0c80*/  @P1 VIADD R7, R9.reuse, 0x2800 ;  /* 0x0000280009071836 */ /* 0x040fe40000000000 */
[C---:B------:R-:W-:Y:S02]  /*0c90*/  @P2 VIADD R7, R9.reuse, 0x3000 ;  /* 0x0000300009072836 */ /* 0x040fe40000000000 */
[C---:B------:R-:W-:Y:S02]  /*0ca0*/  @P3 VIADD R7, R9.reuse, 0x3800 ;  /* 0x0000380009073836 */ /* 0x040fe40000000000 */
[C---:B------:R-:W-:Y:S02]  /*0cb0*/  @P4 VIADD R7, R9.reuse, 0x4000 ;  /* 0x0000400009074836 */ /* 0x040fe40000000000 */
[----:B------:R-:W-:Y:S02]  /*0cc0*/  VIADD R10, R10, 0x10 ;  /* 0x000000100a0a7836 */ /* 0x000fe40000000000 */
[----:B------:R-:W-:-:S02]  /*0cd0*/  @P5 VIADD R7, R9, 0x4800 ;  /* 0x0000480009075836 */ /* 0x000fc40000000000 */
[----:B------:R-:W-:Y:S02]  /*0ce0*/  @P6 VIADD R7, R9, 0x5000 ;  /* 0x0000500009076836 */ /* 0x000fe40000000000 */
[----:B------:R-:W-:Y:S01]  /*0cf0*/  VIADD R8, R8, 0x8000 ;  /* 0x0000800008087836 */ /* 0x000fe20000000000 */
[----:B--2---:R-:W-:-:S04]  /*0d00*/  FSETP.GT.FTZ.AND P0, PT, R13, R20, PT ;  /* 0x000000140d00720b */ /* 0x004fc80003f14000 */
[----:B------:R-:W-:-:S04]  /*0d10*/  FSEL R13, R13, R20, P0 ;  /* 0x000000140d0d7208 */ /* 0x000fc80000000000 */
[----:B----4-:R-:W-:-:S04]  /*0d20*/  FSETP.GT.FTZ.AND P1, PT, R14, R13, PT ;  /* 0x0000000d0e00720b */ /* 0x010fc80003f34000 */
[----:B------:R-:W-:-:S04]  /*0d30*/  FSEL R13, R14, R13, P1 ;  /* 0x0000000d0e0d7208 */ /* 0x000fc80000800000 */
[----:B---3--:R-:W-:-:S04]  /*0d40*/  FSETP.GT.FTZ.AND P2, PT, R12, R13, PT ;  /* 0x0000000d0c00720b */ /* 0x008fc80003f54000 */
[----:B------:R-:W-:-:S04]  /*0d50*/  FSEL R13, R12, R13, P2 ;  /* 0x0000000d0c0d7208 */ /* 0x000fc80001000000 */
[----:B-----5:R-:W-:Y:S01]  /*0d60*/  FSETP.GT.FTZ.AND P3, PT, R6, R13, PT ;  /* 0x0000000d0600720b */ /* 0x020fe20003f74000 */
[----:B------:R-:W-:-:S03]  /*0d70*/  @P0 VIADD R7, R9, 0x5800 ;  /* 0x0000580009070836 */ /* 0x000fc60000000000 */
[----:B------:R-:W-:Y:S01]  /*0d80*/  FSEL R6, R6, R13, P3 ;  /* 0x0000000d06067208 */ /* 0x000fe20001800000 */
[----:B------:R-:W-:Y:S01]  /*0d90*/  @P1 VIADD R7, R9, 0x6000 ;  /* 0x0000600009071836 */ /* 0x000fe20000000000 */
[----:B------:R-:W-:Y:S02]  /*0da0*/  ISETP.NE.AND P1, PT, R10, RZ, PT ;  /* 0x000000ff0a00720c */ /* 0x000fe40003f25270 */
[----:B------:R-:W-:Y:S01]  /*0db0*/  FSETP.GT.FTZ.AND P0, PT, R15, R6, PT ;  /* 0x000000060f00720b */ /* 0x000fe20003f14000 */
[----:B------:R-:W-:-:S04]  /*0dc0*/  @P2 VIADD R7, R9, 0x6800 ;  /* 0x0000680009072836 */ /* 0x000fc80000000000 */
[----:B------:R-:W-:Y:S01]  /*0dd0*/  @P3 VIADD R7, R9, 0x7000 ;  /* 0x0000700009073836 */ /* 0x000fe20000000000 */
[----:B------:R-:W-:-:S07]  /*0de0*/  FSEL R6, R15, R6, P0 ;  /* 0x000000060f067208 */ /* 0x000fce0000000000 */
[C---:B------:R-:W-:Y:S02]  /*0df0*/  @P0 VIADD R7, R9.reuse, 0x7800 ;  /* 0x0000780009070836 */ /* 0x040fe40000000000 */
[----:B------:R-:W-:Y:S01]  /*0e00*/  VIADD R9, R9, 0x8000 ;  /* 0x0000800009097836 */ /* 0x000fe20000000000 */
[----:B------:R-:W-:Y:S06]  /*0e10*/  @P1 BRA `(.L_x_121) ;  /* 0xfffffff800e01947 */ /* 0x000fec000383ffff */
[----:B------:R-:W-:Y:S05]  /*0e20*/  BSYNC.RECONVERGENT B2 ;  /* 0x0000000000027941 */ /* 0x000fea0003800200 */
.L_x_120:
[----:B------:R-:W-:-:S07]  /*0e30*/  VIADD R9, R8, 0xffffc000 ;  /* 0xffffc00008097836 */ /* 0x000fce0000000000 */
.L_x_119:
[----:B------:R-:W-:Y:S05]  /*0e40*/  BSYNC.RECONVERGENT B1 ;  /* 0x0000000000017941 */ /* 0x000fea0003800200 */
.L_x_118:
        /* <DEDUP_REMOVED lines=10> */
[----:B------:R-:W4:Y:S04]  /*0ef0*/  LDG.E R15, desc[UR8][R4.64] ;  /* 0x00000008040f7981 */ /* 0x000f28000c1e1900 */
[----:B------:R-:W5:Y:S04]  /*0f00*/  LDG.E R20, desc[UR8][R4.64+0x2000] ;  /* 0x0020000804147981 */ /* 0x000f68000c1e1900 */
[----:B--2---:R-:W2:Y:S04]  /*0f10*/  LDG.E R13, desc[UR8][R4.64+0x4000] ;  /* 0x00400008040d7981 */ /* 0x004ea8000c1e1900 */
[----:B------:R-:W3:Y:S04]  /*0f20*/  LDG.E R12, desc[UR8][R4.64+0x6000] ;  /* 0x00600008040c7981 */ /* 0x000ee8000c1e1900 */
[----:B------:R-:W3:Y:S04]  /*0f30*/  LDG.E R11, desc[UR8][R4.64+0x8000] ;  /* 0x00800008040b7981 */ /* 0x000ee8000c1e1900 */
[----:B------:R-:W3:Y:S04]  /*0f40*/  LDG.E R10, desc[UR8][R4.64+0xa000] ;  /* 0x00a00008040a7981 */ /* 0x000ee8000c1e1900 */
[----:B------:R-:W3:Y:S01]  /*0f50*/  LDG.E R14, desc[UR8][R4.64+0xe000] ;  /* 0x00e00008040e7981 */ /* 0x000ee2000c1e1900 */
[----:B----4-:R-:W-:-:S04]  /*0f60*/  FSETP.GT.FTZ.AND P3, PT, R15, R6, PT ;  /* 0x000000060f00720b */ /* 0x010fc80003f74000 */
[----:B------:R-:W-:Y:S02]  /*0f70*/  FSEL R15, R15, R6, P3 ;  /* 0x000000060f0f7208 */ /* 0x000fe40001800000 */
[----:B------:R0:W4:Y:S02]  /*0f80*/  LDG.E R6, desc[UR8][R4.64+0xc000] ;  /* 0x00c0000804067981 */ /* 0x000124000c1e1900 */
[----:B-----5:R-:W-:-:S04]  /*0f90*/  FSETP.GT.FTZ.AND P4, PT, R20, R15, PT ;  /* 0x0000000f1400720b */ /* 0x020fc80003f94000 */
[----:B------:R-:W-:-:S04]  /*0fa0*/  FSEL R20, R20, R15, P4 ;  /* 0x0000000f14147208 */ /* 0x000fc80002000000 */
[----:B--2---:R-:W-:-:S04]  /*0fb0*/  FSETP.GT.FTZ.AND P5, PT, R13, R20, PT ;  /* 0x000000140d00720b */ /* 0x004fc80003fb4000 */
[----:B------:R-:W-:-:S04]  /*0fc0*/  FSEL R13, R13, R20, P5 ;  /* 0x000000140d0d7208 */ /* 0x000fc80002800000 */
[----:B---3--:R-:W-:-:S04]  /*0fd0*/  FSETP.GT.FTZ.AND P2, PT, R12, R13, PT ;  /* 0x0000000d0c00720b */ /* 0x008fc80003f54000 */
[----:B------:R-:W-:-:S04]  /*0fe0*/  FSEL R12, R12, R13, P2 ;  /* 0x0000000d0c0c7208 */ /* 0x000fc80001000000 */
[----:B------:R-:W-:-:S04]  /*0ff0*/  FSETP.GT.FTZ.AND P1, PT, R11, R12, PT ;  /* 0x0000000c0b00720b */ /* 0x000fc80003f34000 */
[----:B------:R-:W-:Y:S02]  /*1000*/  FSEL R11, R11, R12, P1 ;  /* 0x0000000c0b0b7208 */ /* 0x000fe40000800000 */
[----:B------:R-:W-:Y:S02]  /*1010*/  SEL R7, R8, R7, P3 ;  /* 0x0000000708077207 */ /* 0x000fe40001800000 */
[----:B------:R-:W-:Y:S01]  /*1020*/  FSETP.GT.FTZ.AND P3, PT, R10, R11, PT ;  /* 0x0000000b0a00720b */ /* 0x000fe20003f74000 */
[----:B------:R-:W-:-:S03]  /*1030*/  @P4 VIADD R7, R8, 0x800 ;  /* 0x0000080008074836 */ /* 0x000fc60000000000 */
[----:B------:R-:W-:Y:S01]  /*1040*/  FSEL R11, R10, R11, P3 ;  /* 0x0000000b0a0b7208 */ /* 0x000fe20001800000 */
[----:B0-----:R-:W-:-:S04]  /*1050*/  IMAD.MOV.U32 R5, RZ, RZ, 0x1000 ;  /* 0x00001000ff057424 */ /* 0x001fc800078e00ff */
[C---:B------:R-:W-:Y:S02]  /*1060*/  @P5 IMAD.IADD.U32 R7, R8.reuse, 0x1, R5 ;  /* 0x0000000108075824 */ /* 0x040fe400078e0005 */
[C---:B------:R-:W-:Y:S02]  /*1070*/  @P2 VIADD R7, R8.reuse, 0x1800 ;  /* 0x0000180008072836 */ /* 0x040fe40000000000 */
[C---:B------:R-:W-:Y:S02]  /*1080*/  @P1 VIADD R7, R8.reuse, 0x2000 ;  /* 0x0000200008071836 */ /* 0x040fe40000000000 */
[----:B------:R-:W-:Y:S02]  /*1090*/  @P3 VIADD R7, R8, 0x2800 ;  /* 0x0000280008073836 */ /* 0x000fe40000000000 */
[----:B------:R-:W-:Y:S01]  /*10a0*/  VIADD R9, R9, 0x4000 ;  /* 0x0000400009097836 */ /* 0x000fe20000000000 */
[----:B----4-:R-:W-:-:S04]  /*10b0*/  FSETP.GT.FTZ.AND P4, PT, R6, R11, PT ;  /* 0x0000000b0600720b */ /* 0x010fc80003f94000 */
[----:B------:R-:W-:-:S04]  /*10c0*/  FSEL R11, R6, R11, P4 ;  /* 0x0000000b060b7208 */ /* 0x000fc80002000000 */
[----:B------:R-:W-:-:S04]  /*10d0*/  FSETP.GT.FTZ.AND P2, PT, R14, R11, PT ;  /* 0x0000000b0e00720b */ /* 0x000fc80003f54000 */
[----:B------:R-:W-:Y:S01]  /*10e0*/  FSEL R6, R14, R11, P2 ;  /* 0x0000000b0e067208 */ /* 0x000fe20001000000 */
[----:B------:R-:W-:-:S08]  /*10f0*/  @P4 VIADD R7, R8, 0x3000 ;  /* 0x0000300008074836 */ /* 0x000fd00000000000 */
[----:B------:R-:W-:-:S07]  /*1100*/  @P2 VIADD R7, R8, 0x3800 ;  /* 0x0000380008072836 */ /* 0x000fce0000000000 */
.L_x_123:
[----:B------:R-:W-:Y:S05]  /*1110*/  BSYNC.RECONVERGENT B1 ;  /* 0x0000000000017941 */ /* 0x000fea0003800200 */
.L_x_122:
        /* <DEDUP_REMOVED lines=9> */
[----:B--2---:R-:W2:Y:S04]  /*11b0*/  LDG.E R11, desc[UR8][R4.64] ;  /* 0x00000008040b7981 */ /* 0x004ea8000c1e1900 */
[----:B------:R-:W4:Y:S04]  /*11c0*/  LDG.E R13, desc[UR8][R4.64+0x2000] ;  /* 0x00200008040d7981 */ /* 0x000f28000c1e1900 */
[----:B------:R-:W5:Y:S04]  /*11d0*/  LDG.E R15, desc[UR8][R4.64+0x4000] ;  /* 0x00400008040f7981 */ /* 0x000f68000c1e1900 */
[----:B------:R-:W3:Y:S01]  /*11e0*/  LDG.E R21, desc[UR8][R4.64+0x6000] ;  /* 0x0060000804157981 */ /* 0x000ee2000c1e1900 */
[----:B------:R-:W-:Y:S01]  /*11f0*/  VIADD R9, R9, 0x2000 ;  /* 0x0000200009097836 */ /* 0x000fe20000000000 */
[----:B--2---:R-:W-:-:S04]  /*1200*/  FSETP.GT.FTZ.AND P0, PT, R11, R6, PT ;  /* 0x000000060b00720b */ /* 0x004fc80003f14000 */
[----:B------:R-:W-:Y:S01]  /*1210*/  FSEL R6, R11, R6, P0 ;  /* 0x000000060b067208 */ /* 0x000fe20000000000 */
[----:B------:R-:W-:Y:S01]  /*1220*/  IMAD.MOV.U32 R11, RZ, RZ, 0x1000 ;  /* 0x00001000ff0b7424 */ /* 0x000fe200078e00ff */
[----:B------:R-:W-:Y:S02]  /*1230*/  SEL R7, R8, R7, P0 ;  /* 0x0000000708077207 */ /* 0x000fe40000000000 */
[----:B----4-:R-:W-:-:S04]  /*1240*/  FSETP.GT.FTZ.AND P2, PT, R13, R6, PT ;  /* 0x000000060d00720b */ /* 0x010fc80003f54000 */
[----:B------:R-:W-:-:S04]  /*1250*/  FSEL R6, R13, R6, P2 ;  /* 0x000000060d067208 */ /* 0x000fc80001000000 */
[----:B-----5:R-:W-:-:S04]  /*1260*/  FSETP.GT.FTZ.AND P3, PT, R15, R6, PT ;  /* 0x000000060f00720b */ /* 0x020fc80003f74000 */
[----:B------:R-:W-:Y:S01]  /*1270*/  FSEL R6, R15, R6, P3 ;  /* 0x000000060f067208 */ /* 0x000fe20001800000 */
[----:B------:R-:W-:-:S03]  /*1280*/  @P2 VIADD R7, R8, 0x800 ;  /* 0x0000080008072836 */ /* 0x000fc60000000000 */
[----:B---3--:R-:W-:-:S04]  /*1290*/  FSETP.GT.FTZ.AND P0, PT, R21, R6, PT ;  /* 0x000000061500720b */ /* 0x008fc80003f14000 */
[----:B------:R-:W-:Y:S01]  /*12a0*/  FSEL R6, R21, R6, P0 ;  /* 0x0000000615067208 */ /* 0x000fe20000000000 */
[----:B------:R-:W-:-:S08]  /*12b0*/  @P3 IMAD.IADD.U32 R7, R8, 0x1, R11 ;  /* 0x0000000108073824 */ /* 0x000fd000078e000b */
[----:B------:R-:W-:-:S07]  /*12c0*/  @P0 VIADD R7, R8, 0x1800 ;  /* 0x0000180008070836 */ /* 0x000fce0000000000 */
.L_x_125:
[----:B------:R-:W-:Y:S05]  /*12d0*/  BSYNC.RECONVERGENT B1 ;  /* 0x0000000000017941 */ /* 0x000fea0003800200 */
.L_x_124:
[----:B------:R-:W-:Y:S05]  /*12e0*/  @!P1 BRA `(.L_x_117) ;  /* 0x0000000000549947 */ /* 0x000fea0003800000 */
[----:B------:R-:W0:Y:S01]  /*12f0*/  LDC.64 R4, c[0x0][0x388] ;  /* 0x0000e200ff047b82 */ /* 0x000e220000000a00 */
[----:B------:R-:W-:-:S04]  /*1300*/  IMAD R8, R30, UR6, R9 ;  /* 0x000000061e087c24 */ /* 0x000fc8000f8e0209 */
[----:B0-----:R-:W-:-:S05]  /*1310*/  IMAD.WIDE R4, R8, 0x4, R4 ;  /* 0x0000000408047825 */ /* 0x001fca00078e0204 */
[----:B------:R-:W4:Y:S01]  /*1320*/  LDG.E R9, desc[UR8][R4.64] ;  /* 0x0000000804097981 */ /* 0x000f22000c1e1900 */
[----:B------:R-:W-:Y:S02]  /*1330*/  ISETP.NE.AND P1, PT, R27, 0x1, PT ;  /* 0x000000011b00780c */ /* 0x000fe40003f25270 */
[----:B----4-:R-:W-:-:S04]  /*1340*/  FSETP.GT.FTZ.AND P0, PT, R9, R6, PT ;  /* 0x000000060900720b */ /* 0x010fc80003f14000 */
[----:B------:R-:W-:Y:S02]  /*1350*/  FSEL R6, R9, R6, P0 ;  /* 0x0000000609067208 */ /* 0x000fe40000000000 */
[----:B------:R-:W-:-:S05]  /*1360*/  SEL R7, R8, R7, P0 ;  /* 0x0000000708077207 */ /* 0x000fca0000000000 */
[----:B------:R-:W-:Y:S05]  /*1370*/  @!P1 BRA `(.L_x_117) ;  /* 0x0000000000309947 */ /* 0x000fea0003800000 */
[----:B------:R-:W-:Y:S01]  /*1380*/  ISETP.NE.AND P2, PT, R27, 0x2, PT ;  /* 0x000000021b00780c */ /* 0x000fe20003f45270 */
[----:B------:R-:W4:-:S12]  /*1390*/  LDG.E R9, desc[UR8][R4.64+0x2000] ;  /* 0x0020000804097981 */ /* 0x000f18000c1e1900 */
[----:B--2---:R-:W2:Y:S01]  /*13a0*/  @P2 LDG.E R11, desc[UR8][R4.64+0x4000] ;  /* 0x00400008040b2981 */ /* 0x004ea2000c1e1900 */
[----:B------:R-:W-:Y:S02]  /*13b0*/  PLOP3.LUT P3, PT, PT, PT, PT, 0x8, 0x80 ;  /* 0x000000000080781c */ /* 0x000fe40003f6e170 */
[----:B----4-:R-:W-:-:S04]  /*13c0*/  FSETP.GT.FTZ.AND P0, PT, R9, R6, PT ;  /* 0x000000060900720b */ /* 0x010fc80003f14000 */
[----:B------:R-:W-:Y:S01]  /*13d0*/  FSEL R6, R9, R6, P0 ;  /* 0x0000000609067208 */ /* 0x000fe20000000000 */
[----:B------:R-:W-:-:S03]  /*13e0*/  @P2 IMAD.MOV.U32 R9, RZ, RZ, 0x1000 ;  /* 0x00001000ff092424 */ /* 0x000fc600078e00ff */
[----:B--2---:R-:W-:-:S05]  /*13f0*/  @P2 FSETP.GT.FTZ.AND P1, PT, R11, R6, PT ;  /* 0x000000060b00220b */ /* 0x004fca0003f34000 */
[----:B------:R-:W-:Y:S01]  /*1400*/  @P0 VIADD R7, R8, 0x800 ;  /* 0x0000080008070836 */ /* 0x000fe20000000000 */
[----:B------:R-:W-:Y:S02]  /*1410*/  @P2 PLOP3.LUT P3, PT, P1, PT, PT, 0x80, 0x8 ;  /* 0x000000000008281c */ /* 0x000fe40000f6f070 */
[----:B------:R-:W-:-:S11]  /*1420*/  @P2 FSEL R6, R11, R6, P1 ;  /* 0x000000060b062208 */ /* 0x000fd60000800000 */
[----:B------:R-:W-:-:S07]  /*1430*/  @P3 IMAD.IADD.U32 R7, R8, 0x1, R9 ;  /* 0x0000000108073824 */ /* 0x000fce00078e0009 */
.L_x_117:
[----:B------:R-:W-:Y:S05]  /*1440*/  BSYNC.RECONVERGENT B0 ;  /* 0x0000000000007941 */ /* 0x000fea0003800200 */
.L_x_116:
[----:B------:R-:W1:Y:S01]  /*1450*/  SHFL.DOWN PT, R5, R6, 0x1, 0x1f ;  /* 0x08201f0006057f89 */ /* 0x000e6200000e0000 */
[----:B------:R-:W-:Y:S03]  /*1460*/  BSSY.RECONVERGENT B0, `(.L_x_126) ;  /* 0x0000046000007945 */ /* 0x000fe60003800200 */
[----:B------:R-:W4:Y:S01]  /*1470*/  SHFL.DOWN PT, R4, R7, 0x1, 0x1f ;  /* 0x08201f0007047f89 */ /* 0x000f2200000e0000 */
[----:B-1----:R-:W-:-:S04]  /*1480*/  FSETP.GT.FTZ.AND P0, PT, R6, R5, PT ;  /* 0x000000050600720b */ /* 0x002fc80003f14000 */
[----:B---3--:R-:W-:-:S04]  /*1490*/  ISETP.GT.OR P0, PT, R17, 0x1e, P0 ;  /* 0x0000001e1100780c */ /* 0x008fc80000704670 */
[----:B------:R-:W-:Y:S02]  /*14a0*/  FSEL R5, R6, R5, P0 ;  /* 0x0000000506057208 */ /* 0x000fe40000000000 */
[----:B----4-:R-:W-:-:S03]  /*14b0*/  SEL R4, R7, R4, P0 ;  /* 0x0000000407047207 */ /* 0x010fc60000000000 */
[----:B0-----:R-:W0:Y:S04]  /*14c0*/  SHFL.DOWN PT, R8, R5, 0x2, 0x1f ;  /* 0x08401f0005087f89 */ /* 0x001e2800000e0000 */
[----:B------:R-:W1:Y:S01]  /*14d0*/  SHFL.DOWN PT, R9, R4, 0x2, 0x1f ;  /* 0x08401f0004097f89 */ /* 0x000e6200000e0000 */
[----:B0-----:R-:W-:-:S04]  /*14e0*/  FSETP.GT.FTZ.AND P1, PT, R5, R8, PT ;  /* 0x000000080500720b */ /* 0x001fc80003f34000 */
[----:B------:R-:W-:-:S04]  /*14f0*/  ISETP.GT.OR P1, PT, R17, 0x1d, P1 ;  /* 0x0000001d1100780c */ /* 0x000fc80000f24670 */
[----:B------:R-:W-:Y:S02]  /*1500*/  FSEL R8, R5, R8, P1 ;  /* 0x0000000805087208 */ /* 0x000fe40000800000 */
[----:B-1----:R-:W-:Y:S02]  /*1510*/  SEL R9, R4, R9, P1 ;  /* 0x0000000904097207 */ /* 0x002fe40000800000 */
[----:B------:R-:W-:Y:S01]  /*1520*/  ISETP.NE.AND P1, PT, R17, RZ, PT ;  /* 0x000000ff1100720c */ /* 0x000fe20003f25270 */
[----:B--2---:R-:W0:Y:S04]  /*1530*/  SHFL.DOWN PT, R11, R8, 0x4, 0x1f ;  /* 0x08801f00080b7f89 */ /* 0x004e2800000e0000 */
[----:B------:R-:W1:Y:S01]  /*1540*/  SHFL.DOWN PT, R6, R9, 0x4, 0x1f ;  /* 0x08801f0009067f89 */ /* 0x000e6200000e0000 */
[----:B0-----:R-:W-:-:S04]  /*1550*/  FSETP.GT.FTZ.AND P0, PT, R8, R11, PT ;  /* 0x0000000b0800720b */ /* 0x001fc80003f14000 */
[----:B------:R-:W-:-:S04]  /*1560*/  ISETP.GT.OR P0, PT, R17, 0x1b, P0 ;  /* 0x0000001b1100780c */ /* 0x000fc80000704670 */
[----:B------:R-:W-:Y:S02]  /*1570*/  FSEL R11, R8, R11, P0 ;  /* 0x0000000b080b7208 */ /* 0x000fe40000000000 */
[----:B-1----:R-:W-:-:S03]  /*1580*/  SEL R6, R9, R6, P0 ;  /* 0x0000000609067207 */ /* 0x002fc60000000000 */
[----:B------:R-:W0:Y:S04]  /*1590*/  SHFL.DOWN PT, R10, R11, 0x8, 0x1f ;  /* 0x09001f000b0a7f89 */ /* 0x000e2800000e0000 */
        /* <DEDUP_REMOVED lines=10> */
[----:B-1----:R-:W-:Y:S02]  /*1640*/  SEL R20, R5, R20, P0 ;  /* 0x0000001405147207 */ /* 0x002fe40000000000 */
[----:B------:R-:W-:-:S03]  /*1650*/  ISETP.NE.AND P0, PT, R3, RZ, PT ;  /* 0x000000ff0300720c */ /* 0x000fc60003f05270 */
[----:B------:R0:W-:Y:S01]  /*1660*/  @!P1 STS.64 [R24+UR5+0x8], R20 ;  /* 0x0000081418009988 */ /* 0x0001e20008000a05 */
[----:B------:R-:W-:Y:S09]  /*1670*/  BAR.SYNC.DEFER_BLOCKING 0x0 ;  /* 0x0000000000007b1d */ /* 0x000ff20000010000 */
[----:B------:R-:W-:Y:S05]  /*1680*/  @P0 BRA `(.L_x_127) ;  /* 0x00000000008c0947 */ /* 0x000fea0003800000 */
[----:B------:R-:W1:Y:S01]  /*1690*/  S2UR UR7, SR_CgaCtaId ;  /* 0x00000000000779c3 */ /* 0x000e620000008800 */
[----:B------:R-:W-:Y:S02]  /*16a0*/  UMOV UR6, 0x400 ;  /* 0x0000040000067882 */ /* 0x000fe40000000000 */
[----:B-1----:R-:W-:-:S09]  /*16b0*/  ULEA UR6, UR7, UR6, 0x18 ;  /* 0x0000000607067291 */ /* 0x002fd2000f8ec0ff */
[----:B------:R-:W1:Y:S04]  /*16c0*/  LDS.128 R4, [UR6+0x10] ;  /* 0x00001006ff047984 */ /* 0x000e680008000c00 */
[----:B------:R-:W2:Y:S01]  /*16d0*/  LDS.128 R8, [UR6+0x20] ;  /* 0x00002006ff087984 */ /* 0x000ea20008000c00 */
[----:B-1----:R-:W-:-:S04]  /*16e0*/  FSETP.GT.FTZ.AND P0, PT, R21, R5, PT ;  /* 0x000000051500720b */ /* 0x002fc80003f14000 */
[----:B------:R-:W-:-:S04]  /*16f0*/  FSEL R12, R21, R5, P0 ;  /* 0x00000005150c7208 */ /* 0x000fc80000000000 */
[----:B------:R-:W-:-:S04]  /*1700*/  FSETP.GT.FTZ.AND P1, PT, R12, R7, PT ;  /* 0x000000070c00720b */ /* 0x000fc80003f34000 */
[----:B------:R-:W-:Y:S02]  /*1710*/  FSEL R22, R12, R7, P1 ;  /* 0x000000070c167208 */ /* 0x000fe40000800000 */
[----:B------:R-:W1:Y:S02]  /*1720*/  LDS.128 R12, [UR6+0x30] ;  /* 0x00003006ff0c7984 */ /* 0x000e640008000c00 */
[----:B--2---:R-:W-:-:S04]  /*1730*/  FSETP.GT.FTZ.AND P2, PT, R22, R9, PT ;  /* 0x000000091600720b */ /* 0x004fc80003f54000 */
[----:B------:R-:W-:Y:S02]  /*1740*/  FSEL R22, R22, R9, P2 ;  /* 0x0000000916167208 */ /* 0x000fe40001000000 */
[----:B------:R-:W-:Y:S02]  /*1750*/  @P1 SEL R6, R20, R4, P0 ;  /* 0x0000000414061207 */ /* 0x000fe40000000000 */
[CC--:B------:R-:W-:Y:S01]  /*1760*/  FSETP.GT.FTZ.AND P3, PT, R22.reuse, R11.reuse, PT ;  /* 0x0000000b1600720b */ /* 0x0c0fe20003f74000 */
[----:B------:R-:W2:Y:S03]  /*1770*/  LDC.64 R4, c[0x0][0x388] ;  /* 0x0000e200ff047b82 */ /* 0x000ea60000000a00 */
[----:B------:R-:W-:Y:S02]  /*1780*/  FSEL R32, R22, R11, P3 ;  /* 0x0000000b16207208 */ /* 0x000fe40001800000 */
[----:B------:R-:W3:Y:S07]  /*1790*/  LDS.64 R22, [UR6+0x40] ;  /* 0x00004006ff167984 */ /* 0x000eee0008000a00 */
[----:B------:R-:W-:-:S02]  /*17a0*/  @P3 SEL R10, R6, R8, P2 ;  /* 0x00000008060a3207 */ /* 0x000fc40001000000 */
[----:B------:R-:W4:Y:S08]  /*17b0*/  LDC.64 R8, c[0x0][0x390] ;  /* 0x0000e400ff087b82 */ /* 0x000f300000000a00 */
[----:B------:R-:W5:Y:S01]  /*17c0*/  LDC.64 R6, c[0x0][0x398] ;  /* 0x0000e600ff067b82 */ /* 0x000f620000000a00 */
[----:B-1----:R-:W-:-:S04]  /*17d0*/  FSETP.GT.FTZ.AND P4, PT, R32, R13, PT ;  /* 0x0000000d2000720b */ /* 0x002fc80003f94000 */
[----:B------:R-:W-:Y:S01]  /*17e0*/  FSEL R32, R32, R13, P4 ;  /* 0x0000000d20207208 */ /* 0x000fe20002000000 */
[----:B------:R-:W-:-:S03]  /*17f0*/  VIADD R13, R2, UR4 ;  /* 0x00000004020d7c36 */ /* 0x000fc60008000000 */
[----:B------:R-:W-:Y:S01]  /*1800*/  FSETP.GT.FTZ.AND P0, PT, R32, R15, PT ;  /* 0x0000000f2000720b */ /* 0x000fe20003f14000 */
[----:B----4-:R-:W-:-:S03]  /*1810*/  IMAD.WIDE R8, R13, 0x4, R8 ;  /* 0x000000040d087825 */ /* 0x010fc600078e0208 */
[----:B------:R-:W-:Y:S01]  /*1820*/  FSEL R32, R32, R15, P0 ;  /* 0x0000000f20207208 */ /* 0x000fe20000000000 */
[----:B-----5:R-:W-:-:S08]  /*1830*/  IMAD.WIDE R6, R13, 0x4, R6 ;  /* 0x000000040d067825 */ /* 0x020fd000078e0206 */
[----:B------:R-:W-:Y:S02]  /*1840*/  @P0 SEL R14, R10, R12, P4 ;  /* 0x0000000c0a0e0207 */ /* 0x000fe40002000000 */
[----:B---3--:R-:W-:-:S04]  /*1850*/  FSETP.GT.FTZ.AND P0, PT, R32, R23, PT ;  /* 0x000000172000720b */ /* 0x008fc80003f14000 */
[----:B------:R-:W-:Y:S02]  /*1860*/  SEL R11, R14, R22, P0 ;  /* 0x000000160e0b7207 */ /* 0x000fe40000000000 */
[----:B------:R-:W-:-:S03]  /*1870*/  FSEL R23, R32, R23, P0 ;  /* 0x0000001720177208 */ /* 0x000fc60000000000 */
[----:B--2---:R-:W-:Y:S01]  /*1880*/  IMAD.WIDE R4, R11, 0x4, R4 ;  /* 0x000000040b047825 */ /* 0x004fe200078e0204 */
[----:B------:R1:W-:Y:S04]  /*1890*/  STG.E desc[UR8][R8.64], R11 ;  /* 0x0000000b08007986 */ /* 0x0003e8000c101908 */
[----:B------:R1:W-:Y:S04]  /*18a0*/  STG.E desc[UR8][R6.64], R23 ;  /* 0x0000001706007986 */ /* 0x0003e8000c101908 */
[----:B------:R1:W-:Y:S02]  /*18b0*/  STG.E desc[UR8][R4.64], R29 ;  /* 0x0000001d04007986 */ /* 0x0003e4000c101908 */
.L_x_127:
[----:B------:R-:W-:Y:S05]  /*18c0*/  BSYNC.RECONVERGENT B0 ;  /* 0x0000000000007941 */ /* 0x000fea0003800200 */
.L_x_126:
[----:B------:R-:W-:Y:S01]  /*18d0*/  UIADD3 UR4, UPT, UPT, UR4, 0x1, URZ ;  /* 0x0000000104047890 */ /* 0x000fe2000fffe0ff */
[----:B------:R-:W-:Y:S05]  /*18e0*/  BAR.SYNC.DEFER_BLOCKING 0x0 ;  /* 0x0000000000007b1d */ /* 0x000fea0000010000 */
[----:B------:R-:W-:-:S13]  /*18f0*/  ISETP.NE.AND P0, PT, R0, UR4, PT ;  /* 0x0000000400007c0c */ /* 0x000fda000bf05270 */
[----:B------:R-:W-:Y:S05]  /*1900*/  @P0 BRA `(.L_x_128) ;  /* 0xffffffec00d80947 */ /* 0x000fea000383ffff */
[----:B------:R-:W-:Y:S05]  /*1910*/  EXIT ;  /* 0x000000000000794d */ /* 0x000fea0003800000 */
.L_x_129:
        /* <DEDUP_REMOVED lines=14> */
.L_x_197:


//--------------------- .text._ZN17fastertransformer20topk_stage2_samplingIfLi128ELi8EEEvPKiPT_PiS5_PbPfS7_iS2_fPKfP17curandStateXORWOWS2_iPKb --------------------------
	.section	.text._ZN17fastertransformer20topk_stage2_samplingIfLi128ELi8EEEvPKiPT_PiS5_PbPfS7_iS2_fPKfP17curandStateXORWOWS2_iPKb,"ax",@progbits
	.align	128
        .global         _ZN17fastertransformer20topk_stage2_samplingIfLi128ELi8EEEvPKiPT_PiS5_PbPfS7_iS2_fPKfP17curandStateXORWOWS2_iPKb
        .type           _ZN17fastertransformer20topk_stage2_samplingIfLi128ELi8EEEvPKiPT_PiS5_PbPfS7_iS2_fPKfP17curandStateXORWOWS2_iPKb,@function
        .size           _ZN17fastertransformer20topk_stage2_samplingIfLi128ELi8EEEvPKiPT_PiS5_PbPfS7_iS2_fPKfP17curandStateXORWOWS2_iPKb,(.L_x_198 - _ZN17fastertransformer20topk_stage2_samplingIfLi128ELi8EEEvPKiPT_PiS5_PbPfS7_iS2_fPKfP17curandStateXORWOWS2_iPKb)
        .other          _ZN17fastertransformer20topk_stage2_samplingIfLi128ELi8EEEvPKiPT_PiS5_PbPfS7_iS2_fPKfP17curandStateXORWOWS2_iPKb,@"STO_CUDA_ENTRY STV_DEFAULT"
_ZN17fastertransformer20topk_stage2_samplingIfLi128ELi8EEEvPKiPT_PiS5_PbPfS7_iS2_fPKfP17curandStateXORWOWS2_iPKb:
.text._ZN17fastertransformer20topk_stage2_samplingIfLi128ELi8EEEvPKiPT_PiS5_PbPfS7_iS2_fPKfP17curandStateXORWOWS2_iPKb:
        /* <DEDUP_REMOVED lines=14> */
.L_x_130:
[----:B------:R-:W0:Y:S01]  /*00e0*/  LDC.64 R4, c[0x0][0x3c0] ;  /* 0x0000f000ff047b82 */ /* 0x000e220000000a00 */
[----:B------:R-:W2:Y:S01]  /*00f0*/  LDCU UR4, c[0x0][0x3b8] ;  /* 0x00007700ff0477ac */ /* 0x000ea20008000800 */
[----:B------:R-:W3:Y:S06]  /*0100*/  LDCU.64 UR8, c[0x0][0x3a0] ;  /* 0x00007400ff0877ac */ /* 0x000eec0008000a00 */
[----:B------:R-:W4:Y:S01]  /*0110*/  LDC.64 R6, c[0x0][0x3d0] ;  /* 0x0000f400ff067b82 */ /* 0x000f220000000a00 */
[----:B--2---:R-:W-:Y:S01]  /*0120*/  IMAD.U32 R3, RZ, RZ, UR4 ;  /* 0x00000004ff037e24 */ /* 0x004fe2000f8e00ff */
[----:B------:R-:W2:Y:S01]  /*0130*/  LDCU UR4, c[0x0][0x3b8] ;  /* 0x00007700ff0477ac */ /* 0x000ea20008000800 */
[----:B0-----:R-:W-:-:S04]  /*0140*/  ISETP.NE.U32.AND P0, PT, R4, RZ, PT ;  /* 0x000000ff0400720c */ /* 0x001fc80003f05070 */
[----:B------:R-:W-:Y:S02]  /*0150*/  ISETP.NE.AND.EX P0, PT, R5, RZ, PT, P0 ;  /* 0x000000ff0500720c */ /* 0x000fe40003f05300 */
[----:B----4-:R-:W-:-:S04]  /*0160*/  ISETP.NE.U32.AND P1, PT, R6, RZ, PT ;  /* 0x000000ff0600720c */ /* 0x010fc80003f25070 */
[----:B------:R-:W-:-:S07]  /*0170*/  ISETP.NE.AND.EX P1, PT, R7, RZ, PT, P1 ;  /* 0x000000ff0700720c */ /* 0x000fce0003f25310 */
[----:B------:R-:W1:Y:S01]  /*0180*/  @P0 LDC.64 R6, c[0x0][0x3c0] ;  /* 0x0000f000ff060b82 */ /* 0x000e620000000a00 */
[----:B------:R-:W0:Y:S07]  /*0190*/  S2R R4, SR_TID.X ;  /* 0x0000000000047919 */ /* 0x000e2e0000002100 */
[----:B------:R-:W4:Y:S01]  /*01a0*/  @P1 LDC.64 R8, c[0x0][0x3d0] ;  /* 0x0000f400ff081b82 */ /* 0x000f220000000a00 */
[----:B-1----:R-:W-:-:S05]  /*01b0*/  @P0 IMAD.WIDE.U32 R6, R0, 0x4, R6 ;  /* 0x0000000400060825 */ /* 0x002fca00078e0006 */
[----:B------:R1:W5:Y:S01]  /*01c0*/  @P0 LDG.E R3, desc[UR6][R6.64] ;  /* 0x0000000606030981 */ /* 0x000362000c1e1900 */
[----:B----4-:R-:W-:-:S05]  /*01d0*/  @P1 IMAD.WIDE.U32 R8, R0, 0x4, R8 ;  /* 0x0000000400081825 */ /* 0x010fca00078e0008 */
[----:B------:R1:W5:Y:S01]  /*01e0*/  @P1 LDG.E R2, desc[UR6][R8.64] ;  /* 0x0000000608021981 */ /* 0x000362000c1e1900 */
[----:B0-----:R-:W-:Y:S01]  /*01f0*/  ISETP.NE.AND P1, PT, R4, RZ, PT ;  /* 0x000000ff0400720c */ /* 0x001fe20003f25270 */
[----:B---3--:R-:W-:-:S04]  /*0200*/  UISETP.NE.U32.AND UP0, UPT, UR8, URZ, UPT ;  /* 0x000000ff0800728c */ /* 0x008fc8000bf05070 */
[----:B------:R-:W-:-:S08]  /*0210*/  UISETP.NE.AND.EX UP0, UPT, UR9, URZ, UPT, UP0 ;  /* 0x000000ff0900728c */ /* 0x000fd0000bf05300 */
[----:B------:R-:W0:Y:S01]  /*0220*/  @!P1 S2R R10, SR_CgaCtaId ;  /* 0x00000000000a9919 */ /* 0x000e220000008800 */
[----:B------:R-:W-:-:S04]  /*0230*/  @!P1 MOV R5, 0x400 ;  /* 0x0000040000059802 */ /* 0x000fc80000000f00 */
[----:B0-----:R-:W-:Y:S01]  /*0240*/  @!P1 LEA R10, R10, R5, 0x18 ;  /* 0x000000050a0a9211 */ /* 0x001fe200078ec0ff */
[----:B--2---:R-:W-:-:S04]  /*0250*/  IMAD R5, R0, UR4, RZ ;  /* 0x0000000400057c24 */ /* 0x004fc8000f8e02ff */
[----:B------:R1:W-:Y:S01]  /*0260*/  @!P1 STS [R10+0x30], RZ ;  /* 0x000030ff0a009388 */ /* 0x0003e20000000800 */
[----:B------:R-:W-:Y:S05]  /*0270*/  BRA.U !UP0, `(.L_x_131) ;  /* 0x0000000108307547 */ /* 0x000fea000b800000 */
[----:B-1----:R-:W-:-:S05]  /*0280*/  IADD3 R6, P0, PT, R0, UR8, RZ ;  /* 0x0000000800067c10 */ /* 0x002fca000ff1e0ff */
[----:B------:R-:W-:-:S05]  /*0290*/  IMAD.X R7, RZ, RZ, UR9, P0 ;  /* 0x00000009ff077e24 */ /* 0x000fca00080e06ff */
[----:B------:R-:W2:Y:S02]  /*02a0*/  LDG.E.U8 R6, desc[UR6][R6.64] ;  /* 0x0000000606067981 */ /* 0x000ea4000c1e1100 */
[----:B--2---:R-:W-:-:S13]  /*02b0*/  ISETP.NE.AND P0, PT, R6, 0x1, PT ;  /* 0x000000010600780c */ /* 0x004fda0003f05270 */
[----:B------:R-:W-:Y:S05]  /*02c0*/  @P0 BRA `(.L_x_131) ;  /* 0x00000000001c0947 */ /* 0x000fea0003800000 */
[----:B-----5:R-:W0:Y:S08]  /*02d0*/  LDC.64 R2, c[0x0][0x3e0] ;  /* 0x0000f800ff027b82 */ /* 0x020e300000000a00 */
[----:B------:R-:W1:Y:S01]  /*02e0*/  LDC.64 R4, c[0x0][0x390] ;  /* 0x0000e400ff047b82 */ /* 0x000e620000000a00 */
[----:B0-----:R-:W-:-:S06]  /*02f0*/  IMAD.WIDE.U32 R2, R0, 0x4, R2 ;  /* 0x0000000400027825 */ /* 0x001fcc00078e0002 */
[----:B------:R-:W2:Y:S01]  /*0300*/  LDG.E R3, desc[UR6][R2.64] ;  /* 0x0000000602037981 */ /* 0x000ea2000c1e1900 */
[----:B-1----:R-:W-:-:S05]  /*0310*/  IMAD.WIDE.U32 R4, R0, 0x4, R4 ;  /* 0x0000000400047825 */ /* 0x002fca00078e0004 */
[----:B--2---:R-:W-:Y:S01]  /*0320*/  STG.E desc[UR6][R4.64], R3 ;  /* 0x0000000304007986 */ /* 0x004fe2000c101906 */
[----:B------:R-:W-:Y:S05]  /*0330*/  EXIT ;  /* 0x000000000000794d */ /* 0x000fea0003800000 */
.L_x_131:
        /* <DEDUP_REMOVED lines=18> */
.L_x_144:
[----:B------:R-:W-:Y:S01]  /*0460*/  IMAD.SHL.U32 R9, R3, 0x8, RZ ;  /* 0x0000000803097824 */ /* 0x000fe200078e00ff */
[----:B------:R-:W-:Y:S01]  /*0470*/  BSSY.RECONVERGENT B0, `(.L_x_133) ;  /* 0x00000ae000007945 */ /* 0x000fe20003800200 */
[----:B------:R-:W-:Y:S02]  /*0480*/  IMAD.MOV.U32 R10, RZ, RZ, -0x1 ;  /* 0xffffffffff0a7424 */ /* 0x000fe400078e00ff */
[----:B------:R-:W-:Y:S01]  /*0490*/  IMAD.MOV.U32 R14, RZ, RZ, -0x800001 ;  /* 0xff7fffffff0e7424 */ /* 0x000fe200078e00ff */
[----:B------:R-:W-:Y:S01]  /*04a0*/  ISETP.GE.AND P0, PT, R4, R9, PT ;  /* 0x000000090400720c */ /* 0x000fe20003f06270 */
[----:B------:R-:W-:-:S12]  /*04b0*/  IMAD.MOV.U32 R18, RZ, RZ, -0x800001 ;  /* 0xff7fffffff127424 */ /* 0x000fd800078e00ff */
[----:B0-----:R-:W-:Y:S05]  /*04c0*/  @P0 BRA `(.L_x_134) ;  /* 0x0000000800a00947 */ /* 0x001fea0003800000 */
        /* <DEDUP_REMOVED lines=13> */
.L_x_137:
        /* <DEDUP_REMOVED lines=69> */
.L_x_136:
[----:B------:R-:W-:Y:S05]  /*09f0*/  BSYNC.RECONVERGENT B1 ;  /* 0x0000000000017941 */ /* 0x000fea0003800200 */
.L_x_135:
        /* <DEDUP_REMOVED lines=40> */
.L_x_139:
[----:B------:R-:W-:Y:S05]  /*0c80*/  BSYNC.RECONVERGENT B1 ;  /* 0x0000000000017941 */ /* 0x000fea0003800200 */
.L_x_138:
        /* <DEDUP_REMOVED lines=24> */
.L_x_141:
[----:B------:R-:W-:Y:S05]  /*0e10*/  BSYNC.RECONVERGENT B1 ;  /* 0x0000000000017941 */ /* 0x000fea0003800200 */
.L_x_140:
        /* <DEDUP_REMOVED lines=19> */
.L_x_134:
[----:B------:R-:W-:Y:S05]  /*0f50*/  BSYNC.RECONVERGENT B0 ;  /* 0x0000000000007941 */ /* 0x000fea0003800200 */
.L_x_133:
        /* <DEDUP_REMOVED lines=59> */
[C---:B------:R-:W-:Y:S01]  /*1310*/  IMAD R10, R12.reuse, 0x4, R25 ;  /* 0x000000040c0a7824 */ /* 0x040fe200078e0219 */
[-C--:B--2---:R-:W-:Y:S02]  /*1320*/  FSETP.GT.FTZ.AND P3, PT, R27, R24.reuse, PT ;  /* 0x000000181b00720b */ /* 0x084fe40003f74000 */
[----:B------:R-:W-:Y:S01]  /*1330*/  LOP3.LUT P0, RZ, R19, UR5, RZ, 0xfc, P0 ;  /* 0x0000000513ff7c12 */ /* 0x000fe2000800fcff */
[----:B------:R-:W-:Y:S01]  /*1340*/  IMAD R19, R12, 0x4, R6 ;  /* 0x000000040c137824 */ /* 0x000fe200078e0206 */
[----:B------:R-:W-:-:S05]  /*1350*/  FSEL R24, R27, R24, P3 ;  /* 0x000000181b187208 */ /* 0x000fca0001800000 */
[----:B------:R-:W-:Y:S04]  /*1360*/  @!P4 STS [R23+0x34], R24 ;  /* 0x000034181700c388 */ /* 0x000fe80000000800 */
[----:B0-----:R-:W-:-:S05]  /*1370*/  @P3 SEL R11, R22, R9, P2 ;  /* 0x00000009160b3207 */ /* 0x001fca0001000000 */
        /* <DEDUP_REMOVED lines=11> */
.L_x_143:
[----:B------:R-:W-:Y:S05]  /*1430*/  BSYNC.RECONVERGENT B0 ;  /* 0x0000000000007941 */ /* 0x000fea0003800200 */
.L_x_142:
[----:B------:R-:W-:Y:S01]  /*1440*/  VIADD R12, R12, 0x1 ;  /* 0x000000010c0c7836 */ /* 0x000fe20000000000 */
[----:B------:R-:W-:Y:S04]  /*1450*/  BAR.SYNC.DEFER_BLOCKING 0x0 ;  /* 0x0000000000007b1d */ /* 0x000fe80000010000 */
[----:B------:R-:W-:-:S13]  /*1460*/  ISETP.NE.AND P0, PT, R12, R3, PT ;  /* 0x000000030c00720c */ /* 0x000fda0003f05270 */
[----:B------:R-:W-:Y:S05]  /*1470*/  @P0 BRA `(.L_x_144) ;  /* 0xffffffec00f80947 */ /* 0x000fea000383ffff */
.L_x_132:
[----:B------:R-:W-:Y:S05]  /*1480*/  @P1 EXIT ;  /* 0x000000000000194d */ /* 0x000fea0003800000 */
[----:B------:R-:W1:Y:S08]  /*1490*/  LDC.64 R10, c[0x0][0x3d8] ;  /* 0x0000f600ff0a7b82 */ /* 0x000e700000000a00 */
[----:B------:R-:W2:Y:S01]  /*14a0*/  S2UR UR5, SR_CgaCtaId ;  /* 0x00000000000579c3 */ /* 0x000ea20000008800 */
[----:B------:R-:W-:-:S07]  /*14b0*/  UMOV UR4, 0x400 ;  /* 0x0000040000047882 */ /* 0x000fce0000000000 */
[----:B------:R-:W3:Y:S01]  /*14c0*/  LDC.64 R18, c[0x0][0x390] ;  /* 0x0000e400ff127b82 */ /* 0x000ee20000000a00 */
[----:B-1----:R-:W-:-:S05]  /*14d0*/  IMAD.WIDE.U32 R10, R0, 0x30, R10 ;  /* 0x00000030000a7825 */ /* 0x002fca00078e000a */
[----:B------:R-:W4:Y:S04]  /*14e0*/  LDG.E.64 R14, desc[UR6][R10.64] ;  /* 0x000000060a0e7981 */ /* 0x000f28000c1e1b00 */
[----:B------:R-:W5:Y:S04]  /*14f0*/  LDG.E.64 R12, desc[UR6][R10.64+0x10] ;  /* 0x000010060a0c7981 */ /* 0x000f68000c1e1b00 */
[----:B------:R-:W3:Y:S01]  /*1500*/  LDG.E.64 R8, desc[UR6][R10.64+0x8] ;  /* 0x000008060a087981 */ /* 0x000ee2000c1e1b00 */
[----:B--2---:R-:W-:Y:S01]  /*1510*/  ULEA UR4, UR5, UR4, 0x18 ;  /* 0x0000000405047291 */ /* 0x004fe2000f8ec0ff */
[----:B------:R-:W-:-:S08]  /*1520*/  ISETP.GE.AND P0, PT, R3, 0x1, PT ;  /* 0x000000010300780c */ /* 0x000fd00003f06270 */
[----:B------:R-:W1:Y:S01]  /*1530*/  LDS R4, [UR4+0x30] ;  /* 0x00003004ff047984 */ /* 0x000e620008000800 */
        /* <DEDUP_REMOVED lines=16> */
[----:B------:R-:W-:Y:S01]  /*1640*/  FFMA.FTZ R7, R7, R16, 1.1641532182693481445e-10 ;  /* 0x2f00000007077423 */ /* 0x000fe20000010010 */
[----:B------:R-:W-:-:S03]  /*1650*/  IMAD.MOV.U32 R16, RZ, RZ, R13 ;  /* 0x000000ffff107224 */ /* 0x000fc600078e000d */
[----:B------:R-:W-:Y:S02]  /*1660*/  FMUL.FTZ R7, R7, R2 ;  /* 0x0000000207077220 */ /* 0x000fe40000410000 */
[----:B------:R2:W-:Y:S02]  /*1670*/  STG.E.64 desc[UR6][R10.64+0x10], R16 ;  /* 0x000010100a007986 */ /* 0x0005e4000c101b06 */
[----:B-1----:R-:W-:-:S05]  /*1680*/  FMUL.FTZ R7, R7, R4 ;  /* 0x0000000407077220 */ /* 0x002fca0000410000 */
[----:B------:R2:W-:Y:S01]  /*1690*/  STS [UR4+0x2c], R7 ;  /* 0x00002c07ff007988 */ /* 0x0005e20008000804 */
[----:B------:R-:W-:Y:S05]  /*16a0*/  @!P0 BRA `(.L_x_145) ;  /* 0x0000000400288947 */ /* 0x000fea0003800000 */
[----:B--2---:R-:W-:Y:S02]  /*16b0*/  IMAD.MOV.U32 R11, RZ, RZ, R7 ;  /* 0x000000ffff0b7224 */ /* 0x004fe400078e0007 */
[----:B------:R-:W-:Y:S02]  /*16c0*/  VIADD R10, R3, 0xffffffff ;  /* 0xffffffff030a7836 */ /* 0x000fe40000000000 */
[----:B------:R-:W-:-:S07]  /*16d0*/  IMAD.MOV.U32 R7, RZ, RZ, RZ ;  /* 0x000000ffff077224 */ /* 0x000fce00078e00ff */
.L_x_147:
[----:B------:R-:W-:-:S06]  /*16e0*/  IMAD R2, R7, 0x4, R6 ;  /* 0x0000000407027824 */ /* 0x000fcc00078e0206 */
[----:B------:R-:W1:Y:S02]  /*16f0*/  LDS R2, [R2] ;  /* 0x0000000002027984 */ /* 0x000e640000000800 */
[----:B-1----:R-:W-:-:S05]  /*1700*/  FADD.FTZ R11, -R2, R11 ;  /* 0x0000000b020b7221 */ /* 0x002fca0000010100 */
[----:B------:R-:W-:-:S04]  /*1710*/  FSETP.GTU.FTZ.AND P0, PT, R11, RZ, PT ;  /* 0x000000ff0b00720b */ /* 0x000fc80003f1c000 */
[----:B------:R-:W-:-:S13]  /*1720*/  ISETP.NE.AND P0, PT, R7, R10, P0 ;  /* 0x0000000a0700720c */ /* 0x000fda0000705270 */
[----:B------:R-:W-:Y:S05]  /*1730*/  @!P0 BRA `(.L_x_146) ;  /* 0x0000000000208947 */ /* 0x000fea0003800000 */
[----:B------:R-:W-:-:S05]  /*1740*/  VIADD R7, R7, 0x1 ;  /* 0x0000000107077836 */ /* 0x000fca0000000000 */
[----:B------:R-:W-:-:S13]  /*1750*/  ISETP.NE.AND P0, PT, R7, R3, PT ;  /* 0x000000030700720c */ /* 0x000fda0003f05270 */
[----:B------:R-:W-:Y:S05]  /*1760*/  @P0 BRA `(.L_x_147) ;  /* 0xfffffffc00dc0947 */ /* 0x000fea000383ffff */
[----:B------:R-:W1:Y:S01]  /*1770*/  S2UR UR5, SR_CgaCtaId ;  /* 0x00000000000579c3 */ /* 0x000e620000008800 */
[----:B------:R-:W-:Y:S02]  /*1780*/  UMOV UR4, 0x400 ;  /* 0x0000040000047882 */ /* 0x000fe40000000000 */
[----:B-1----:R-:W-:-:S09]  /*1790*/  ULEA UR4, UR5, UR4, 0x18 ;  /* 0x0000000405047291 */ /* 0x002fd2000f8ec0ff */
[----:B------:R3:W-:Y:S01]  /*17a0*/  STS [UR4+0x2c], R11 ;  /* 0x00002c0bff007988 */ /* 0x0007e20008000804 */
[----:B------:R-:W-:Y:S05]  /*17b0*/  BRA `(.L_x_145) ;  /* 0x0000000000e47947 */ /* 0x000fea0003800000 */
.L_x_146:
[----:B------:R-:W1:Y:S01]  /*17c0*/  S2R R6, SR_CgaCtaId ;  /* 0x0000000000067919 */ /* 0x000e620000008800 */
[----:B------:R-:W-:-:S05]  /*17d0*/  MOV R3, 0x400 ;  /* 0x0000040000037802 */ /* 0x000fca0000000f00 */
[----:B------:R-:W-:-:S05]  /*17e0*/  VIADD R13, R3, 0x40 ;  /* 0x00000040030d7836 */ /* 0x000fca0000000000 */
[C---:B-1----:R-:W-:Y:S02]  /*17f0*/  LEA R10, R6.reuse, R13, 0x18 ;  /* 0x0000000d060a7211 */ /* 0x042fe400078ec0ff */
[----:B------:R-:W-:Y:S01]  /*1800*/  LEA R14, R6, R3, 0x18 ;  /* 0x00000003060e7211 */ /* 0x000fe200078ec0ff */
[----:B------:R-:W1:Y:S02]  /*1810*/  LDC R13, c[0x0][0x3e8] ;  /* 0x0000fa00ff0d7b82 */ /* 0x000e640000000800 */
[----:B------:R-:W-:Y:S02]  /*1820*/  IMAD R3, R7, 0x4, R10 ;  /* 0x0000000407037824 */ /* 0x000fe400078e020a */
[----:B------:R-:W-:Y:S04]  /*1830*/  STS [R14+0x2c], R11 ;  /* 0x00002c0b0e007388 */ /* 0x000fe80000000800 */
[----:B------:R-:W2:Y:S01]  /*1840*/  LDS R10, [R3] ;  /* 0x00000000030a7984 */ /* 0x000ea20000000800 */
[----:B------:R-:W3:Y:S01]  /*1850*/  LDC.64 R6, c[0x0][0x380] ;  /* 0x0000e000ff067b82 */ /* 0x000ee20000000a00 */
[----:B--2---:R-:W-:-:S04]  /*1860*/  IMAD.IADD R5, R5, 0x1, R10 ;  /* 0x0000000105057824 */ /* 0x004fc800078e020a */
[----:B---3--:R-:W-:-:S06]  /*1870*/  IMAD.WIDE R6, R5, 0x4, R6 ;  /* 0x0000000405067825 */ /* 0x008fcc00078e0206 */
[----:B------:R-:W2:Y:S01]  /*1880*/  LDG.E.CONSTANT R6, desc[UR6][R6.64] ;  /* 0x0000000606067981 */ /* 0x000ea2000c1e9900 */
[----:B-1----:R-:W-:-:S04]  /*1890*/  IABS R12, R13 ;  /* 0x0000000d000c7213 */ /* 0x002fc80000000000 */
[----:B------:R-:W1:Y:S08]  /*18a0*/  I2F.RP R5, R12 ;  /* 0x0000000c00057306 */ /* 0x000e700000209400 */
[----:B-1----:R-:W1:Y:S02]  /*18b0*/  MUFU.RCP R5, R5 ;  /* 0x0000000500057308 */ /* 0x002e640000001000 */
[----:B-1----:R-:W-:-:S06]  /*18c0*/  VIADD R10, R5, 0xffffffe ;  /* 0x0ffffffe050a7836 */ /* 0x002fcc0000000000 */
[----:B------:R1:W3:Y:S02]  /*18d0*/  F2I.FTZ.U32.TRUNC.NTZ R11, R10 ;  /* 0x0000000a000b7305 */ /* 0x0002e4000021f000 */
[----:B-1----:R-:W-:Y:S02]  /*18e0*/  IMAD.MOV.U32 R10, RZ, RZ, RZ ;  /* 0x000000ffff0a7224 */ /* 0x002fe400078e00ff */
[----:B---3--:R-:W-:-:S04]  /*18f0*/  IMAD.MOV R3, RZ, RZ, -R11 ;  /* 0x000000ffff037224 */ /* 0x008fc800078e0a0b */
[----:B------:R-:W-:-:S04]  /*1900*/  IMAD R3, R3, R12, RZ ;  /* 0x0000000c03037224 */ /* 0x000fc800078e02ff */
[----:B------:R-:W-:Y:S01]  /*1910*/  IMAD.HI.U32 R11, R11, R3, R10 ;  /* 0x000000030b0b7227 */ /* 0x000fe200078e000a */
[----:B--2---:R-:W-:Y:S02]  /*1920*/  IABS R7, R6 ;  /* 0x0000000600077213 */ /* 0x004fe40000000000 */
[----:B------:R-:W-:-:S03]  /*1930*/  ISETP.GE.AND P1, PT, R6, RZ, PT ;  /* 0x000000ff0600720c */ /* 0x000fc60003f26270 */
[----:B------:R-:W-:Y:S02]  /*1940*/  IMAD.MOV.U32 R3, RZ, RZ, R7 ;  /* 0x000000ffff037224 */ /* 0x000fe400078e0007 */
[----:B------:R-:W1:Y:S02]  /*1950*/  LDC.64 R6, c[0x0][0x3a8] ;  /* 0x0000ea00ff067b82 */ /* 0x000e640000000a00 */
[----:B------:R-:W-:-:S04]  /*1960*/  IMAD.HI.U32 R11, R11, R3, RZ ;  /* 0x000000030b0b7227 */ /* 0x000fc800078e00ff */
[----:B------:R-:W-:-:S04]  /*1970*/  IMAD.MOV R11, RZ, RZ, -R11 ;  /* 0x000000ffff0b7224 */ /* 0x000fc800078e0a0b */
[C---:B------:R-:W-:Y:S02]  /*1980*/  IMAD R3, R12.reuse, R11, R3 ;  /* 0x0000000b0c037224 */ /* 0x040fe400078e0203 */
[----:B------:R-:W1:Y:S03]  /*1990*/  LDC.64 R10, c[0x0][0x3b0] ;  /* 0x0000ec00ff0a7b82 */ /* 0x000e660000000a00 */
[----:B------:R-:W-:-:S13]  /*19a0*/  ISETP.GT.U32.AND P0, PT, R12, R3, PT ;  /* 0x000000030c00720c */ /* 0x000fda0003f04070 */
[----:B------:R-:W-:-:S05]  /*19b0*/  @!P0 IMAD.IADD R3, R3, 0x1, -R12 ;  /* 0x0000000103038824 */ /* 0x000fca00078e0a0c */
[----:B------:R-:W-:-:S13]  /*19c0*/  ISETP.GT.U32.AND P0, PT, R12, R3, PT ;  /* 0x000000030c00720c */ /* 0x000fda0003f04070 */
[----:B------:R-:W-:Y:S01]  /*19d0*/  @!P0 IMAD.IADD R3, R3, 0x1, -R12 ;  /* 0x0000000103038824 */ /* 0x000fe200078e0a0c */
[----:B------:R-:W-:-:S03]  /*19e0*/  ISETP.NE.AND P0, PT, R13, RZ, PT ;  /* 0x000000ff0d00720c */ /* 0x000fc60003f05270 */
[----:B------:R-:W-:-:S10]  /*19f0*/  @!P1 IMAD.MOV R3, RZ, RZ, -R3 ;  /* 0x000000ffff039224 */ /* 0x000fd400078e0a03 */
[----:B------:R-:W-:Y:S02]  /*1a00*/  @!P0 LOP3.LUT R3, RZ, R13, RZ, 0x33, !PT ;  /* 0x0000000dff038212 */ /* 0x000fe400078e33ff */
[----:B-1----:R-:W-:-:S03]  /*1a10*/  LOP3.LUT P0, RZ, R6, R10, RZ, 0xfc, !PT ;  /* 0x0000000a06ff7212 */ /* 0x002fc6000780fcff */
[----:B------:R1:W-:Y:S01]  /*1a20*/  STG.E desc[UR6][R8.64], R3 ;  /* 0x0000000308007986 */ /* 0x0003e2000c101906 */
[----:B------:R-:W-:-:S13]  /*1a30*/  LOP3.LUT P0, RZ, R7, R11, RZ, 0xfc, P0 ;  /* 0x0000000b07ff7212 */ /* 0x000fda000000fcff */
[----:B-1----:R-:W-:Y:S05]  /*1a40*/  @!P0 BRA `(.L_x_145) ;  /* 0x0000000000408947 */ /* 0x002fea0003800000 */
[----:B------:R-:W-:-:S04]  /*1a50*/  ISETP.NE.U32.AND P0, PT, R6, RZ, PT ;  /* 0x000000ff0600720c */ /* 0x000fc80003f05070 */
[----:B------:R-:W-:-:S13]  /*1a60*/  ISETP.NE.AND.EX P0, PT, R7, RZ, PT, P0 ;  /* 0x000000ff0700720c */ /* 0x000fda0003f05300 */
[----:B------:R-:W1:Y:S02]  /*1a70*/  @P0 LDC.64 R6, c[0x0][0x3a8] ;  /* 0x0000ea00ff060b82 */ /* 0x000e640000000a00 */
[----:B-1----:R-:W-:-:S05]  /*1a80*/  @P0 IMAD.WIDE.U32 R6, R0, 0x4, R6 ;  /* 0x0000000400060825 */ /* 0x002fca00078e0006 */
[----:B------:R-:W2:Y:S01]  /*1a90*/  @P0 LDG.E R3, desc[UR6][R6.64] ;  /* 0x0000000606030981 */ /* 0x000ea2000c1e1900 */
[----:B------:R-:W-:Y:S01]  /*1aa0*/  ISETP.NE.U32.AND P1, PT, R10, RZ, PT ;  /* 0x000000ff0a00720c */ /* 0x000fe20003f25070 */
[----:B------:R-:W1:Y:S03]  /*1ab0*/  MUFU.LG2 R2, R2 ;  /* 0x0000000200027308 */ /* 0x000e660000000c00 */
[----:B------:R-:W-:-:S13]  /*1ac0*/  ISETP.NE.AND.EX P1, PT, R11, RZ, PT, P1 ;  /* 0x000000ff0b00720c */ /* 0x000fda0003f25310 */
[----:B------:R-:W3:Y:S01]  /*1ad0*/  @P1 LDC.64 R10, c[0x0][0x3b0] ;  /* 0x0000ec00ff0a1b82 */ /* 0x000ee20000000a00 */
[----:B------:R-:W4:Y:S01]  /*1ae0*/  @P1 MUFU.LG2 R4, R4 ;  /* 0x0000000400041308 */ /* 0x000f220000000c00 */
[----:B-1----:R-:W-:-:S04]  /*1af0*/  FMUL.FTZ R13, R2, 0.69314718246459960938 ;  /* 0x3f317218020d7820 */ /* 0x002fc80000410000 */
[----:B----4-:R-:W-:Y:S01]  /*1b00*/  @P1 FFMA.FTZ R5, R4, -0.69314718246459960938, R13 ;  /* 0xbf31721804051823 */ /* 0x010fe2000001000d */
[----:B---3--:R-:W-:-:S04]  /*1b10*/  @P1 IMAD.WIDE.U32 R10, R0, 0x4, R10 ;  /* 0x00000004000a1825 */ /* 0x008fc800078e000a */
[----:B--2---:R-:W-:-:S05]  /*1b20*/  @P0 FADD.FTZ R3, R13, R3 ;  /* 0x000000030d030221 */ /* 0x004fca0000010000 */
[----:B------:R1:W-:Y:S04]  /*1b30*/  @P0 STG.E desc[UR6][R6.64], R3 ;  /* 0x0000000306000986 */ /* 0x0003e8000c101906 */
[----:B------:R1:W-:Y:S02]  /*1b40*/  @P1 STG.E desc[UR6][R10.64], R5 ;  /* 0x000000050a001986 */ /* 0x0003e4000c101906 */
.L_x_145:
[----:B-1----:R-:W1:Y:S01]  /*1b50*/  LDC.64 R2, c[0x0][0x398] ;  /* 0x0000e600ff027b82 */ /* 0x002e620000000a00 */
[----:B------:R-:W4:Y:S02]  /*1b60*/  LDCU.64 UR4, c[0x0][0x3a0] ;  /* 0x00007400ff0477ac */ /* 0x000f240008000a00 */
[----:B----4-:R-:W-:-:S04]  /*1b70*/  ISETP.NE.U32.AND P1, PT, RZ, UR4, PT ;  /* 0x00000004ff007c0c */ /* 0x010fc8000bf25070 */
[----:B------:R-:W-:Y:S02]  /*1b80*/  ISETP.NE.AND.EX P1, PT, RZ, UR5, PT, P1 ;  /* 0x00000005ff007c0c */ /* 0x000fe4000bf25310 */
[----:B-1----:R-:W-:-:S04]  /*1b90*/  ISETP.EQ.U32.AND P0, PT, R2, RZ, PT ;  /* 0x000000ff0200720c */ /* 0x002fc80003f02070 */
[----:B------:R-:W-:-:S13]  /*1ba0*/  ISETP.EQ.OR.EX P0, PT, R3, RZ, !P1, P0 ;  /* 0x000000ff0300720c */ /* 0x000fda0004f02700 */
[----:B------:R-:W-:Y:S05]  /*1bb0*/  @P0 EXIT ;  /* 0x000000000000094d */ /* 0x000fea0003800000 */
[----:B------:R-:W1:Y:S01]  /*1bc0*/  LDC.64 R2, c[0x0][0x398] ;  /* 0x0000e600ff027b82 */ /* 0x000e620000000a00 */
[----:B------:R-:W-:-:S05]  /*1bd0*/  IADD3 R4, P0, PT, R0, UR4, RZ ;  /* 0x0000000400047c10 */ /* 0x000fca000ff1e0ff */
[----:B------:R-:W-:Y:S02]  /*1be0*/  IMAD.X R5, RZ, RZ, UR5, P0 ;  /* 0x00000005ff057e24 */ /* 0x000fe400080e06ff */
[----:B--2---:R-:W2:Y:S03]  /*1bf0*/  LDC.64 R6, c[0x0][0x3e0] ;  /* 0x0000f800ff067b82 */ /* 0x004ea60000000a00 */
[----:B------:R-:W4:Y:S01]  /*1c00*/  LDG.E.U8 R10, desc[UR6][R4.64] ;  /* 0x00000006040a7981 */ /* 0x000f22000c1e1100 */
[----:B-1----:R-:W-:-:S05]  /*1c10*/  IMAD.WIDE.U32 R2, R0, 0x4, R2 ;  /* 0x0000000400027825 */ /* 0x002fca00078e0002 */
[----:B---3--:R-:W3:Y:S01]  /*1c20*/  LDG.E R11, desc[UR6][R2.64] ;  /* 0x00000006020b7981 */ /* 0x008ee2000c1e1900 */
[----:B--2---:R-:W-:Y:S01]  /*1c30*/  IMAD.WIDE.U32 R6, R0, 0x4, R6 ;  /* 0x0000000400067825 */ /* 0x004fe200078e0006 */
[----:B----4-:R-:W-:-:S13]  /*1c40*/  ISETP.NE.AND P0, PT, R10, RZ, PT ;  /* 0x000000ff0a00720c */ /* 0x010fda0003f05270 */
[----:B---3--:R-:W-:-:S05]  /*1c50*/  @!P0 VIADD R11, R11, 0x1 ;  /* 0x000000010b0b8836 */ /* 0x008fca0000000000 */
[----:B------:R-:W-:Y:S04]  /*1c60*/  STG.E desc[UR6][R2.64], R11 ;  /* 0x0000000b02007986 */ /* 0x000fe8000c101906 */
[----:B------:R-:W2:Y:S04]  /*1c70*/  LDG.E R8, desc[UR6][R8.64] ;  /* 0x0000000608087981 */ /* 0x000ea8000c1e1900 */
[----:B------:R-:W2:Y:S02]  /*1c80*/  LDG.E R7, desc[UR6][R6.64] ;  /* 0x0000000606077981 */ /* 0x000ea4000c1e1900 */
[----:B--2---:R-:W-:-:S04]  /*1c90*/  ISETP.NE.AND P0, PT, R8, R7, PT ;  /* 0x000000070800720c */ /* 0x004fc80003f05270 */
[----:B------:R-:W-:-:S05]  /*1ca0*/  SEL R13, RZ, 0x1, P0 ;  /* 0x00000001ff0d7807 */ /* 0x000fca0000000000 */
[----:B------:R-:W-:Y:S01]  /*1cb0*/  STG.E.U8 desc[UR6][R4.64], R13 ;  /* 0x0000000d04007986 */ /* 0x000fe2000c101106 */
[----:B------:R-:W-:Y:S05]  /*1cc0*/  EXIT ;  /* 0x000000000000794d */ /* 0x000fea0003800000 */
.L_x_148:
        /* <DEDUP_REMOVED lines=11> */
.L_x_198:


//--------------------- .text._ZN17fastertransformer11topk_stage1IfLi128ELi8EEEvPKT_PS1_PiS4_PKbiPKiiS9_S7_ --------------------------
	.section	.text._ZN17fastertransformer11topk_stage1IfLi128ELi8EEEvPKT_PS1_PiS4_PKbiPKiiS9_S7_,"ax",@progbits
	.align	128
        .global         _ZN17fastertransformer11topk_stage1IfLi128ELi8EEEvPKT_PS1_PiS4_PKbiPKiiS9_S7_
        .type           _ZN17fastertransformer11topk_stage1IfLi128ELi8EEEvPKT_PS1_PiS4_PKbiPKiiS9_S7_,@function
        .size           _ZN17fastertransformer11topk_stage1IfLi128ELi8EEEvPKT_PS1_PiS4_PKbiPKiiS9_S7_,(.L_x_199 - _ZN17fastertransformer11topk_stage1IfLi128ELi8EEEvPKT_PS1_PiS4_PKbiPKiiS9_S7_)
        .other          _ZN17fastertransformer11topk_stage1IfLi128ELi8EEEvPKT_PS1_PiS4_PKbiPKiiS9_S7_,@"STO_CUDA_ENTRY STV_DEFAULT"
_ZN17fastertransformer11topk_stage1IfLi128ELi8EEEvPKT_PS1_PiS4_PKbiPKiiS9_S7_:
.text._ZN17fastertransformer11topk_stage1IfLi128ELi8EEEvPKT_PS1_PiS4_PKbiPKiiS9_S7_:
        /* <DEDUP_REMOVED lines=13> */
.L_x_149:
        /* <DEDUP_REMOVED lines=43> */
.L_x_151:
        /* <DEDUP_REMOVED lines=9> */
.L_x_150:
[----:B------:R-:W0:Y:S01]  /*0410*/  LDC R8, c[0x0][0x3b8] ;  /* 0x0000ee00ff087b82 */ /* 0x000e220000000800 */
[----:B------:R-:W-:Y:S01]  /*0420*/  IMAD R5, R12, 0x80, R3 ;  /* 0x000000800c057824 */ /* 0x000fe200078e0203 */
[----:B------:R-:W-:Y:S04]  /*0430*/  BSSY.RECONVERGENT B0, `(.L_x_152) ;  /* 0x000002e000007945 */ /* 0x000fe80003800200 */
[----:B0-----:R-:W-:-:S13]  /*0440*/  ISETP.GE.AND P0, PT, R5, R8, PT ;  /* 0x000000080500720c */ /* 0x001fda0003f06270 */
[----:B------:R-:W-:Y:S05]  /*0450*/  @P0 BRA `(.L_x_153) ;  /* 0x0000000000ac0947 */ /* 0x000fea0003800000 */
[----:B------:R-:W-:Y:S01]  /*0460*/  VIADDMNMX.U32 R6, R5, 0x400, R8, !PT ;  /* 0x0000040005067846 */ /* 0x000fe20007800008 */
[----:B------:R-:W-:Y:S01]  /*0470*/  BSSY.RECONVERGENT B1, `(.L_x_154) ;  /* 0x0000018000017945 */ /* 0x000fe20003800200 */
[----:B------:R-:W-:Y:S01]  /*0480*/  LOP3.LUT R7, RZ, R3, RZ, 0x33, !PT ;  /* 0x00000003ff077212 */ /* 0x000fe200078e33ff */
[----:B------:R-:W-:-:S04]  /*0490*/  IMAD.MOV.U32 R9, RZ, RZ, R5 ;  /* 0x000000ffff097224 */ /* 0x000fc800078e0005 */
[----:B------:R-:W-:-:S04]  /*04a0*/  IMAD.IADD R7, R6, 0x1, R7 ;  /* 0x0000000106077824 */ /* 0x000fc800078e0207 */
[----:B------:R-:W-:-:S05]  /*04b0*/  IMAD R13, R12, -0x80, R7 ;  /* 0xffffff800c0d7824 */ /* 0x000fca00078e0207 */
[C---:B------:R-:W-:Y:S02]  /*04c0*/  LOP3.LUT R6, R13.reuse, 0xc00, RZ, 0xc0, !PT ;  /* 0x00000c000d067812 */ /* 0x040fe400078ec0ff */
[----:B------:R-:W-:Y:S02]  /*04d0*/  ISETP.GE.U32.AND P1, PT, R13, 0xc00, PT ;  /* 0x00000c000d00780c */ /* 0x000fe40003f26070 */
[----:B------:R-:W-:-:S13]  /*04e0*/  ISETP.NE.AND P0, PT, R6, 0xc00, PT ;  /* 0x00000c000600780c */ /* 0x000fda0003f05270 */
[----:B------:R-:W-:Y:S05]  /*04f0*/  @!P0 BRA `(.L_x_155) ;  /* 0x00000000003c8947 */ /* 0x000fea0003800000 */
[----:B------:R-:W0:Y:S01]  /*0500*/  LDC.64 R10, c[0x0][0x380] ;  /* 0x0000e000ff0a7b82 */ /* 0x000e220000000a00 */
[----:B------:R-:W-:Y:S01]  /*0510*/  LEA.HI R13, R13, 0x1, RZ, 0x16 ;  /* 0x000000010d0d7811 */ /* 0x000fe200078fb0ff */
[----:B------:R-:W-:Y:S02]  /*0520*/  IMAD.MOV.U32 R18, RZ, RZ, RZ ;  /* 0x000000ffff127224 */ /* 0x000fe400078e00ff */
[----:B------:R-:W-:Y:S01]  /*0530*/  IMAD.MOV.U32 R9, RZ, RZ, R5 ;  /* 0x000000ffff097224 */ /* 0x000fe200078e0005 */
[----:B------:R-:W-:-:S03]  /*0540*/  LOP3.LUT R13, R13, 0x3, RZ, 0xc0, !PT ;  /* 0x000000030d0d7812 */ /* 0x000fc600078ec0ff */
[----:B------:R-:W1:Y:S04]  /*0550*/  LDC.64 R6, c[0x0][0x388] ;  /* 0x0000e200ff067b82 */ /* 0x000e680000000a00 */
.L_x_156:
        /* <DEDUP_REMOVED lines=9> */
.L_x_155:
[----:B------:R-:W-:Y:S05]  /*05f0*/  BSYNC.RECONVERGENT B1 ;  /* 0x0000000000017941 */ /* 0x000fea0003800200 */
.L_x_154:
[----:B------:R-:W-:Y:S05]  /*0600*/  @!P1 BRA `(.L_x_153) ;  /* 0x0000000000409947 */ /* 0x000fea0003800000 */
.L_x_157:
[----:B0-----:R-:W0:Y:S01]  /*0610*/  LDC.64 R6, c[0x0][0x380] ;  /* 0x0000e000ff067b82 */ /* 0x001e220000000a00 */
[----:B------:R-:W-:-:S07]  /*0620*/  IMAD R19, R0, R8, R9 ;  /* 0x0000000800137224 */ /* 0x000fce00078e0209 */
[----:B------:R-:W1:Y:S01]  /*0630*/  LDC.64 R10, c[0x0][0x388] ;  /* 0x0000e200ff0a7b82 */ /* 0x000e620000000a00 */
[----:B0-----:R-:W-:-:S05]  /*0640*/  IMAD.WIDE R6, R19, 0x4, R6 ;  /* 0x0000000413067825 */ /* 0x001fca00078e0206 */
[----:B------:R-:W3:Y:S04]  /*0650*/  LDG.E.CONSTANT R21, desc[UR8][R6.64] ;  /* 0x0000000806157981 */ /* 0x000ee8000c1e9900 */
[----:B------:R-:W4:Y:S04]  /*0660*/  LDG.E.CONSTANT R13, desc[UR8][R6.64+0x1000] ;  /* 0x00100008060d7981 */ /* 0x000f28000c1e9900 */
[----:B--2---:R-:W2:Y:S04]  /*0670*/  LDG.E.CONSTANT R15, desc[UR8][R6.64+0x2000] ;  /* 0x00200008060f7981 */ /* 0x004ea8000c1e9900 */
[----:B------:R-:W5:Y:S01]  /*0680*/  LDG.E.CONSTANT R17, desc[UR8][R6.64+0x3000] ;  /* 0x0030000806117981 */ /* 0x000f62000c1e9900 */
[----:B-1----:R-:W-:-:S04]  /*0690*/  IMAD.WIDE R10, R19, 0x4, R10 ;  /* 0x00000004130a7825 */ /* 0x002fc800078e020a */
[----:B------:R-:W-:-:S05]  /*06a0*/  VIADD R9, R9, 0x1000 ;  /* 0x0000100009097836 */ /* 0x000fca0000000000 */
[----:B------:R-:W-:Y:S01]  /*06b0*/  ISETP.GE.AND P0, PT, R9, R8, PT ;  /* 0x000000080900720c */ /* 0x000fe20003f06270 */
[----:B---3--:R0:W-:Y:S04]  /*06c0*/  STG.E desc[UR8][R10.64], R21 ;  /* 0x000000150a007986 */ /* 0x0081e8000c101908 */
[----:B----4-:R0:W-:Y:S04]  /*06d0*/  STG.E desc[UR8][R10.64+0x1000], R13 ;  /* 0x0010000d0a007986 */ /* 0x0101e8000c101908 */
[----:B--2---:R0:W-:Y:S04]  /*06e0*/  STG.E desc[UR8][R10.64+0x2000], R15 ;  /* 0x0020000f0a007986 */ /* 0x0041e8000c101908 */
[----:B-----5:R0:W-:Y:S01]  /*06f0*/  STG.E desc[UR8][R10.64+0x3000], R17 ;  /* 0x003000110a007986 */ /* 0x0201e2000c101908 */
[----:B------:R-:W-:Y:S05]  /*0700*/  @!P0 BRA `(.L_x_157) ;  /* 0xfffffffc00c08947 */ /* 0x000fea000383ffff */
.L_x_153:
[----:B------:R-:W-:Y:S05]  /*0710*/  BSYNC.RECONVERGENT B0 ;  /* 0x0000000000007941 */ /* 0x000fea0003800200 */
.L_x_152:
[----:B------:R-:W-:-:S13]  /*0720*/  ISETP.GE.AND P0, PT, R2, 0x1, PT ;  /* 0x000000010200780c */ /* 0x000fda0003f06270 */
[----:B------:R-:W-:Y:S05]  /*0730*/  @!P0 EXIT ;  /* 0x000000000000894d */ /* 0x000fea0003800000 */
[----:B------:R-:W-:Y:S01]  /*0740*/  VIADDMNMX R7, R5, 0x400, R8, !PT ;  /* 0x0000040005077846 */ /* 0x000fe20007800108 */
[----:B------:R-:W1:Y:S01]  /*0750*/  S2UR UR5, SR_CgaCtaId ;  /* 0x00000000000579c3 */ /* 0x000e620000008800 */
[----:B0-----:R-:W-:Y:S01]  /*0760*/  LOP3.LUT R10, RZ, R3, RZ, 0x33, !PT ;  /* 0x00000003ff0a7212 */ /* 0x001fe200078e33ff */
[----:B------:R-:W0:Y:S01]  /*0770*/  S2R R6, SR_LANEID ;  /* 0x0000000000067919 */ /* 0x000e220000000000 */
[--C-:B------:R-:W-:Y:S01]  /*0780*/  IMAD R9, R0, R8, R3.reuse ;  /* 0x0000000800097224 */ /* 0x100fe200078e0203 */
[----:B------:R-:W-:Y:S01]  /*0790*/  SHF.R.U32.HI R13, RZ, 0x2, R3 ;  /* 0x00000002ff0d7819 */ /* 0x000fe20000011603 */
[----:B------:R-:W-:Y:S01]  /*07a0*/  UMOV UR4, 0x400 ;  /* 0x0000040000047882 */ /* 0x000fe20000000000 */
[----:B------:R-:W-:Y:S02]  /*07b0*/  IMAD.IADD R7, R10, 0x1, R7 ;  /* 0x000000010a077824 */ /* 0x000fe400078e0207 */
[----:B------:R-:W-:Y:S02]  /*07c0*/  LOP3.LUT R13, R13, 0xf8, RZ, 0xc0, !PT ;  /* 0x000000f80d0d7812 */ /* 0x000fe400078ec0ff */
[----:B------:R-:W-:-:S02]  /*07d0*/  IMAD R7, R12, -0x80, R7 ;  /* 0xffffff800c077824 */ /* 0x000fc400078e0207 */
[----:B------:R-:W-:-:S03]  /*07e0*/  IMAD R12, R12, 0x80, R9 ;  /* 0x000000800c0c7824 */ /* 0x000fc600078e0209 */
[----:B------:R-:W-:-:S04]  /*07f0*/  LEA.HI R22, R7, 0x1, RZ, 0x16 ;  /* 0x0000000107167811 */ /* 0x000fc800078fb0ff */
[C---:B------:R-:W-:Y:S02]  /*0800*/  LOP3.LUT R23, R22.reuse, 0x7ffff0, RZ, 0xc0, !PT ;  /* 0x007ffff016177812 */ /* 0x040fe400078ec0ff */
[C---:B------:R-:W-:Y:S02]  /*0810*/  LOP3.LUT R20, R22.reuse, 0xf, RZ, 0xc0, !PT ;  /* 0x0000000f16147812 */ /* 0x040fe400078ec0ff */
[C---:B------:R-:W-:Y:S01]  /*0820*/  LOP3.LUT R21, R22.reuse, 0x7, RZ, 0xc0, !PT ;  /* 0x0000000716157812 */ /* 0x040fe200078ec0ff */
[----:B------:R-:W-:Y:S01]  /*0830*/  IMAD.MOV R23, RZ, RZ, -R23 ;  /* 0x000000ffff177224 */ /* 0x000fe200078e0a17 */
[----:B------:R-:W-:Y:S01]  /*0840*/  LOP3.LUT R22, R22, 0x3, RZ, 0xc0, !PT ;  /* 0x0000000316167812 */ /* 0x000fe200078ec0ff */
[----:B-1----:R-:W-:-:S03]  /*0850*/  ULEA UR5, UR5, UR4, 0x18 ;  /* 0x0000000405057291 */ /* 0x002fc6000f8ec0ff */
[----:B------:R-:W-:-:S09]  /*0860*/  UMOV UR4, URZ ;  /* 0x000000ff00047c82 */ /* 0x000fd20008000000 */
.L_x_170:
        /* <DEDUP_REMOVED lines=11> */
[----:B--2---:R-:W-:-:S07]  /*0920*/  IMAD.MOV.U32 R15, RZ, RZ, R5 ;  /* 0x000000ffff0f7224 */ /* 0x004fce00078e0005 */
[----:B------:R-:W-:Y:S05]  /*0930*/  @!P0 BRA `(.L_x_161) ;  /* 0x0000000400408947 */ /* 0x000fea0003800000 */
[----:B------:R-:W-:Y:S01]  /*0940*/  BSSY.RECONVERGENT B2, `(.L_x_162) ;  /* 0x000004e000027945 */ /* 0x000fe20003800200 */
[----:B------:R-:W-:Y:S01]  /*0950*/  LOP3.LUT R14, R5, 0x2000, RZ, 0xfc, !PT ;  /* 0x00002000050e7812 */ /* 0x000fe200078efcff */
[----:B------:R-:W-:Y:S02]  /*0960*/  IMAD.MOV.U32 R11, RZ, RZ, -0x800001 ;  /* 0xff7fffffff0b7424 */ /* 0x000fe400078e00ff */
[----:B------:R-:W-:Y:S02]  /*0970*/  IMAD.MOV.U32 R10, RZ, RZ, -0x1 ;  /* 0xffffffffff0a7424 */ /* 0x000fe400078e00ff */
[----:B------:R-:W-:Y:S02]  /*0980*/  IMAD.MOV.U32 R16, RZ, RZ, R23 ;  /* 0x000000ffff107224 */ /* 0x000fe400078e0017 */
[----:B------:R-:W-:-:S07]  /*0990*/  IMAD.MOV.U32 R15, RZ, RZ, R12 ;  /* 0x000000ffff0f7224 */ /* 0x000fce00078e000c */
.L_x_163:
[----:B------:R-:W1:Y:S02]  /*09a0*/  LDC.64 R8, c[0x0][0x388] ;  /* 0x0000e200ff087b82 */ /* 0x000e640000000a00 */
[----:B-1----:R-:W-:-:S05]  /*09b0*/  IMAD.WIDE R8, R15, 0x4, R8 ;  /* 0x000000040f087825 */ /* 0x002fca00078e0208 */
        /* <DEDUP_REMOVED lines=13> */
[----:B------:R-:W-:-:S04]  /*0a90*/  FSEL R28, R25, R28, P5 ;  /* 0x0000001c191c7208 */ /* 0x000fc80002800000 */
[----:B-----5:R-:W-:-:S04]  /*0aa0*/  FSETP.GT.FTZ.AND P6, PT, R17, R28, PT ;  /* 0x0000001c1100720b */ /* 0x020fc80003fd4000 */
[----:B------:R-:W-:Y:S02]  /*0ab0*/  FSEL R25, R17, R28, P6 ;  /* 0x0000001c11197208 */ /* 0x000fe40003000000 */
[----:B------:R-:W4:Y:S02]  /*0ac0*/  LDG.E R17, desc[UR8][R8.64+0x8000] ;  /* 0x0080000808117981 */ /* 0x000f24000c1e1900 */
[----:B------:R-:W-:-:S04]  /*0ad0*/  FSETP.GT.FTZ.AND P0, PT, R18, R25, PT ;  /* 0x000000191200720b */ /* 0x000fc80003f14000 */
[----:B------:R-:W-:Y:S02]  /*0ae0*/  FSEL R28, R18, R25, P0 ;  /* 0x00000019121c7208 */ /* 0x000fe40000000000 */
[----:B------:R-:W5:Y:S02]  /*0af0*/  LDG.E R18, desc[UR8][R8.64+0x9000] ;  /* 0x0090000808127981 */ /* 0x000f64000c1e1900 */
[----:B------:R-:W-:-:S04]  /*0b00*/  FSETP.GT.FTZ.AND P1, PT, R19, R28, PT ;  /* 0x0000001c1300720b */ /* 0x000fc80003f34000 */
[----:B------:R-:W-:Y:S02]  /*0b10*/  FSEL R25, R19, R28, P1 ;  /* 0x0000001c13197208 */ /* 0x000fe40000800000 */
[----:B------:R-:W5:Y:S01]  /*0b20*/  LDG.E R19, desc[UR8][R8.64+0xa000] ;  /* 0x00a0000808137981 */ /* 0x000f62000c1e1900 */
[C---:B------:R-:W-:Y:S01]  /*0b30*/  SEL R10, R15.reuse, R10, P3 ;  /* 0x0000000a0f0a7207 */ /* 0x040fe20001800000 */
        /* <DEDUP_REMOVED lines=11> */
[CC--:B-----5:R-:W-:Y:S02]  /*0bf0*/  FSETP.GT.FTZ.AND P5, PT, R18.reuse, R27.reuse, PT ;  /* 0x0000001b1200720b */ /* 0x0e0fe40003fb4000 */
[----:B------:R-:W5:Y:S02]  /*0c00*/  LDG.E R26, desc[UR8][R8.64+0xf000] ;  /* 0x00f00008081a7981 */ /* 0x000f64000c1e1900 */
[----:B------:R-:W-:Y:S02]  /*0c10*/  FSEL R28, R18, R27, P5 ;  /* 0x0000001b121c7208 */ /* 0x000fe40002800000 */
[----:B------:R-:W5:Y:S01]  /*0c20*/  LDG.E R18, desc[UR8][R8.64+0xe000] ;  /* 0x00e0000808127981 */ /* 0x000f62000c1e1900 */
[----:B------:R-:W-:Y:S01]  /*0c30*/  @P6 VIADD R10, R15, 0xc00 ;  /* 0x00000c000f0a6836 */ /* 0x000fe20000000000 */
[----:B------:R-:W-:-:S04]  /*0c40*/  FSETP.GT.FTZ.AND P6, PT, R19, R28, PT ;  /* 0x0000001c1300720b */ /* 0x000fc80003fd4000 */
[----:B------:R-:W-:Y:S01]  /*0c50*/  FSEL R28, R19, R28, P6 ;  /* 0x0000001c131c7208 */ /* 0x000fe20003000000 */
[----:B------:R-:W-:-:S04]  /*0c60*/  IMAD.MOV.U32 R19, RZ, RZ, 0x1000 ;  /* 0x00001000ff137424 */ /* 0x000fc800078e00ff */
[C---:B------:R-:W-:Y:S02]  /*0c70*/  @P0 IMAD.IADD.U32 R10, R15.reuse, 0x1, R19 ;  /* 0x000000010f0a0824 */ /* 0x040fe400078e0013 */
[C---:B------:R-:W-:Y:S02]  /*0c80*/  @P1 VIADD R10, R15.reuse, 0x1400 ;  /* 0x000014000f0a1836 */ /* 0x040fe40000000000 */
[C---:B------:R-:W-:Y:S02]  /*0c90*/  @P2 VIADD R10, R15.reuse, 0x1800 ;  /* 0x000018000f0a2836 */ /* 0x040fe40000000000 */
[C---:B------:R-:W-:Y:S02]  /*0ca0*/  @P3 VIADD R10, R15.reuse, 0x1c00 ;  /* 0x00001c000f0a3836 */ /* 0x040fe40000000000 */
[----:B------:R-:W-:Y:S02]  /*0cb0*/  @P4 VIADD R10, R15, 0x2000 ;  /* 0x000020000f0a4836 */ /* 0x000fe40000000000 */
[----:B------:R-:W-:-:S02]  /*0cc0*/  VIADD R16, R16, 0x10 ;  /* 0x0000001010107836 */ /* 0x000fc40000000000 */
        /* <DEDUP_REMOVED lines=9> */
[----:B-----5:R-:W-:Y:S01]  /*0d60*/  FSETP.GT.FTZ.AND P3, PT, R18, R17, PT ;  /* 0x000000111200720b */ /* 0x020fe20003f74000 */
[----:B------:R-:W-:-:S03]  /*0d70*/  @P0 VIADD R10, R15, 0x2c00 ;  /* 0x00002c000f0a0836 */ /* 0x000fc60000000000 */
[----:B------:R-:W-:Y:S01]  /*0d80*/  FSEL R11, R18, R17, P3 ;  /* 0x00000011120b7208 */ /* 0x000fe20001800000 */
[C---:B------:R-:W-:Y:S01]  /*0d90*/  @P1 VIADD R10, R15.reuse, 0x3000 ;  /* 0x000030000f0a1836 */ /* 0x040fe20000000000 */
        /* <DEDUP_REMOVED lines=9> */
.L_x_162:
[----:B------:R-:W-:-:S07]  /*0e30*/  VIADD R15, R14, 0xffffe000 ;  /* 0xffffe0000e0f7836 */ /* 0x000fce0000000000 */
.L_x_161:
[----:B------:R-:W-:Y:S05]  /*0e40*/  BSYNC.RECONVERGENT B1 ;  /* 0x0000000000017941 */ /* 0x000fea0003800200 */
.L_x_160:
[----:B------:R-:W-:-:S13]  /*0e50*/  ISETP.NE.AND P0, PT, R20, RZ, PT ;  /* 0x000000ff1400720c */ /* 0x000fda0003f05270 */
[----:B------:R-:W-:Y:S05]  /*0e60*/  @!P0 BRA `(.L_x_159) ;  /* 0x00000004006c8947 */ /* 0x000fea0003800000 */
[----:B------:R-:W-:Y:S01]  /*0e70*/  VIADD R8, R20, 0xffffffff ;  /* 0xffffffff14087836 */ /* 0x000fe20000000000 */
[----:B------:R-:W-:Y:S01]  /*0e80*/  BSSY.RECONVERGENT B1, `(.L_x_164) ;  /* 0x0000029000017945 */ /* 0x000fe20003800200 */
[----:B------:R-:W-:-:S03]  /*0e90*/  ISETP.NE.AND P0, PT, R21, RZ, PT ;  /* 0x000000ff1500720c */ /* 0x000fc60003f05270 */
[----:B------:R-:W-:-:S13]  /*0ea0*/  ISETP.GE.U32.AND P1, PT, R8, 0x7, PT ;  /* 0x000000070800780c */ /* 0x000fda0003f26070 */
[----:B------:R-:W-:Y:S05]  /*0eb0*/  @!P1 BRA `(.L_x_165) ;  /* 0x0000000000949947 */ /* 0x000fea0003800000 */
[----:B------:R-:W1:Y:S01]  /*0ec0*/  LDC.64 R8, c[0x0][0x388] ;  /* 0x0000e200ff087b82 */ /* 0x000e620000000a00 */
[----:B------:R-:W-:-:S04]  /*0ed0*/  IMAD R17, R0, UR6, R15 ;  /* 0x0000000600117c24 */ /* 0x000fc8000f8e020f */
[----:B-1----:R-:W-:-:S05]  /*0ee0*/  IMAD.WIDE R8, R17, 0x4, R8 ;  /* 0x0000000411087825 */ /* 0x002fca00078e0208 */
[----:B------:R-:W2:Y:S04]  /*0ef0*/  LDG.E R26, desc[UR8][R8.64] ;  /* 0x00000008081a7981 */ /* 0x000ea8000c1e1900 */
[----:B------:R-:W3:Y:S04]  /*0f00*/  LDG.E R27, desc[UR8][R8.64+0x1000] ;  /* 0x00100008081b7981 */ /* 0x000ee8000c1e1900 */
[----:B------:R-:W4:Y:S04]  /*0f10*/  LDG.E R19, desc[UR8][R8.64+0x2000] ;  /* 0x0020000808137981 */ /* 0x000f28000c1e1900 */
[----:B------:R-:W5:Y:S04]  /*0f20*/  LDG.E R18, desc[UR8][R8.64+0x3000] ;  /* 0x0030000808127981 */ /* 0x000f68000c1e1900 */
[----:B------:R-:W5:Y:S04]  /*0f30*/  LDG.E R16, desc[UR8][R8.64+0x4000] ;  /* 0x0040000808107981 */ /* 0x000f68000c1e1900 */
[----:B------:R-:W5:Y:S04]  /*0f40*/  LDG.E R14, desc[UR8][R8.64+0x5000] ;  /* 0x00500008080e7981 */ /* 0x000f68000c1e1900 */
[----:B------:R-:W5:Y:S01]  /*0f50*/  LDG.E R25, desc[UR8][R8.64+0x7000] ;  /* 0x0070000808197981 */ /* 0x000f62000c1e1900 */
[----:B--2---:R-:W-:-:S04]  /*0f60*/  FSETP.GT.FTZ.AND P3, PT, R26, R11, PT ;  /* 0x0000000b1a00720b */ /* 0x004fc80003f74000 */
[----:B------:R-:W-:Y:S02]  /*0f70*/  FSEL R26, R26, R11, P3 ;  /* 0x0000000b1a1a7208 */ /* 0x000fe40001800000 */
[----:B------:R1:W2:Y:S02]  /*0f80*/  LDG.E R11, desc[UR8][R8.64+0x6000] ;  /* 0x00600008080b7981 */ /* 0x0002a4000c1e1900 */
[----:B---3--:R-:W-:-:S04]  /*0f90*/  FSETP.GT.FTZ.AND P4, PT, R27, R26, PT ;  /* 0x0000001a1b00720b */ /* 0x008fc80003f94000 */
[----:B------:R-:W-:-:S04]  /*0fa0*/  FSEL R26, R27, R26, P4 ;  /* 0x0000001a1b1a7208 */ /* 0x000fc80002000000 */
[----:B----4-:R-:W-:-:S04]  /*0fb0*/  FSETP.GT.FTZ.AND P5, PT, R19, R26, PT ;  /* 0x0000001a1300720b */ /* 0x010fc80003fb4000 */
[----:B------:R-:W-:-:S04]  /*0fc0*/  FSEL R19, R19, R26, P5 ;  /* 0x0000001a13137208 */ /* 0x000fc80002800000 */
[----:B-----5:R-:W-:-:S04]  /*0fd0*/  FSETP.GT.FTZ.AND P2, PT, R18, R19, PT ;  /* 0x000000131200720b */ /* 0x020fc80003f54000 */
[----:B------:R-:W-:-:S04]  /*0fe0*/  FSEL R19, R18, R19, P2 ;  /* 0x0000001312137208 */ /* 0x000fc80001000000 */
[----:B------:R-:W-:-:S04]  /*0ff0*/  FSETP.GT.FTZ.AND P1, PT, R16, R19, PT ;  /* 0x000000131000720b */ /* 0x000fc80003f34000 */
[----:B------:R-:W-:Y:S02]  /*1000*/  FSEL R19, R16, R19, P1 ;  /* 0x0000001310137208 */ /* 0x000fe40000800000 */
[C---:B------:R-:W-:Y:S02]  /*1010*/  SEL R10, R17.reuse, R10, P3 ;  /* 0x0000000a110a7207 */ /* 0x040fe40001800000 */
[----:B------:R-:W-:Y:S01]  /*1020*/  FSETP.GT.FTZ.AND P3, PT, R14, R19, PT ;  /* 0x000000130e00720b */ /* 0x000fe20003f74000 */
[----:B------:R-:W-:-:S03]  /*1030*/  @P4 VIADD R10, R17, 0x400 ;  /* 0x00000400110a4836 */ /* 0x000fc60000000000 */
[----:B------:R-:W-:Y:S01]  /*1040*/  FSEL R14, R14, R19, P3 ;  /* 0x000000130e0e7208 */ /* 0x000fe20001800000 */
[----:B-1----:R-:W-:Y:S02]  /*1050*/  IMAD.MOV.U32 R8, RZ, RZ, 0x1000 ;  /* 0x00001000ff087424 */ /* 0x002fe400078e00ff */
[C---:B------:R-:W-:Y:S02]  /*1060*/  @P5 VIADD R10, R17.reuse, 0x800 ;  /* 0x00000800110a5836 */ /* 0x040fe40000000000 */
[C---:B------:R-:W-:Y:S02]  /*1070*/  @P2 VIADD R10, R17.reuse, 0xc00 ;  /* 0x00000c00110a2836 */ /* 0x040fe40000000000 */
[C---:B------:R-:W-:Y:S02]  /*1080*/  @P1 IMAD.IADD.U32 R10, R17.reuse, 0x1, R8 ;  /* 0x00000001110a1824 */ /* 0x040fe400078e0008 */
[----:B------:R-:W-:Y:S02]  /*1090*/  @P3 VIADD R10, R17, 0x1400 ;  /* 0x00001400110a3836 */ /* 0x000fe40000000000 */
[----:B------:R-:W-:Y:S01]  /*10a0*/  VIADD R15, R15, 0x2000 ;  /* 0x000020000f0f7836 */ /* 0x000fe20000000000 */
[----:B--2---:R-:W-:-:S04]  /*10b0*/  FSETP.GT.FTZ.AND P4, PT, R11, R14, PT ;  /* 0x0000000e0b00720b */ /* 0x004fc80003f94000 */
[----:B------:R-:W-:-:S04]  /*10c0*/  FSEL R14, R11, R14, P4 ;  /* 0x0000000e0b0e7208 */ /* 0x000fc80002000000 */
[----:B------:R-:W-:-:S04]  /*10d0*/  FSETP.GT.FTZ.AND P1, PT, R25, R14, PT ;  /* 0x0000000e1900720b */ /* 0x000fc80003f34000 */
[----:B------:R-:W-:Y:S01]  /*10e0*/  FSEL R11, R25, R14, P1 ;  /* 0x0000000e190b7208 */ /* 0x000fe20000800000 */
[----:B------:R-:W-:-:S08]  /*10f0*/  @P4 VIADD R10, R17, 0x1800 ;  /* 0x00001800110a4836 */ /* 0x000fd00000000000 */
[----:B------:R-:W-:-:S07]  /*1100*/  @P1 VIADD R10, R17, 0x1c00 ;  /* 0x00001c00110a1836 */ /* 0x000fce0000000000 */
.L_x_165:
[----:B------:R-:W-:Y:S05]  /*1110*/  BSYNC.RECONVERGENT B1 ;  /* 0x0000000000017941 */ /* 0x000fea0003800200 */
.L_x_164:
        /* <DEDUP_REMOVED lines=12> */
[----:B------:R-:W5:Y:S01]  /*11e0*/  LDG.E R26, desc[UR8][R8.64+0x3000] ;  /* 0x00300008081a7981 */ /* 0x000f62000c1e1900 */
[----:B------:R-:W-:Y:S01]  /*11f0*/  VIADD R15, R15, 0x1000 ;  /* 0x000010000f0f7836 */ /* 0x000fe20000000000 */
        /* <DEDUP_REMOVED lines=11> */
[----:B------:R-:W-:-:S07]  /*12b0*/  @P4 VIADD R10, R17, 0xc00 ;  /* 0x00000c00110a4836 */ /* 0x000fce0000000000 */
.L_x_167:
[----:B------:R-:W-:Y:S05]  /*12c0*/  BSYNC.RECONVERGENT B1 ;  /* 0x0000000000017941 */ /* 0x000fea0003800200 */
.L_x_166:
[----:B------:R-:W-:Y:S05]  /*12d0*/  @!P1 BRA `(.L_x_159) ;  /* 0x0000000000509947 */ /* 0x000fea0003800000 */
[----:B------:R-:W1:Y:S01]  /*12e0*/  LDC.64 R8, c[0x0][0x388] ;  /* 0x0000e200ff087b82 */ /* 0x000e620000000a00 */
[----:B------:R-:W-:-:S04]  /*12f0*/  IMAD R15, R0, UR6, R15 ;  /* 0x00000006000f7c24 */ /* 0x000fc8000f8e020f */
[----:B-1----:R-:W-:-:S05]  /*1300*/  IMAD.WIDE R8, R15, 0x4, R8 ;  /* 0x000000040f087825 */ /* 0x002fca00078e0208 */
        /* <DEDUP_REMOVED lines=17> */
.L_x_159:
[----:B------:R-:W-:Y:S05]  /*1420*/  BSYNC.RECONVERGENT B0 ;  /* 0x0000000000007941 */ /* 0x000fea0003800200 */
.L_x_158:
[----:B------:R-:W1:Y:S01]  /*1430*/  SHFL.DOWN PT, R8, R11, 0x1, 0x1f ;  /* 0x08201f000b087f89 */ /* 0x000e6200000e0000 */
[----:B------:R-:W-:Y:S03]  /*1440*/  BSSY.RECONVERGENT B0, `(.L_x_168) ;  /* 0x000003b000007945 */ /* 0x000fe60003800200 */
[----:B------:R-:W3:Y:S01]  /*1450*/  SHFL.DOWN PT, R9, R10, 0x1, 0x1f ;  /* 0x08201f000a097f89 */ /* 0x000ee200000e0000 */
[----:B-1----:R-:W-:-:S04]  /*1460*/  FSETP.GT.FTZ.AND P0, PT, R11, R8, PT ;  /* 0x000000080b00720b */ /* 0x002fc80003f14000 */
[----:B0-----:R-:W-:-:S04]  /*1470*/  ISETP.GT.OR P0, PT, R6, 0x1e, P0 ;  /* 0x0000001e0600780c */ /* 0x001fc80000704670 */
[----:B------:R-:W-:Y:S02]  /*1480*/  FSEL R8, R11, R8, P0 ;  /* 0x000000080b087208 */ /* 0x000fe40000000000 */
[----:B---3--:R-:W-:-:S03]  /*1490*/  SEL R9, R10, R9, P0 ;  /* 0x000000090a097207 */ /* 0x008fc60000000000 */
[----:B--2---:R-:W0:Y:S04]  /*14a0*/  SHFL.DOWN PT, R15, R8, 0x2, 0x1f ;  /* 0x08401f00080f7f89 */ /* 0x004e2800000e0000 */
[----:B------:R-:W1:Y:S01]  /*14b0*/  SHFL.DOWN PT, R14, R9, 0x2, 0x1f ;  /* 0x08401f00090e7f89 */ /* 0x000e6200000e0000 */
[----:B0-----:R-:W-:-:S04]  /*14c0*/  FSETP.GT.FTZ.AND P1, PT, R8, R15, PT ;  /* 0x0000000f0800720b */ /* 0x001fc80003f34000 */
[----:B------:R-:W-:-:S04]  /*14d0*/  ISETP.GT.OR P1, PT, R6, 0x1d, P1 ;  /* 0x0000001d0600780c */ /* 0x000fc80000f24670 */
[----:B------:R-:W-:Y:S02]  /*14e0*/  FSEL R15, R8, R15, P1 ;  /* 0x0000000f080f7208 */ /* 0x000fe40000800000 */
[----:B-1----:R-:W-:Y:S02]  /*14f0*/  SEL R14, R9, R14, P1 ;  /* 0x0000000e090e7207 */ /* 0x002fe40000800000 */
[----:B------:R-:W-:Y:S01]  /*1500*/  ISETP.NE.AND P1, PT, R6, RZ, PT ;  /* 0x000000ff0600720c */ /* 0x000fe20003f25270 */
        /* <DEDUP_REMOVED lines=16> */
[----:B-1----:R-:W-:Y:S02]  /*1610*/  SEL R26, R8, R9, P0 ;  /* 0x00000009081a7207 */ /* 0x002fe40000000000 */
[----:B------:R-:W-:Y:S02]  /*1620*/  FSEL R15, R17, R10, P0 ;  /* 0x0000000a110f7208 */ /* 0x000fe40000000000 */
[----:B------:R-:W-:Y:S01]  /*1630*/  ISETP.NE.AND P0, PT, R3, RZ, PT ;  /* 0x000000ff0300720c */ /* 0x000fe20003f05270 */
[----:B------:R0:W-:Y:S04]  /*1640*/  @!P1 STS [R13+UR5+0x4], R26 ;  /* 0x0000041a0d009988 */ /* 0x0001e80008000805 */
[----:B------:R0:W-:Y:S01]  /*1650*/  @!P1 STS [R13+UR5+0x8], R15 ;  /* 0x0000080f0d009988 */ /* 0x0001e20008000805 */
[----:B------:R-:W-:Y:S07]  /*1660*/  BAR.SYNC.DEFER_BLOCKING 0x0 ;  /* 0x0000000000007b1d */ /* 0x000fee0000010000 */
[----:B------:R-:W-:Y:S05]  /*1670*/  @P0 BRA `(.L_x_169) ;  /* 0x00000000005c0947 */ /* 0x000fea0003800000 */
[----:B------:R-:W1:Y:S01]  /*1680*/  S2UR UR7, SR_CgaCtaId ;  /* 0x00000000000779c3 */ /* 0x000e620000008800 */
[----:B------:R-:W-:-:S07]  /*1690*/  UMOV UR6, 0x400 ;  /* 0x0000040000067882 */ /* 0x000fce0000000000 */
[----:B------:R-:W2:Y:S08]  /*16a0*/  LDC.64 R16, c[0x0][0x398] ;  /* 0x0000e600ff107b82 */ /* 0x000eb00000000a00 */
[----:B------:R-:W3:Y:S01]  /*16b0*/  LDC.64 R18, c[0x0][0x388] ;  /* 0x0000e200ff127b82 */ /* 0x000ee20000000a00 */
[----:B-1----:R-:W-:-:S09]  /*16c0*/  ULEA UR6, UR7, UR6, 0x18 ;  /* 0x0000000607067291 */ /* 0x002fd2000f8ec0ff */
[----:B------:R-:W1:Y:S04]  /*16d0*/  LDS.128 R8, [UR6+0x10] ;  /* 0x00001006ff087984 */ /* 0x000e680008000c00 */
[----:B------:R-:W4:Y:S01]  /*16e0*/  LDS R25, [UR6+0x20] ;  /* 0x00002006ff197984 */ /* 0x000f220008000800 */
[----:B-1----:R-:W-:-:S04]  /*16f0*/  FSETP.GT.FTZ.AND P0, PT, R15, R8, PT ;  /* 0x000000080f00720b */ /* 0x002fc80003f14000 */
[----:B0-----:R-:W-:-:S09]  /*1700*/  FSEL R15, R15, R8, P0 ;  /* 0x000000080f0f7208 */ /* 0x001fd20000000000 */
[----:B------:R-:W0:Y:S01]  /*1710*/  @!P0 LDS R26, [UR6+0xc] ;  /* 0x00000c06ff1a8984 */ /* 0x000e220008000800 */
[----:B------:R-:W-:-:S04]  /*1720*/  FSETP.GT.FTZ.AND P0, PT, R15, R10, PT ;  /* 0x0000000a0f00720b */ /* 0x000fc80003f14000 */
[----:B------:R-:W-:Y:S02]  /*1730*/  FSEL R10, R15, R10, P0 ;  /* 0x0000000a0f0a7208 */ /* 0x000fe40000000000 */
[----:B------:R-:W1:Y:S02]  /*1740*/  LDC.64 R14, c[0x0][0x390] ;  /* 0x0000e400ff0e7b82 */ /* 0x000e640000000a00 */
[----:B----4-:R-:W-:-:S04]  /*1750*/  FSETP.GT.FTZ.AND P1, PT, R10, R25, PT ;  /* 0x000000190a00720b */ /* 0x010fc80003f34000 */
[----:B------:R-:W-:-:S09]  /*1760*/  FSEL R25, R10, R25, P1 ;  /* 0x000000190a197208 */ /* 0x000fd20000800000 */
[----:B0-----:R-:W-:Y:S01]  /*1770*/  @P1 SEL R11, R26, R9, P0 ;  /* 0x000000091a0b1207 */ /* 0x001fe20000000000 */
[----:B------:R-:W-:-:S04]  /*1780*/  VIADD R9, R4, UR4 ;  /* 0x0000000404097c36 */ /* 0x000fc80008000000 */
[----:B-1----:R-:W-:-:S04]  /*1790*/  IMAD.WIDE R14, R9, 0x4, R14 ;  /* 0x00000004090e7825 */ /* 0x002fc800078e020e */
[----:B--2---:R-:W-:Y:S01]  /*17a0*/  IMAD.WIDE R16, R9, 0x4, R16 ;  /* 0x0000000409107825 */ /* 0x004fe200078e0210 */
[----:B------:R1:W-:Y:S03]  /*17b0*/  STG.E desc[UR8][R14.64], R11 ;  /* 0x0000000b0e007986 */ /* 0x0003e6000c101908 */
[----:B---3--:R-:W-:Y:S01]  /*17c0*/  IMAD.WIDE R18, R11, 0x4, R18 ;  /* 0x000000040b127825 */ /* 0x008fe200078e0212 */
[----:B------:R1:W-:Y:S04]  /*17d0*/  STG.E desc[UR8][R16.64], R25 ;  /* 0x0000001910007986 */ /* 0x0003e8000c101908 */
[----:B------:R1:W-:Y:S02]  /*17e0*/  STG.E desc[UR8][R18.64], R24 ;  /* 0x0000001812007986 */ /* 0x0003e4000c101908 */
.L_x_169:
[----:B------:R-:W-:Y:S05]  /*17f0*/  BSYNC.RECONVERGENT B0 ;  /* 0x0000000000007941 */ /* 0x000fea0003800200 */
.L_x_168:
[----:B------:R-:W-:Y:S01]  /*1800*/  UIADD3 UR4, UPT, UPT, UR4, 0x1, URZ ;  /* 0x0000000104047890 */ /* 0x000fe2000fffe0ff */
[----:B------:R-:W-:Y:S05]  /*1810*/  BAR.SYNC.DEFER_BLOCKING 0x0 ;  /* 0x0000000000007b1d */ /* 0x000fea0000010000 */
[----:B------:R-:W-:-:S13]  /*1820*/  ISETP.NE.AND P0, PT, R2, UR4, PT ;  /* 0x0000000402007c0c */ /* 0x000fda000bf05270 */
[----:B------:R-:W-:Y:S05]  /*1830*/  @P0 BRA `(.L_x_170) ;  /* 0xfffffff0000c0947 */ /* 0x000fea000383ffff */
[----:B------:R-:W-:Y:S05]  /*1840*/  EXIT ;  /* 0x000000000000794d */ /* 0x000fea0003800000 */
.L_x_171:
        /* <DEDUP_REMOVED lines=11> */
.L_x_199:


//--------------------- .text._ZN17fastertransformer14addBiasEndMaskI6__halfEEvPT_PKS2_PKiPKbii --------------------------
	.section	.text._ZN17fastertransformer14addBiasEndMaskI6__halfEEvPT_PKS2_PKiPKbii,"ax",@progbits
	.align	128
        .global         _ZN17fastertransformer14addBiasEndMaskI6__halfEEvPT_PKS2_PKiPKbii
        .type           _ZN17fastertransformer14addBiasEndMaskI6__halfEEvPT_PKS2_PKiPKbii,@function
        .size           _ZN17fastertransformer14addBiasEndMaskI6__halfEEvPT_PKS2_PKiPKbii,(.L_x_200 - _ZN17fastertransformer14addBiasEndMaskI6__halfEEvPT_PKS2_PKiPKbii)
        .other          _ZN17fastertransformer14addBiasEndMaskI6__halfEEvPT_PKS2_PKiPKbii,@"STO_CUDA_ENTRY STV_DEFAULT"
_ZN17fastertransformer14addBiasEndMaskI6__halfEEvPT_PKS2_PKiPKbii:
.text._ZN17fastertransformer14addBiasEndMaskI6__halfEEvPT_PKS2_PKiPKbii:
[----:B------:R-:W-:Y:S01]  /*0000*/  LDC R1, c[0x0][0x37c] ;  /* 0x0000df00ff017b82 */ /* 0x000fe20000000800 */
[----:B------:R-:W0:Y:S01]  /*0010*/  LDCU.64 UR6, c[0x0][0x398] ;  /* 0x00007300ff0677ac */ /* 0x000e220008000a00 */
[----:B------:R-:W1:Y:S01]  /*0020*/  S2R R0, SR_CTAID.X ;  /* 0x0000000000007919 */ /* 0x000e620000002500 */
[----:B------:R-:W2:Y:S01]  /*0030*/  LDCU.64 UR4, c[0x0][0x358] ;  /* 0x00006b00ff0477ac */ /* 0x000ea20008000a00 */
[----:B0-----:R-:W-:-:S04]  /*0040*/  ISETP.NE.U32.AND P0, PT, RZ, UR6, PT ;  /* 0x00000006ff007c0c */ /* 0x001fc8000bf05070 */
[----:B------:R-:W-:-:S13]  /*0050*/  ISETP.NE.AND.EX P0, PT, RZ, UR7, PT, P0 ;  /* 0x00000007ff007c0c */ /* 0x000fda000bf05300 */
[----:B-1----:R-:W-:Y:S01]  /*0060*/  @P0 IADD3 R2, P1, PT, R0, UR6, RZ ;  /* 0x0000000600020c10 */ /* 0x002fe2000ff3e0ff */
[----:B------:R-:W0:Y:S01]  /*0070*/  S2R R5, SR_TID.X ;  /* 0x0000000000057919 */ /* 0x000e220000002100 */
[----:B------:R-:W0:Y:S02]  /*0080*/  LDCU UR6, c[0x0][0x3a4] ;  /* 0x00007480ff0677ac */ /* 0x000e240008000800 */
[----:B------:R-:W-:-:S05]  /*0090*/  @P0 IADD3.X R3, PT, PT, RZ, UR7, RZ, P1, !PT ;  /* 0x00000007ff030c10 */ /* 0x000fca0008ffe4ff */
[----:B--2---:R1:W5:Y:S01]  /*00a0*/  @P0 LDG.E.U8 R4, desc[UR4][R2.64] ;  /* 0x0000000402040981 */ /* 0x004362000c1e1100 */
[----:B0-----:R-:W-:-:S13]  /*00b0*/  ISETP.GE.AND P1, PT, R5, UR6, PT ;  /* 0x0000000605007c0c */ /* 0x001fda000bf26270 */
[----:B-1----:R-:W-:Y:S05]  /*00c0*/  @P1 EXIT ;  /* 0x000000000000194d */ /* 0x002fea0003800000 */
[----:B------:R-:W0:Y:S01]  /*00d0*/  LDCU.64 UR8, c[0x0][0x388] ;  /* 0x00007100ff0877ac */ /* 0x000e220008000a00 */
[----:B------:R-:W1:Y:S01]  /*00e0*/  LDC.64 R2, c[0x0][0x390] ;  /* 0x0000e400ff027b82 */ /* 0x000e620000000a00 */
[----:B-----5:R-:W-:Y:S01]  /*00f0*/  ISETP.EQ.OR P0, PT, R4, RZ, !P0 ;  /* 0x000000ff0400720c */ /* 0x020fe20004702670 */
[----:B------:R-:W2:Y:S01]  /*0100*/  LDCU UR6, c[0x0][0x360] ;  /* 0x00006c00ff0677ac */ /* 0x000ea20008000800 */
[----:B------:R-:W3:Y:S05]  /*0110*/  LDCU UR10, c[0x0][0x3a4] ;  /* 0x00007480ff0a77ac */ /* 0x000eea0008000800 */
[----:B------:R-:W4:Y:S01]  /*0120*/  LDC.64 R6, c[0x0][0x380] ;  /* 0x0000e000ff067b82 */ /* 0x000f220000000a00 */
[----:B------:R-:W1:Y:S07]  /*0130*/  LDCU UR7, c[0x0][0x3a0] ;  /* 0x00007400ff0777ac */ /* 0x000e6e0008000800 */
[----:B------:R-:W2:Y:S01]  /*0140*/  LDC.64 R8, c[0x0][0x380] ;  /* 0x0000e000ff087b82 */ /* 0x000ea20000000a00 */
[----:B0-----:R-:W-:-:S04]  /*0150*/  UISETP.NE.U32.AND UP0, UPT, UR8, URZ, UPT ;  /* 0x000000ff0800728c */ /* 0x001fc8000bf05070 */
[----:B------:R-:W-:-:S03]  /*0160*/  UISETP.NE.AND.EX UP0, UPT, UR9, URZ, UPT, UP0 ;  /* 0x000000ff0900728c */ /* 0x000fc6000bf05300 */
[----:B------:R-:W0:Y:S01]  /*0170*/  LDC.64 R10, c[0x0][0x388] ;  /* 0x0000e200ff0a7b82 */ /* 0x000e220000000a00 */
[----:B-1----:R-:W-:-:S05]  /*0180*/  IMAD.WIDE.U32 R2, R0, 0x4, R2 ;  /* 0x0000000400027825 */ /* 0x002fca00078e0002 */
[----:B---3--:R-:W-:Y:S05]  /*0190*/  BRA.U !UP0, `(.L_x_172) ;  /* 0x0000000108847547 */ /* 0x008fea000b800000 */
.L_x_176:
[----:B------:R-:W-:Y:S01]  /*01a0*/  ISETP.GE.AND P1, PT, R5, UR7, PT ;  /* 0x0000000705007c0c */ /* 0x000fe2000bf26270 */
[----:B01-3--:R-:W-:Y:S01]  /*01b0*/  HFMA2 R14, -RZ, RZ, 0, -65504 ;  /* 0x0000fbffff0e7431 */ /* 0x00bfe200000001ff */
[----:B------:R-:W-:Y:S11]  /*01c0*/  BSSY.RECONVERGENT B0, `(.L_x_173) ;  /* 0x000001a000007945 */ /* 0x000ff60003800200 */
[----:B------:R-:W1:Y:S08]  /*01d0*/  @P1 LDC R4, c[0x0][0x3a4] ;  /* 0x0000e900ff041b82 */ /* 0x000e700000000800 */
[----:B------:R-:W3:Y:S01]  /*01e0*/  @P1 LDC.64 R12, c[0x0][0x380] ;  /* 0x0000e000ff0c1b82 */ /* 0x000ee20000000a00 */
[----:B-1----:R-:W-:-:S04]  /*01f0*/  @P1 IMAD R15, R0, R4, R5 ;  /* 0x00000004000f1224 */ /* 0x002fc800078e0205 */
[----:B---3--:R-:W-:-:S05]  /*0200*/  @P1 IMAD.WIDE R12, R15, 0x2, R12 ;  /* 0x000000020f0c1825 */ /* 0x008fca00078e020c */
[----:B------:R1:W-:Y:S01]  /*0210*/  @P1 STG.E.U16 desc[UR4][R12.64], R14 ;  /* 0x0000000e0c001986 */ /* 0x0003e2000c101504 */
[----:B------:R-:W-:Y:S05]  /*0220*/  @P1 BRA `(.L_x_174) ;  /* 0x00000000004c1947 */ /* 0x000fea0003800000 */
[----:B------:R-:W-:Y:S05]  /*0230*/  @P0 BRA `(.L_x_175) ;  /* 0x0000000000280947 */ /* 0x000fea0003800000 */
[----:B------:R-:W3:Y:S01]  /*0240*/  LDG.E R4, desc[UR4][R2.64] ;  /* 0x0000000402047981 */ /* 0x000ee2000c1e1900 */
[----:B-1----:R-:W-:Y:S02]  /*0250*/  IMAD.MOV.U32 R14, RZ, RZ, 0x7bff ;  /* 0x00007bffff0e7424 */ /* 0x002fe400078e00ff */
[----:B------:R-:W-:Y:S01]  /*0260*/  IMAD.MOV.U32 R12, RZ, RZ, 0xfbff ;  /* 0x0000fbffff0c7424 */ /* 0x000fe200078e00ff */
[----:B---3--:R-:W-:Y:S02]  /*0270*/  ISETP.NE.AND P1, PT, R5, R4, PT ;  /* 0x000000040500720c */ /* 0x008fe40003f25270 */
[----:B------:R-:W-:-:S05]  /*0280*/  MOV R4, UR10 ;  /* 0x0000000a00047c02 */ /* 0x000fca0008000f00 */
[----:B------:R-:W-:-:S06]  /*0290*/  IMAD R13, R0, R4, R5 ;  /* 0x00000004000d7224 */ /* 0x000fcc00078e0205 */
[----:B------:R-:W-:Y:S01]  /*02a0*/  @P1 PRMT R14, R12, 0x7610, R14 ;  /* 0x000076100c0e1816 */ /* 0x000fe2000000000e */
[----:B----4-:R-:W-:-:S05]  /*02b0*/  IMAD.WIDE R12, R13, 0x2, R6 ;  /* 0x000000020d0c7825 */ /* 0x010fca00078e0206 */
[----:B------:R3:W-:Y:S01]  /*02c0*/  STG.E.U16 desc[UR4][R12.64], R14 ;  /* 0x0000000e0c007986 */ /* 0x0007e2000c101504 */
[----:B------:R-:W-:Y:S05]  /*02d0*/  BRA `(.L_x_174) ;  /* 0x0000000000207947 */ /* 0x000fea0003800000 */
.L_x_175:
[----:B------:R-:W-:Y:S01]  /*02e0*/  MOV R4, UR10 ;  /* 0x0000000a00047c02 */ /* 0x000fe20008000f00 */
[----:B01----:R-:W-:-:S04]  /*02f0*/  IMAD.WIDE R12, R5, 0x2, R10 ;  /* 0x00000002050c7825 */ /* 0x003fc800078e020a */
[----:B------:R-:W-:Y:S02]  /*0300*/  IMAD R15, R0, R4, R5 ;  /* 0x00000004000f7224 */ /* 0x000fe400078e0205 */
[----:B------:R-:W3:Y:S02]  /*0310*/  LDG.E.U16 R12, desc[UR4][R12.64] ;  /* 0x000000040c0c7981 */ /* 0x000ee4000c1e1500 */
[----:B--2---:R-:W-:-:S05]  /*0320*/  IMAD.WIDE R14, R15, 0x2, R8 ;  /* 0x000000020f0e7825 */ /* 0x004fca00078e0208 */
[----:B------:R-:W3:Y:S02]  /*0330*/  LDG.E.U16 R17, desc[UR4][R14.64] ;  /* 0x000000040e117981 */ /* 0x000ee4000c1e1500 */
[----:B---3--:R-:W-:-:S05]  /*0340*/  HADD2 R13, R17.H0_H0, R12.H0_H0 ;  /* 0x2000000c110d7230 */ /* 0x008fca0000000800 */
[----:B------:R0:W-:Y:S02]  /*0350*/  STG.E.U16 desc[UR4][R14.64], R13 ;  /* 0x0000000d0e007986 */ /* 0x0001e4000c101504 */
.L_x_174:
[----:B--2---:R-:W-:Y:S05]  /*0360*/  BSYNC.RECONVERGENT B0 ;  /* 0x0000000000007941 */ /* 0x004fea0003800200 */
.L_x_173:
[----:B------:R-:W-:-:S05]  /*0370*/  VIADD R5, R5, UR6 ;  /* 0x0000000605057c36 */ /* 0x000fca0008000000 */
[----:B------:R-:W-:-:S13]  /*0380*/  ISETP.GE.AND P1, PT, R5, R4, PT ;  /* 0x000000040500720c */ /* 0x000fda0003f26270 */
[----:B------:R-:W-:Y:S05]  /*0390*/  @!P1 BRA `(.L_x_176) ;  /* 0xfffffffc00809947 */ /* 0x000fea000383ffff */
[----:B------:R-:W-:Y:S05]  /*03a0*/  EXIT ;  /* 0x000000000000794d */ /* 0x000fea0003800000 */
.L_x_172:
[----:B----4-:R-:W1:Y:S01]  /*03b0*/  LDC.64 R6, c[0x0][0x380] ;  /* 0x0000e000ff067b82 */ /* 0x010e620000000a00 */
[----:B------:R-:W3:Y:S01]  /*03c0*/  LDCU UR7, c[0x0][0x3a0] ;  /* 0x00007400ff0777ac */ /* 0x000ee20008000800 */
[----:B------:R-:W4:Y:S02]  /*03d0*/  LDCU UR8, c[0x0][0x3a4] ;  /* 0x00007480ff0877ac */ /* 0x000f240008000800 */
.L_x_179:
[----:B---3--:R-:W-:Y:S01]  /*03e0*/  ISETP.GE.AND P1, PT, R5, UR7, PT ;  /* 0x0000000705007c0c */ /* 0x008fe2000bf26270 */
[----:B------:R-:W-:Y:S01]  /*03f0*/  BSSY.RECONVERGENT B0, `(.L_x_177) ;  /* 0x0000011000007945 */ /* 0x000fe20003800200 */
[----:B0-2---:R-:W-:-:S11]  /*0400*/  MOV R4, 0xfbff ;  /* 0x0000fbff00047802 */ /* 0x005fd60000000f00 */
[----:B0-----:R-:W0:Y:S08]  /*0410*/  @P1 LDC R11, c[0x0][0x3a4] ;  /* 0x0000e900ff0b1b82 */ /* 0x001e300000000800 */
[----:B--2---:R-:W2:Y:S01]  /*0420*/  @P1 LDC.64 R8, c[0x0][0x380] ;  /* 0x0000e000ff081b82 */ /* 0x004ea20000000a00 */
[----:B0-----:R-:W-:-:S04]  /*0430*/  @P1 IMAD R11, R0, R11, R5 ;  /* 0x0000000b000b1224 */ /* 0x001fc800078e0205 */
[----:B--2---:R-:W-:-:S05]  /*0440*/  @P1 IMAD.WIDE R8, R11, 0x2, R8 ;  /* 0x000000020b081825 */ /* 0x004fca00078e0208 */
[----:B------:R0:W-:Y:S01]  /*0450*/  @P1 STG.E.U16 desc[UR4][R8.64], R4 ;  /* 0x0000000408001986 */ /* 0x0001e2000c101504 */
[----:B------:R-:W-:Y:S05]  /*0460*/  @P1 BRA `(.L_x_178) ;  /* 0x0000000000241947 */ /* 0x000fea0003800000 */
[----:B------:R-:W-:Y:S05]  /*0470*/  @P0 BRA `(.L_x_178) ;  /* 0x0000000000200947 */ /* 0x000fea0003800000 */
[----:B0-----:R-:W2:Y:S01]  /*0480*/  LDG.E R4, desc[UR4][R2.64] ;  /* 0x0000000402047981 */ /* 0x001ea2000c1e1900 */
[----:B------:R-:W-:Y:S02]  /*0490*/  HFMA2 R10, -RZ, RZ, 0, -65504 ;  /* 0x0000fbffff0a7431 */ /* 0x000fe400000001ff */
[----:B----4-:R-:W-:-:S04]  /*04a0*/  IMAD R9, R0, UR8, R5 ;  /* 0x0000000800097c24 */ /* 0x010fc8000f8e0205 */
[----:B-1----:R-:W-:Y:S01]  /*04b0*/  IMAD.WIDE R8, R9, 0x2, R6 ;  /* 0x0000000209087825 */ /* 0x002fe200078e0206 */
[----:B--2---:R-:W-:-:S03]  /*04c0*/  ISETP.NE.AND P1, PT, R5, R4, PT ;  /* 0x000000040500720c */ /* 0x004fc60003f25270 */
[----:B------:R-:W-:-:S10]  /*04d0*/  IMAD.MOV.U32 R4, RZ, RZ, 0x7bff ;  /* 0x00007bffff047424 */ /* 0x000fd400078e00ff */
[----:B------:R-:W-:-:S05]  /*04e0*/  @P1 PRMT R4, R10, 0x7610, R4 ;  /* 0x000076100a041816 */ /* 0x000fca0000000004 */
[----:B------:R2:W-:Y:S02]  /*04f0*/  STG.E.U16 desc[UR4][R8.64], R4 ;  /* 0x0000000408007986 */ /* 0x0005e4000c101504 */
.L_x_178:
[----:B----4-:R-:W-:Y:S05]  /*0500*/  BSYNC.RECONVERGENT B0 ;  /* 0x0000000000007941 */ /* 0x010fea0003800200 */
.L_x_177:
[----:B------:R-:W-:-:S05]  /*0510*/  VIADD R5, R5, UR6 ;  /* 0x0000000605057c36 */ /* 0x000fca0008000000 */
[----:B------:R-:W-:-:S13]  /*0520*/  ISETP.GE.AND P1, PT, R5, UR8, PT ;  /* 0x0000000805007c0c */ /* 0x000fda000bf26270 */
[----:B------:R-:W-:Y:S05]  /*0530*/  @!P1 BRA `(.L_x_179) ;  /* 0xfffffffc00a89947 */ /* 0x000fea000383ffff */
[----:B------:R-:W-:Y:S05]  /*0540*/  EXIT ;  /* 0x000000000000794d */ /* 0x000fea0003800000 */
.L_x_180:
        /* <DEDUP_REMOVED lines=11> */
.L_x_200:


//--------------------- .text._ZN17fastertransformer14addBiasEndMaskIfEEvPT_PKS1_PKiPKbii --------------------------
	.section	.text._ZN17fastertransformer14addBiasEndMaskIfEEvPT_PKS1_PKiPKbii,"ax",@progbits
	.align	128
        .global         _ZN17fastertransformer14addBiasEndMaskIfEEvPT_PKS1_PKiPKbii
        .type           _ZN17fastertransformer14addBiasEndMaskIfEEvPT_PKS1_PKiPKbii,@function
        .size           _ZN17fastertransformer14addBiasEndMaskIfEEvPT_PKS1_PKiPKbii,(.L_x_201 - _ZN17fastertransformer14addBiasEndMaskIfEEvPT_PKS1_PKiPKbii)
        .other          _ZN17fastertransformer14addBiasEndMaskIfEEvPT_PKS1_PKiPKbii,@"STO_CUDA_ENTRY STV_DEFAULT"
_ZN17fastertransformer14addBiasEndMaskIfEEvPT_PKS1_PKiPKbii:
.text._ZN17fastertransformer14addBiasEndMaskIfEEvPT_PKS1_PKiPKbii:
        /* <DEDUP_REMOVED lines=17> */
[----:B------:R-:W3:Y:S01]  /*0110*/  LDCU UR10, c[0x0][0x3a4] ;  /* 0x00007480ff0a77ac */ /* 0x000ee20008000800 */
[----:B------:R-:W4:Y:S01]  /*0120*/  LDCU UR7, c[0x0][0x3a0] ;  /* 0x00007400ff0777ac */ /* 0x000f220008000800 */
[----:B0-----:R-:W-:-:S04]  /*0130*/  UISETP.NE.U32.AND UP0, UPT, UR8, URZ, UPT ;  /* 0x000000ff0800728c */ /* 0x001fc8000bf05070 */
[----:B------:R-:W-:Y:S01]  /*0140*/  UISETP.NE.AND.EX UP0, UPT, UR9, URZ, UPT, UP0 ;  /* 0x000000ff0900728c */ /* 0x000fe2000bf05300 */
[----:B-1----:R-:W-:-:S08]  /*0150*/  IMAD.WIDE.U32 R2, R0, 0x4, R2 ;  /* 0x0000000400027825 */ /* 0x002fd000078e0002 */
[----:B--234-:R-:W-:Y:S05]  /*0160*/  BRA.U !UP0, `(.L_x_181) ;  /* 0x0000000108847547 */ /* 0x01cfea000b800000 */
.L_x_184:
[----:B------:R-:W-:Y:S01]  /*0170*/  ISETP.GE.AND P1, PT, R5, UR7, PT ;  /* 0x0000000705007c0c */ /* 0x000fe2000bf26270 */
[----:B------:R-:W-:-:S12]  /*0180*/  BSSY.RECONVERGENT B0, `(.L_x_182) ;  /* 0x000001b000007945 */ /* 0x000fd80003800200 */
[----:B0-----:R-:W0:Y:S01]  /*0190*/  @P1 LDC R4, c[0x0][0x3a4] ;  /* 0x0000e900ff041b82 */ /* 0x001e220000000800 */
[----:B-1----:R-:W-:-:S07]  /*01a0*/  @P1 MOV R11, 0xff7fffff ;  /* 0xff7fffff000b1802 */ /* 0x002fce0000000f00 */
[----:B------:R-:W1:Y:S01]  /*01b0*/  @P1 LDC.64 R6, c[0x0][0x380] ;  /* 0x0000e000ff061b82 */ /* 0x000e620000000a00 */
[----:B0-----:R-:W-:-:S04]  /*01c0*/  @P1 IMAD R9, R0, R4, R5 ;  /* 0x0000000400091224 */ /* 0x001fc800078e0205 */
[----:B-1----:R-:W-:-:S05]  /*01d0*/  @P1 IMAD.WIDE R6, R9, 0x4, R6 ;  /* 0x0000000409061825 */ /* 0x002fca00078e0206 */
[----:B------:R0:W-:Y:S01]  /*01e0*/  @P1 STG.E desc[UR4][R6.64], R11 ;  /* 0x0000000b06001986 */ /* 0x0001e2000c101904 */
[----:B------:R-:W-:Y:S05]  /*01f0*/  @P1 BRA `(.L_x_183) ;  /* 0x00000000004c1947 */ /* 0x000fea0003800000 */
[----:B------:R-:W2:Y:S01]  /*0200*/  @!P0 LDG.E R12, desc[UR4][R2.64] ;  /* 0x00000004020c8981 */ /* 0x000ea2000c1e1900 */
[----:B------:R-:W1:Y:S01]  /*0210*/  @!P0 LDC.64 R8, c[0x0][0x380] ;  /* 0x0000e000ff088b82 */ /* 0x000e620000000a00 */
[----:B------:R-:W-:Y:S02]  /*0220*/  @!P0 IMAD.U32 R4, RZ, RZ, UR10 ;  /* 0x0000000aff048e24 */ /* 0x000fe4000f8e00ff */
[----:B------:R-:W-:Y:S02]  /*0230*/  @!P0 IMAD.MOV.U32 R13, RZ, RZ, 0x7f7fffff ;  /* 0x7f7fffffff0d8424 */ /* 0x000fe400078e00ff */
[C-C-:B------:R-:W-:Y:S01]  /*0240*/  @!P0 IMAD R15, R0.reuse, R4, R5.reuse ;  /* 0x00000004000f8224 */ /* 0x140fe200078e0205 */
[----:B------:R-:W-:Y:S02]  /*0250*/  @P0 MOV R4, UR10 ;  /* 0x0000000a00040c02 */ /* 0x000fe40008000f00 */
[----:B0-----:R-:W0:Y:S03]  /*0260*/  LDC.64 R6, c[0x0][0x388] ;  /* 0x0000e200ff067b82 */ /* 0x001e260000000a00 */
[----:B------:R-:W-:-:S05]  /*0270*/  @P0 IMAD R17, R0, R4, R5 ;  /* 0x0000000400110224 */ /* 0x000fca00078e0205 */
[----:B------:R-:W3:Y:S01]  /*0280*/  LDC.64 R10, c[0x0][0x380] ;  /* 0x0000e000ff0a7b82 */ /* 0x000ee20000000a00 */
[----:B-1----:R-:W-:-:S04]  /*0290*/  @!P0 IMAD.WIDE R8, R15, 0x4, R8 ;  /* 0x000000040f088825 */ /* 0x002fc800078e0208 */
[----:B0-----:R-:W-:-:S04]  /*02a0*/  @P0 IMAD.WIDE R6, R5, 0x4, R6 ;  /* 0x0000000405060825 */ /* 0x001fc800078e0206 */
[----:B---3--:R-:W-:Y:S01]  /*02b0*/  @P0 IMAD.WIDE R10, R17, 0x4, R10 ;  /* 0x00000004110a0825 */ /* 0x008fe200078e020a */
[----:B--2---:R-:W-:-:S04]  /*02c0*/  @!P0 ISETP.NE.AND P1, PT, R5, R12, PT ;  /* 0x0000000c0500820c */ /* 0x004fc80003f25270 */
[----:B------:R-:W-:-:S05]  /*02d0*/  @!P0 FSEL R13, R13, -3.40282346638528859812e+38, !P1 ;  /* 0xff7fffff0d0d8808 */ /* 0x000fca0004800000 */
[----:B------:R1:W-:Y:S04]  /*02e0*/  @!P0 STG.E desc[UR4][R8.64], R13 ;  /* 0x0000000d08008986 */ /* 0x0003e8000c101904 */
[----:B------:R-:W2:Y:S04]  /*02f0*/  @P0 LDG.E R6, desc[UR4][R6.64] ;  /* 0x0000000406060981 */ /* 0x000ea8000c1e1900 */
[----:B------:R-:W2:Y:S02]  /*0300*/  @P0 LDG.E R15, desc[UR4][R10.64] ;  /* 0x000000040a0f0981 */ /* 0x000ea4000c1e1900 */
[----:B--2---:R-:W-:-:S05]  /*0310*/  @P0 FADD.FTZ R15, R6, R15 ;  /* 0x0000000f060f0221 */ /* 0x004fca0000010000 */
[----:B------:R1:W-:Y:S02]  /*0320*/  @P0 STG.E desc[UR4][R10.64], R15 ;  /* 0x0000000f0a000986 */ /* 0x0003e4000c101904 */
.L_x_183:
[----:B------:R-:W-:Y:S05]  /*0330*/  BSYNC.RECONVERGENT B0 ;  /* 0x0000000000007941 */ /* 0x000fea0003800200 */
.L_x_182:
[----:B------:R-:W-:-:S04]  /*0340*/  IADD3 R5, PT, PT, R5, UR6, RZ ;  /* 0x0000000605057c10 */ /* 0x000fc8000fffe0ff */
[----:B------:R-:W-:-:S13]  /*0350*/  ISETP.GE.AND P1, PT, R5, R4, PT ;  /* 0x000000040500720c */ /* 0x000fda0003f26270 */
[----:B------:R-:W-:Y:S05]  /*0360*/  @!P1 BRA `(.L_x_184) ;  /* 0xfffffffc00809947 */ /* 0x000fea000383ffff */
[----:B------:R-:W-:Y:S05]  /*0370*/  EXIT ;  /* 0x000000000000794d */ /* 0x000fea0003800000 */
.L_x_181:
[----:B------:R-:W0:Y:S01]  /*0380*/  LDC.64 R8, c[0x0][0x380] ;  /* 0x0000e000ff087b82 */ /* 0x000e220000000a00 */
[----:B------:R-:W1:Y:S01]  /*0390*/  LDCU UR7, c[0x0][0x3a0] ;  /* 0x00007400ff0777ac */ /* 0x000e620008000800 */
[----:B------:R-:W2:Y:S02]  /*03a0*/  LDCU UR8, c[0x0][0x3a4] ;  /* 0x00007480ff0877ac */ /* 0x000ea40008000800 */
.L_x_187:
[----:B-1----:R-:W-:Y:S01]  /*03b0*/  ISETP.GE.AND P1, PT, R5, UR7, PT ;  /* 0x0000000705007c0c */ /* 0x002fe2000bf26270 */
[----:B------:R-:W-:-:S12]  /*03c0*/  BSSY.RECONVERGENT B0, `(.L_x_185) ;  /* 0x0000010000007945 */ /* 0x000fd80003800200 */
[----:B---3--:R-:W1:Y:S01]  /*03d0*/  @P1 LDC R11, c[0x0][0x3a4] ;  /* 0x0000e900ff0b1b82 */ /* 0x008e620000000800 */
[----:B------:R-:W-:-:S07]  /*03e0*/  @P1 IMAD.MOV.U32 R13, RZ, RZ, -0x800001 ;  /* 0xff7fffffff0d1424 */ /* 0x000fce00078e00ff */
[----:B------:R-:W3:Y:S01]  /*03f0*/  @P1 LDC.64 R6, c[0x0][0x380] ;  /* 0x0000e000ff061b82 */ /* 0x000ee20000000a00 */
[----:B-1----:R-:W-:-:S04]  /*0400*/  @P1 IMAD R11, R0, R11, R5 ;  /* 0x0000000b000b1224 */ /* 0x002fc800078e0205 */
[----:B---3--:R-:W-:-:S05]  /*0410*/  @P1 IMAD.WIDE R6, R11, 0x4, R6 ;  /* 0x000000040b061825 */ /* 0x008fca00078e0206 */
[----:B------:R1:W-:Y:S01]  /*0420*/  @P1 STG.E desc[UR4][R6.64], R13 ;  /* 0x0000000d06001986 */ /* 0x0003e2000c101904 */
[----:B------:R-:W-:Y:S05]  /*0430*/  @P1 BRA `(.L_x_186) ;  /* 0x0000000000201947 */ /* 0x000fea0003800000 */
[----:B------:R-:W-:Y:S05]  /*0440*/  @P0 BRA `(.L_x_186) ;  /* 0x00000000001c0947 */ /* 0x000fea0003800000 */
[----:B------:R-:W3:Y:S01]  /*0450*/  LDG.E R4, desc[UR4][R2.64] ;  /* 0x0000000402047981 */ /* 0x000ee2000c1e1900 */
[----:B------:R-:W-:Y:S01]  /*0460*/  MOV R11, 0x7f7fffff ;  /* 0x7f7fffff000b7802 */ /* 0x000fe20000000f00 */
[----:B-12---:R-:W-:-:S04]  /*0470*/  IMAD R7, R0, UR8, R5 ;  /* 0x0000000800077c24 */ /* 0x006fc8000f8e0205 */
[----:B0-----:R-:W-:Y:S01]  /*0480*/  IMAD.WIDE R6, R7, 0x4, R8 ;  /* 0x0000000407067825 */ /* 0x001fe200078e0208 */
[----:B---3--:R-:W-:-:S04]  /*0490*/  ISETP.NE.AND P1, PT, R5, R4, PT ;  /* 0x000000040500720c */ /* 0x008fc80003f25270 */
[----:B------:R-:W-:-:S05]  /*04a0*/  FSEL R11, R11, -3.40282346638528859812e+38, !P1 ;  /* 0xff7fffff0b0b7808 */ /* 0x000fca0004800000 */
[----:B------:R3:W-:Y:S04]  /*04b0*/  STG.E desc[UR4][R6.64], R11 ;  /* 0x0000000b06007986 */ /* 0x0007e8000c101904 */
.L_x_186:
[----:B--2---:R-:W-:Y:S05]  /*04c0*/  BSYNC.RECONVERGENT B0 ;  /* 0x0000000000007941 */ /* 0x004fea0003800200 */
.L_x_185:
[----:B------:R-:W-:-:S05]  /*04d0*/  VIADD R5, R5, UR6 ;  /* 0x0000000605057c36 */ /* 0x000fca0008000000 */
[----:B------:R-:W-:-:S13]  /*04e0*/  ISETP.GE.AND P1, PT, R5, UR8, PT ;  /* 0x0000000805007c0c */ /* 0x000fda000bf26270 */
[----:B------:R-:W-:Y:S05]  /*04f0*/  @!P1 BRA `(.L_x_187) ;  /* 0xfffffffc00ac9947 */ /* 0x000fea000383ffff */
[----:B------:R-:W-:Y:S05]  /*0500*/  EXIT ;  /* 0x000000000000794d */ /* 0x000fea0003800000 */
.L_x_188:
        /* <DEDUP_REMOVED lines=15> */
.L_x_201:


//--------------------- .text._ZN17fastertransformer21curandBatchInitializeEP17curandStateXORWOWiPKy --------------------------
	.section	.text._ZN17fastertransformer21curandBatchInitializeEP17curandStateXORWOWiPKy,"ax",@progbits
	.align	128
        .global         _ZN17fastertransformer21curandBatchInitializeEP17curandStateXORWOWiPKy
        .type           _ZN17fastertransformer21curandBatchInitializeEP17curandStateXORWOWiPKy,@function
        .size           _ZN17fastertransformer21curandBatchInitializeEP17curandStateXORWOWiPKy,(.L_x_202 - _ZN17fastertransformer21curandBatchInitializeEP17curandStateXORWOWiPKy)
        .other          _ZN17fastertransformer21curandBatchInitializeEP17curandStateXORWOWiPKy,@"STO_CUDA_ENTRY STV_DEFAULT"
_ZN17fastertransformer21curandBatchInitializeEP17curandStateXORWOWiPKy:
.text._ZN17fastertransformer21curandBatchInitializeEP17curandStateXORWOWiPKy:
[----:B------:R-:W-:Y:S01]  /*0000*/  LDC R1, c[0x0][0x37c] ;  /* 0x0000df00ff017b82 */ /* 0x000fe20000000800 */
[----:B------:R-:W0:Y:S07]  /*0010*/  S2R R7, SR_TID.X ;  /* 0x0000000000077919 */ /* 0x000e2e0000002100 */
[----:B------:R-:W0:Y:S01]  /*0020*/  S2UR UR4, SR_CTAID.X ;  /* 0x00000000000479c3 */ /* 0x000e220000002500 */
[----:B------:R-:W1:Y:S07]  /*0030*/  LDCU UR5, c[0x0][0x388] ;  /* 0x00007100ff0577ac */ /* 0x000e6e0008000800 */
[----:B------:R-:W0:Y:S02]  /*0040*/  LDC R0, c[0x0][0x360] ;  /* 0x0000d800ff007b82 */ /* 0x000e240000000800 */
[----:B0-----:R-:W-:-:S05]  /*0050*/  IMAD R7, R0, UR4, R7 ;  /* 0x0000000400077c24 */ /* 0x001fca000f8e0207 */
[----:B-1----:R-:W-:-:S13]  /*0060*/  ISETP.GE.AND P0, PT, R7, UR5, PT ;  /* 0x0000000507007c0c */ /* 0x002fda000bf06270 */
[----:B------:R-:W-:Y:S05]  /*0070*/  @P0 EXIT ;  /* 0x000000000000094d */ /* 0x000fea0003800000 */
[----:B------:R-:W0:Y:S01]  /*0080*/  LDC.64 R2, c[0x0][0x390] ;  /* 0x0000e400ff027b82 */ /* 0x000e220000000a00 */
[----:B------:R-:W1:Y:S07]  /*0090*/  LDCU.64 UR4, c[0x0][0x358] ;  /* 0x00006b00ff0477ac */ /* 0x000e6e0008000a00 */
[----:B------:R-:W2:Y:S01]  /*00a0*/  LDC.64 R4, c[0x0][0x380] ;  /* 0x0000e000ff047b82 */ /* 0x000ea20000000a00 */
[----:B0-----:R-:W-:-:S06]  /*00b0*/  IMAD.WIDE R2, R7, 0x8, R2 ;  /* 0x0000000807027825 */ /* 0x001fcc00078e0202 */
[----:B-1----:R-:W3:Y:S01]  /*00c0*/  LDG.E.64 R2, desc[UR4][R2.64] ;  /* 0x0000000402027981 */ /* 0x002ee2000c1e1b00 */
[----:B--2---:R-:W-:-:S05]  /*00d0*/  IMAD.WIDE R4, R7, 0x30, R4 ;  /* 0x0000003007047825 */ /* 0x004fca00078e0204 */
[----:B------:R-:W-:Y:S04]  /*00e0*/  STG.E.64 desc[UR4][R4.64+0x18], RZ ;  /* 0x000018ff04007986 */ /* 0x000fe8000c101b04 */
[----:B------:R-:W-:Y:S04]  /*00f0*/  STG.E desc[UR4][R4.64+0x20], RZ ;  /* 0x000020ff04007986 */ /* 0x000fe8000c101904 */
[----:B------:R-:W-:Y:S01]  /*0100*/  STG.E.64 desc[UR4][R4.64+0x28], RZ ;  /* 0x000028ff04007986 */ /* 0x000fe2000c101b04 */
[----:B---3--:R-:W-:Y:S02]  /*0110*/  LOP3.LUT R0, R2, 0xaad26b49, RZ, 0x3c, !PT ;  /* 0xaad26b4902007812 */ /* 0x008fe400078e3cff */
[----:B------:R-:W-:-:S03]  /*0120*/  LOP3.LUT R6, R3, 0xf7dcefdd, RZ, 0x3c, !PT ;  /* 0xf7dcefdd03067812 */ /* 0x000fc600078e3cff */
[----:B------:R-:W-:Y:S02]  /*0130*/  IMAD R0, R0, 0x4182bed5, RZ ;  /* 0x4182bed500007824 */ /* 0x000fe400078e02ff */
[----:B------:R-:W-:Y:S02]  /*0140*/  IMAD R9, R6, -0x658354e5, RZ ;  /* 0x9a7cab1b06097824 */ /* 0x000fe400078e02ff */
[C---:B------:R-:W-:Y:S01]  /*0150*/  VIADD R7, R0.reuse, 0x75bcd15 ;  /* 0x075bcd1500077836 */ /* 0x040fe20000000000 */
[C---:B------:R-:W-:Y:S01]  /*0160*/  LOP3.LUT R10, R0.reuse, 0x159a55e5, RZ, 0x3c, !PT ;  /* 0x159a55e5000a7812 */ /* 0x040fe200078e3cff */
[C---:B------:R-:W-:Y:S01]  /*0170*/  VIADD R3, R0.reuse, 0x583f19 ;  /* 0x00583f1900037836 */ /* 0x040fe20000000000 */
[----:B------:R-:W-:Y:S02]  /*0180*/  IADD3 R6, PT, PT, R0, 0x64f0c9, R9 ;  /* 0x0064f0c900067810 */ /* 0x000fe40007ffe009 */
[C---:B------:R-:W-:Y:S02]  /*0190*/  IADD3 R11, PT, PT, R9.reuse, 0x1f123bb5, RZ ;  /* 0x1f123bb5090b7810 */ /* 0x040fe40007ffe0ff */
[----:B------:R-:W-:Y:S01]  /*01a0*/  LOP3.LUT R2, R9, 0x5491333, RZ, 0x3c, !PT ;  /* 0x0549133309027812 */ /* 0x000fe200078e3cff */
[----:B------:R-:W-:Y:S04]  /*01b0*/  STG.E.64 desc[UR4][R4.64], R6 ;  /* 0x0000000604007986 */ /* 0x000fe8000c101b04 */
[----:B------:R-:W-:Y:S04]  /*01c0*/  STG.E.64 desc[UR4][R4.64+0x8], R10 ;  /* 0x0000080a04007986 */ /* 0x000fe8000c101b04 */
[----:B------:R-:W-:Y:S01]  /*01d0*/  STG.E.64 desc[UR4][R4.64+0x10], R2 ;  /* 0x0000100204007986 */ /* 0x000fe2000c101b04 */
[----:B------:R-:W-:Y:S05]  /*01e0*/  EXIT ;  /* 0x000000000000794d */ /* 0x000fea0003800000 */
.L_x_189:
        /* <DEDUP_REMOVED lines=9> */
.L_x_202:


//--------------------- .text._ZN17fastertransformer16curandInitializeEP17curandStateXORWOWiy --------------------------
	.section	.text._ZN17fastertransformer16curandInitializeEP17curandStateXORWOWiy,"ax",@progbits
	.align	128
        .global         _ZN17fastertransformer16curandInitializeEP17curandStateXORWOWiy
        .type           _ZN17fastertransformer16curandInitializeEP17curandStateXORWOWiy,@function
        .size           _ZN17fastertransformer16curandInitializeEP17curandStateXORWOWiy,(.L_x_203 - _ZN17fastertransformer16curandInitializeEP17curandStateXORWOWiy)
        .other          _ZN17fastertransformer16curandInitializeEP17curandStateXORWOWiy,@"STO_CUDA_ENTRY STV_DEFAULT"
_ZN17fastertransformer16curandInitializeEP17curandStateXORWOWiy:
.text._ZN17fastertransformer16curandInitializeEP17curandStateXORWOWiy:
[----:B------:R-:W-:Y:S01]  /*0000*/  LDC R1, c[0x0][0x37c] ;  /* 0x0000df00ff017b82 */ /* 0x000fe20000000800 */
[----:B------:R-:W0:Y:S07]  /*0010*/  S2R R5, SR_TID.X ;  /* 0x0000000000057919 */ /* 0x000e2e0000002100 */
[----:B------:R-:W0:Y:S01]  /*0020*/  S2UR UR4, SR_CTAID.X ;  /* 0x00000000000479c3 */ /* 0x000e220000002500 */
[----:B------:R-:W1:Y:S07]  /*0030*/  LDCU UR5, c[0x0][0x388] ;  /* 0x00007100ff0577ac */ /* 0x000e6e0008000800 */
[----:B------:R-:W0:Y:S02]  /*0040*/  LDC R0, c[0x0][0x360] ;  /* 0x0000d800ff007b82 */ /* 0x000e240000000800 */
[----:B0-----:R-:W-:-:S05]  /*0050*/  IMAD R5, R0, UR4, R5 ;  /* 0x0000000400057c24 */ /* 0x001fca000f8e0205 */
[----:B-1----:R-:W-:-:S13]  /*0060*/  ISETP.GE.U32.AND P0, PT, R5, UR5, PT ;  /* 0x0000000505007c0c */ /* 0x002fda000bf06070 */
[----:B------:R-:W-:Y:S05]  /*0070*/  @P0 EXIT ;  /* 0x000000000000094d */ /* 0x000fea0003800000 */
[----:B------:R-:W0:Y:S01]  /*0080*/  LDC.64 R6, c[0x0][0x390] ;  /* 0x0000e400ff067b82 */ /* 0x000e220000000a00 */
[----:B------:R-:W1:Y:S07]  /*0090*/  LDCU.64 UR4, c[0x0][0x358] ;  /* 0x00006b00ff0477ac */ /* 0x000e6e0008000a00 */
[----:B------:R-:W2:Y:S01]  /*00a0*/  LDC.64 R2, c[0x0][0x380] ;  /* 0x0000e000ff027b82 */ /* 0x000ea20000000a00 */
[----:B0-----:R-:W-:Y:S02]  /*00b0*/  LOP3.LUT R0, R6, 0xaad26b49, RZ, 0x3c, !PT ;  /* 0xaad26b4906007812 */ /* 0x001fe400078e3cff */
[----:B------:R-:W-:-:S03]  /*00c0*/  LOP3.LUT R4, R7, 0xf7dcefdd, RZ, 0x3c, !PT ;  /* 0xf7dcefdd07047812 */ /* 0x000fc600078e3cff */
[----:B------:R-:W-:Y:S02]  /*00d0*/  IMAD R0, R0, 0x4182bed5, RZ ;  /* 0x4182bed500007824 */ /* 0x000fe400078e02ff */
[----:B------:R-:W-:Y:S02]  /*00e0*/  IMAD R7, R4, -0x658354e5, RZ ;  /* 0x9a7cab1b04077824 */ /* 0x000fe400078e02ff */
[----:B--2---:R-:W-:Y:S01]  /*00f0*/  IMAD.WIDE.U32 R2, R5, 0x30, R2 ;  /* 0x0000003005027825 */ /* 0x004fe200078e0002 */
[C---:B------:R-:W-:Y:S02]  /*0100*/  LOP3.LUT R8, R0.reuse, 0x159a55e5, RZ, 0x3c, !PT ;  /* 0x159a55e500087812 */ /* 0x040fe400078e3cff */
[C---:B------:R-:W-:Y:S01]  /*0110*/  IADD3 R4, PT, PT, R0.reuse, 0x64f0c9, R7 ;  /* 0x0064f0c900047810 */ /* 0x040fe20007ffe007 */
[C---:B------:R-:W-:Y:S01]  /*0120*/  VIADD R5, R0.reuse, 0x75bcd15 ;  /* 0x075bcd1500057836 */ /* 0x040fe20000000000 */
[C---:B------:R-:W-:Y:S01]  /*0130*/  IADD3 R9, PT, PT, R7.reuse, 0x1f123bb5, RZ ;  /* 0x1f123bb507097810 */ /* 0x040fe20007ffe0ff */
[----:B------:R-:W-:Y:S01]  /*0140*/  VIADD R11, R0, 0x583f19 ;  /* 0x00583f19000b7836 */ /* 0x000fe20000000000 */
[----:B------:R-:W-:Y:S01]  /*0150*/  LOP3.LUT R10, R7, 0x5491333, RZ, 0x3c, !PT ;  /* 0x05491333070a7812 */ /* 0x000fe200078e3cff */
[----:B-1----:R-:W-:Y:S04]  /*0160*/  STG.E.64 desc[UR4][R2.64+0x18], RZ ;  /* 0x000018ff02007986 */ /* 0x002fe8000c101b04 */
[----:B------:R-:W-:Y:S04]  /*0170*/  STG.E.64 desc[UR4][R2.64], R4 ;  /* 0x0000000402007986 */ /* 0x000fe8000c101b04 */
[----:B------:R-:W-:Y:S04]  /*0180*/  STG.E.64 desc[UR4][R2.64+0x8], R8 ;  /* 0x0000080802007986 */ /* 0x000fe8000c101b04 */
[----:B------:R-:W-:Y:S04]  /*0190*/  STG.E desc[UR4][R2.64+0x20], RZ ;  /* 0x000020ff02007986 */ /* 0x000fe8000c101904 */
[----:B------:R-:W-:Y:S04]  /*01a0*/  STG.E.64 desc[UR4][R2.64+0x28], RZ ;  /* 0x000028ff02007986 */ /* 0x000fe8000c101b04 */
[----:B------:R-:W-:Y:S01]  /*01b0*/  STG.E.64 desc[UR4][R2.64+0x10], R10 ;  /* 0x0000100a02007986 */ /* 0x000fe2000c101b04 */
[----:B------:R-:W-:Y:S05]  /*01c0*/  EXIT ;  /* 0x000000000000794d */ /* 0x000fea0003800000 */
.L_x_190:
        /* <DEDUP_REMOVED lines=11> */
.L_x_203:


//--------------------- .text._ZN3cub18CUB_300001_SM_10006detail11EmptyKernelIvEEvv --------------------------
	.section	.text._ZN3cub18CUB_300001_SM_10006detail11EmptyKernelIvEEvv,"ax",@progbits
	.align	128
        .global         _ZN3cub18CUB_300001_SM_10006detail11EmptyKernelIvEEvv
        .type           _ZN3cub18CUB_300001_SM_10006detail11EmptyKernelIvEEvv,@function
        .size           _ZN3cub18CUB_300001_SM_10006detail11EmptyKernelIvEEvv,(.L_x_204 - _ZN3cub18CUB_300001_SM_10006detail11EmptyKernelIvEEvv)
        .other          _ZN3cub18CUB_300001_SM_10006detail11EmptyKernelIvEEvv,@"STO_CUDA_ENTRY STV_DEFAULT"
_ZN3cub18CUB_300001_SM_10006detail11EmptyKernelIvEEvv:
.text._ZN3cub18CUB_300001_SM_10006detail11EmptyKernelIvEEvv:
[----:B------:R-:W-:Y:S01]  /*0000*/  LDC R1, c[0x0][0x37c] ;  /* 0x0000df00ff017b82 */ /* 0x000fe20000000800 */
[----:B------:R-:W-:Y:S05]  /*0010*/  EXIT ;  /* 0x000000000000794d */ /* 0x000fea0003800000 */
.L_x_191:
        /* <DEDUP_REMOVED lines=14> */
.L_x_204:


//--------------------- .nv.global.init           --------------------------
	.section	.nv.global.init,"aw",@progbits
	.align	4
.nv.global.init:
	.type		mrg32k3aM1SubSeq,@object
	.size		mrg32k3aM1SubSeq,(mrg32k3aM2SubSeq - mrg32k3aM1SubSeq)
mrg32k3aM1SubSeq:
        /*0000*/ 	.byte	0x0b, 0xcc, 0xee, 0x04, 0x73, 0x29, 0x8b, 0x6f, 0xf6, 0x53, 0x03, 0xf6, 0x23, 0xf6, 0xea, 0xda
        /* <DEDUP_REMOVED lines=125> */
	.type		mrg32k3aM2SubSeq,@object
	.size		mrg32k3aM2SubSeq,(mrg32k3aM1 - mrg32k3aM2SubSeq)
mrg32k3aM2SubSeq:
        /* <DEDUP_REMOVED lines=126> */
	.type		mrg32k3aM1,@object
	.size		mrg32k3aM1,(mrg32k3aM1Seq - mrg32k3aM1)
mrg32k3aM1:
        /* <DEDUP_REMOVED lines=144> */
	.type		mrg32k3aM1Seq,@object
	.size		mrg32k3aM1Seq,(mrg32k3aM2 - mrg32k3aM1Seq)
mrg32k3aM1Seq:
        /* <DEDUP_REMOVED lines=144> */
	.type		mrg32k3aM2,@object
	.size		mrg32k3aM2,(mrg32k3aM2Seq - mrg32k3aM2)
mrg32k3aM2:
        /* <DEDUP_REMOVED lines=144> */
	.type		mrg32k3aM2Seq,@object
	.size		mrg32k3aM2Seq,(precalc_xorwow_matrix - mrg32k3aM2Seq)
mrg32k3aM2Seq:
        /* <DEDUP_REMOVED lines=144> */
	.type		precalc_xorwow_matrix,@object
	.size		precalc_xorwow_matrix,(precalc_xorwow_offset_matrix - precalc_xorwow_matrix)
precalc_xorwow_matrix:
        /* <DEDUP_REMOVED lines=6400> */
	.type		precalc_xorwow_offset_matrix,@object
	.size		precalc_xorwow_offset_matrix,(.L_1 - precalc_xorwow_offset_matrix)
precalc_xorwow_offset_matrix:
        /* <DEDUP_REMOVED lines=6400> */
.L_1:


//--------------------- .nv.shared._ZN17fastertransformer20topk_stage2_samplingI6__halfLi256ELi8EEEvPKiPT_PiS6_PbPfS8_iS3_fPKfP17curandStateXORWOWS3_iPKb --------------------------
	.section	.nv.shared._ZN17fastertransformer20topk_stage2_samplingI6__halfLi256ELi8EEEvPKiPT_PiS6_PbPfS8_iS3_fPKfP17curandStateXORWOWS3_iPKb,"aw",@nobits
	.sectionflags	@""
	.align	16
.nv.shared._ZN17fastertransformer20topk_stage2_samplingI6__halfLi256ELi8EEEvPKiPT_PiS6_PbPfS8_iS3_fPKfP17curandStateXORWOWS3_iPKb:
	.zero		1120


//--------------------- .nv.shared.reserved.0     --------------------------
	.section	.nv.shared.reserved.0,"aw",@nobits
	.weak		__nv_reservedSMEM_offset_0_alias
	.size		__nv_reservedSMEM_offset_0_alias, 0, 64
	.other		__nv_reservedSMEM_offset_0_alias,@"STO_CUDA_RESERVED_SHARED STV_DEFAULT"
__nv_reservedSMEM_offset_0_alias:
	.zero		0
	.zero		64


//--------------------- .nv.global                --------------------------
	.section	.nv.global,"aw",@nobits
.nv.global:
	.type		_ZN55_INTERNAL_0b8fb774_24_sampling_topk_kernels_cu_0e28dbac6thrust24THRUST_300001_SM_1000_NS12placeholders2_5E,@object
	.size		_ZN55_INTERNAL_0b8fb774_24_sampling_topk_kernels_cu_0e28dbac6thrust24THRUST_300001_SM_1000_NS12placeholders2_5E,(_ZN55_INTERNAL_0b8fb774_24_sampling_topk_kernels_cu_0e28dbac4cuda3std3__45__cpo6cbeginE - _ZN55_INTERNAL_0b8fb774_24_sampling_topk_kernels_cu_0e28dbac6thrust24THRUST_300001_SM_1000_NS12placeholders2_5E)
_ZN55_INTERNAL_0b8fb774_24_sampling_topk_kernels_cu_0e28dbac6thrust24THRUST_300001_SM_1000_NS12placeholders2_5E:
	.zero		1
	.type		_ZN55_INTERNAL_0b8fb774_24_sampling_topk_kernels_cu_0e28dbac4cuda3std3__45__cpo6cbeginE,@object
	.size		_ZN55_INTERNAL_0b8fb774_24_sampling_topk_kernels_cu_0e28dbac4cuda3std3__45__cpo6cbeginE,(_ZN55_INTERNAL_0b8fb774_24_sampling_topk_kernels_cu_0e28dbac4cuda3std6ranges3__45__cpo6cbeginE - _ZN55_INTERNAL_0b8fb774_24_sampling_topk_kernels_cu_0e28dbac4cuda3std3__45__cpo6cbeginE)
_ZN55_INTERNAL_0b8fb774_24_sampling_topk_kernels_cu_0e28dbac4cuda3std3__45__cpo6cbeginE:
	.zero		1
	.type		_ZN55_INTERNAL_0b8fb774_24_sampling_topk_kernels_cu_0e28dbac4cuda3std6ranges3__45__cpo6cbeginE,@object
	.size		_ZN55_INTERNAL_0b8fb774_24_sampling_topk_kernels_cu_0e28dbac4cuda3std6ranges3__45__cpo6cbeginE,(_ZN55_INTERNAL_0b8fb774_24_sampling_topk_kernels_cu_0e28dbac4cuda3std3__48in_placeE - _ZN55_INTERNAL_0b8fb774_24_sampling_topk_kernels_cu_0e28dbac4cuda3std6ranges3__45__cpo6cbeginE)
_ZN55_INTERNAL_0b8fb774_24_sampling_topk_kernels_cu_0e28dbac4cuda3std6ranges3__45__cpo6cbeginE:
	.zero		1
	.type		_ZN55_INTERNAL_0b8fb774_24_sampling_topk_kernels_cu_0e28dbac4cuda3std3__48in_placeE,@object
	.size		_ZN55_INTERNAL_0b8fb774_24_sampling_topk_kernels_cu_0e28dbac4cuda3std3__48in_placeE,(_ZN55_INTERNAL_0b8fb774_24_sampling_topk_kernels_cu_0e28dbac4cuda3std6ranges3__45__cpo4sizeE - _ZN55_INTERNAL_0b8fb774_24_sampling_topk_kernels_cu_0e28dbac4cuda3std3__48in_placeE)
_ZN55_INTERNAL_0b8fb774_24_sampling_topk_kernels_cu_0e28dbac4cuda3std3__48in_placeE:
	.zero		1
	.type		_ZN55_INTERNAL_0b8fb774_24_sampling_topk_kernels_cu_0e28dbac4cuda3std6ranges3__45__cpo4sizeE,@object
	.size		_ZN55_INTERNAL_0b8fb774_24_sampling_topk_kernels_cu_0e28dbac4cuda3std6ranges3__45__cpo4sizeE,(_ZN55_INTERNAL_0b8fb774_24_sampling_topk_kernels_cu_0e28dbac6thrust24THRUST_300001_SM_1000_NS12placeholders2_9E - _ZN55_INTERNAL_0b8fb774_24_sampling_topk_kernels_cu_0e28dbac4cuda3std6ranges3__45__cpo4sizeE)
_ZN55_INTERNAL_0b8fb774_24_sampling_topk_kernels_cu_0e28dbac4cuda3std6ranges3__45__cpo4sizeE:
	.zero		1
	.type		_ZN55_INTERNAL_0b8fb774_24_sampling_topk_kernels_cu_0e28dbac6thrust24THRUST_300001_SM_1000_NS12placeholders2_9E,@object
	.size		_ZN55_INTERNAL_0b8fb774_24_sampling_topk_kernels_cu_0e28dbac6thrust24THRUST_300001_SM_1000_NS12placeholders2_9E,(_ZN55_INTERNAL_0b8fb774_24_sampling_topk_kernels_cu_0e28dbac4cuda3std3__45__cpo7crbeginE - _ZN55_INTERNAL_0b8fb774_24_sampling_topk_kernels_cu_0e28dbac6thrust24THRUST_300001_SM_1000_NS12placeholders2_9E)
_ZN55_INTERNAL_0b8fb774_24_sampling_topk_kernels_cu_0e28dbac6thrust24THRUST_300001_SM_1000_NS12placeholders2_9E:
	.zero		1
	.type		_ZN55_INTERNAL_0b8fb774_24_sampling_topk_kernels_cu_0e28dbac4cuda3std3__45__cpo7crbeginE,@object
	.size		_ZN55_INTERNAL_0b8fb774_24_sampling_topk_kernels_cu_0e28dbac4cuda3std3__45__cpo7crbeginE,(_ZN55_INTERNAL_0b8fb774_24_sampling_topk_kernels_cu_0e28dbac4cuda3std6ranges3__45__cpo4nextE - _ZN55_INTERNAL_0b8fb774_24_sampling_topk_kernels_cu_0e28dbac4cuda3std3__45__cpo7crbeginE)
_ZN55_INTERNAL_0b8fb774_24_sampling_topk_kernels_cu_0e28dbac4cuda3std3__45__cpo7crbeginE:
	.zero		1
	.type		_ZN55_INTERNAL_0b8fb774_24_sampling_topk_kernels_cu_0e28dbac4cuda3std6ranges3__45__cpo4nextE,@object
	.size		_ZN55_INTERNAL_0b8fb774_24_sampling_topk_kernels_cu_0e28dbac4cuda3std6ranges3__45__cpo4nextE,(_ZN55_INTERNAL_0b8fb774_24_sampling_topk_kernels_cu_0e28dbac4cuda3std6ranges3__45__cpo4swapE - _ZN55_INTERNAL_0b8fb774_24_sampling_topk_kernels_cu_0e28dbac4cuda3std6ranges3__45__cpo4nextE)
_ZN55_INTERNAL_0b8fb774_24_sampling_topk_kernels_cu_0e28dbac4cuda3std6ranges3__45__cpo4nextE:
	.zero		1
	.type		_ZN55_INTERNAL_0b8fb774_24_sampling_topk_kernels_cu_0e28dbac4cuda3std6ranges3__45__cpo4swapE,@object
	.size		_ZN55_INTERNAL_0b8fb774_24_sampling_topk_kernels_cu_0e28dbac4cuda3std6ranges3__45__cpo4swapE,(_ZN55_INTERNAL_0b8fb774_24_sampling_topk_kernels_cu_0e28dbac6thrust24THRUST_300001_SM_1000_NS12placeholders2_1E - _ZN55_INTERNAL_0b8fb774_24_sampling_topk_kernels_cu_0e28dbac4cuda3std6ranges3__45__cpo4swapE)
_ZN55_INTERNAL_0b8fb774_24_sampling_topk_kernels_cu_0e28dbac4cuda3std6ranges3__45__cpo4swapE:
	.zero		1
	.type		_ZN55_INTERNAL_0b8fb774_24_sampling_topk_kernels_cu_0e28dbac6thrust24THRUST_300001_SM_1000_NS12placeholders2_1E,@object
	.size		_ZN55_INTERNAL_0b8fb774_24_sampling_topk_kernels_cu_0e28dbac6thrust24THRUST_300001_SM_1000_NS12placeholders2_1E,(_ZN55_INTERNAL_0b8fb774_24_sampling_topk_kernels_cu_0e28dbac6thrust24THRUST_300001_SM_1000_NS12placeholders2_3E - _ZN55_INTERNAL_0b8fb774_24_sampling_topk_kernels_cu_0e28dbac6thrust24THRUST_300001_SM_1000_NS12placeholders2_1E)
_ZN55_INTERNAL_0b8fb774_24_sampling_topk_kernels_cu_0e28dbac6thrust24THRUST_300001_SM_1000_NS12placeholders2_1E:
	.zero		1
	.type		_ZN55_INTERNAL_0b8fb774_24_sampling_topk_kernels_cu_0e28dbac6thrust24THRUST_300001_SM_1000_NS12placeholders2_3E,@object
	.size		_ZN55_INTERNAL_0b8fb774_24_sampling_topk_kernels_cu_0e28dbac6thrust24THRUST_300001_SM_1000_NS12placeholders2_3E,(_ZN55_INTERNAL_0b8fb774_24_sampling_topk_kernels_cu_0e28dbac4cuda3std3__45__cpo5beginE - _ZN55_INTERNAL_0b8fb774_24_sampling_topk_kernels_cu_0e28dbac6thrust24THRUST_300001_SM_1000_NS12placeholders2_3E)
_ZN55_INTERNAL_0b8fb774_24_sampling_topk_kernels_cu_0e28dbac6thrust24THRUST_300001_SM_1000_NS12placeholders2_3E:
	.zero		1
	.type		_ZN55_INTERNAL_0b8fb774_24_sampling_topk_kernels_cu_0e28dbac4cuda3std3__45__cpo5beginE,@object
	.size		_ZN55_INTERNAL_0b8fb774_24_sampling_topk_kernels_cu_0e28dbac4cuda3std3__45__cpo5beginE,(_ZN55_INTERNAL_0b8fb774_24_sampling_topk_kernels_cu_0e28dbac4cuda3std6ranges3__45__cpo5beginE - _ZN55_INTERNAL_0b8fb774_24_sampling_topk_kernels_cu_0e28dbac4cuda3std3__45__cpo5beginE)
_ZN55_INTERNAL_0b8fb774_24_sampling_topk_kernels_cu_0e28dbac4cuda3std3__45__cpo5beginE:
	.zero		1
	.type		_ZN55_INTERNAL_0b8fb774_24_sampling_topk_kernels_cu_0e28dbac4cuda3std6ranges3__45__cpo5beginE,@object
	.size		_ZN55_INTERNAL_0b8fb774_24_sampling_topk_kernels_cu_0e28dbac4cuda3std6ranges3__45__cpo5beginE,(_ZN55_INTERNAL_0b8fb774_24_sampling_topk_kernels_cu_0e28dbac4cuda3std3__457_GLOBAL__N__0b8fb774_24_sampling_topk_kernels_cu_0e28dbac6ignoreE - _ZN55_INTERNAL_0b8fb774_24_sampling_topk_kernels_cu_0e28dbac4cuda3std6ranges3__45__cpo5beginE)
_ZN55_INTERNAL_0b8fb774_24_sampling_topk_kernels_cu_0e28dbac4cuda3std6ranges3__45__cpo5beginE:
	.zero		1
	.type		_ZN55_INTERNAL_0b8fb774_24_sampling_topk_kernels_cu_0e28dbac4cuda3std3__457_GLOBAL__N__0b8fb774_24_sampling_topk_kernels_cu_0e28dbac6ignoreE,@object
	.size		_ZN55_INTERNAL_0b8fb774_24_sampling_topk_kernels_cu_0e28dbac4cuda3std3__457_GLOBAL__N__0b8fb774_24_sampling_topk_kernels_cu_0e28dbac6ignoreE,(_ZN55_INTERNAL_0b8fb774_24_sampling_topk_kernels_cu_0e28dbac4cuda3std6ranges3__45__cpo4dataE - _ZN55_INTERNAL_0b8fb774_24_sampling_topk_kernels_cu_0e28dbac4cuda3std3__457_GLOBAL__N__0b8fb774_24_sampling_topk_kernels_cu_0e28dbac6ignoreE)
_ZN55_INTERNAL_0b8fb774_24_sampling_topk_kernels_cu_0e28dbac4cuda3std3__457_GLOBAL__N__0b8fb774_24_sampling_topk_kernels_cu_0e28dbac6ignoreE:
	.zero		1
	.type		_ZN55_INTERNAL_0b8fb774_24_sampling_topk_kernels_cu_0e28dbac4cuda3std6ranges3__45__cpo4dataE,@object
	.size		_ZN55_INTERNAL_0b8fb774_24_sampling_topk_kernels_cu_0e28dbac4cuda3std6ranges3__45__cpo4dataE,(_ZN55_INTERNAL_0b8fb774_24_sampling_topk_kernels_cu_0e28dbac6thrust24THRUST_300001_SM_1000_NS12placeholders2_7E - _ZN55_INTERNAL_0b8fb774_24_sampling_topk_kernels_cu_0e28dbac4cuda3std6ranges3__45__cpo4dataE)
_ZN55_INTERNAL_0b8fb774_24_sampling_topk_kernels_cu_0e28dbac4cuda3std6ranges3__45__cpo4dataE:
	.zero		1
	.type		_ZN55_INTERNAL_0b8fb774_24_sampling_topk_kernels_cu_0e28dbac6thrust24THRUST_300001_SM_1000_NS12placeholders2_7E,@object
	.size		_ZN55_INTERNAL_0b8fb774_24_sampling_topk_kernels_cu_0e28dbac6thrust24THRUST_300001_SM_1000_NS12placeholders2_7E,(_ZN55_INTERNAL_0b8fb774_24_sampling_topk_kernels_cu_0e28dbac4cuda3std3__45__cpo6rbeginE - _ZN55_INTERNAL_0b8fb774_24_sampling_topk_kernels_cu_0e28dbac6thrust24THRUST_300001_SM_1000_NS12placeholders2_7E)
_ZN55_INTERNAL_0b8fb774_24_sampling_topk_kernels_cu_0e28dbac6thrust24THRUST_300001_SM_1000_NS12placeholders2_7E:
	.zero		1
	.type		_ZN55_INTERNAL_0b8fb774_24_sampling_topk_kernels_cu_0e28dbac4cuda3std3__45__cpo6rbeginE,@object
	.size		_ZN55_INTERNAL_0b8fb774_24_sampling_topk_kernels_cu_0e28dbac4cuda3std3__45__cpo6rbeginE,(_ZN55_INTERNAL_0b8fb774_24_sampling_topk_kernels_cu_0e28dbac4cuda3std6ranges3__45__cpo7advanceE - _ZN55_INTERNAL_0b8fb774_24_sampling_topk_kernels_cu_0e28dbac4cuda3std3__45__cpo6rbeginE)
_ZN55_INTERNAL_0b8fb774_24_sampling_topk_kernels_cu_0e28dbac4cuda3std3__45__cpo6rbeginE:
	.zero		1
	.type		_ZN55_INTERNAL_0b8fb774_24_sampling_topk_kernels_cu_0e28dbac4cuda3std6ranges3__45__cpo7advanceE,@object
	.size		_ZN55_INTERNAL_0b8fb774_24_sampling_topk_kernels_cu_0e28dbac4cuda3std6ranges3__45__cpo7advanceE,(_ZN55_INTERNAL_0b8fb774_24_sampling_topk_kernels_cu_0e28dbac4cuda3std3__47nulloptE - _ZN55_INTERNAL_0b8fb774_24_sampling_topk_kernels_cu_0e28dbac4cuda3std6ranges3__45__cpo7advanceE)
_ZN55_INTERNAL_0b8fb774_24_sampling_topk_kernels_cu_0e28dbac4cuda3std6ranges3__45__cpo7advanceE:
	.zero		1
	.type		_ZN55_INTERNAL_0b8fb774_24_sampling_topk_kernels_cu_0e28dbac4cuda3std3__47nulloptE,@object
	.size		_ZN55_INTERNAL_0b8fb774_24_sampling_topk_kernels_cu_0e28dbac4cuda3std3__47nulloptE,(_ZN55_INTERNAL_0b8fb774_24_sampling_topk_kernels_cu_0e28dbac4cuda3std6ranges3__45__cpo8distanceE - _ZN55_INTERNAL_0b8fb774_24_sampling_topk_kernels_cu_0e28dbac4cuda3std3__47nulloptE)
_ZN55_INTERNAL_0b8fb774_24_sampling_topk_kernels_cu_0e28dbac4cuda3std3__47nulloptE:
	.zero		1
	.type		_ZN55_INTERNAL_0b8fb774_24_sampling_topk_kernels_cu_0e28dbac4cuda3std6ranges3__45__cpo8distanceE,@object
	.size		_ZN55_INTERNAL_0b8fb774_24_sampling_topk_kernels_cu_0e28dbac4cuda3std6ranges3__45__cpo8distanceE,(_ZN55_INTERNAL_0b8fb774_24_sampling_topk_kernels_cu_0e28dbac6thrust24THRUST_300001_SM_1000_NS12placeholders2_6E - _ZN55_INTERNAL_0b8fb774_24_sampling_topk_kernels_cu_0e28dbac4cuda3std6ranges3__45__cpo8distanceE)
_ZN55_INTERNAL_0b8fb774_24_sampling_topk_kernels_cu_0e28dbac4cuda3std6ranges3__45__cpo8distanceE:
	.zero		1
	.type		_ZN55_INTERNAL_0b8fb774_24_sampling_topk_kernels_cu_0e28dbac6thrust24THRUST_300001_SM_1000_NS12placeholders2_6E,@object
	.size		_ZN55_INTERNAL_0b8fb774_24_sampling_topk_kernels_cu_0e28dbac6thrust24THRUST_300001_SM_1000_NS12placeholders2_6E,(_ZN55_INTERNAL_0b8fb774_24_sampling_topk_kernels_cu_0e28dbac4cuda3std3__45__cpo4cendE - _ZN55_INTERNAL_0b8fb774_24_sampling_topk_kernels_cu_0e28dbac6thrust24THRUST_300001_SM_1000_NS12placeholders2_6E)
_ZN55_INTERNAL_0b8fb774_24_sampling_topk_kernels_cu_0e28dbac6thrust24THRUST_300001_SM_1000_NS12placeholders2_6E:
	.zero		1
	.type		_ZN55_INTERNAL_0b8fb774_24_sampling_topk_kernels_cu_0e28dbac4cuda3std3__45__cpo4cendE,@object
	.size		_ZN55_INTERNAL_0b8fb774_24_sampling_topk_kernels_cu_0e28dbac4cuda3std3__45__cpo4cendE,(_ZN55_INTERNAL_0b8fb774_24_sampling_topk_kernels_cu_0e28dbac4cuda3std6ranges3__45__cpo4cendE - _ZN55_INTERNAL_0b8fb774_24_sampling_topk_kernels_cu_0e28dbac4cuda3std3__45__cpo4cendE)
_ZN55_INTERNAL_0b8fb774_24_sampling_topk_kernels_cu_0e28dbac4cuda3std3__45__cpo4cendE:
	.zero		1
	.type		_ZN55_INTERNAL_0b8fb774_24_sampling_topk_kernels_cu_0e28dbac4cuda3std6ranges3__45__cpo4cendE,@object
	.size		_ZN55_INTERNAL_0b8fb774_24_sampling_topk_kernels_cu_0e28dbac4cuda3std6ranges3__45__cpo4cendE,(_ZN55_INTERNAL_0b8fb774_24_sampling_topk_kernels_cu_0e28dbac4cuda3std3__420unreachable_sentinelE - _ZN55_INTERNAL_0b8fb774_24_sampling_topk_kernels_cu_0e28dbac4cuda3std6ranges3__45__cpo4cendE)
_ZN55_INTERNAL_0b8fb774_24_sampling_topk_kernels_cu_0e28dbac4cuda3std6ranges3__45__cpo4cendE:
	.zero		1
	.type		_ZN55_INTERNAL_0b8fb774_24_sampling_topk_kernels_cu_0e28dbac4cuda3std3__420unreachable_sentinelE,@object
	.size		_ZN55_INTERNAL_0b8fb774_24_sampling_topk_kernels_cu_0e28dbac4cuda3std3__420unreachable_sentinelE,(_ZN55_INTERNAL_0b8fb774_24_sampling_topk_kernels_cu_0e28dbac4cuda3std6ranges3__45__cpo5ssizeE - _ZN55_INTERNAL_0b8fb774_24_sampling_topk_kernels_cu_0e28dbac4cuda3std3__420unreachable_sentinelE)
_ZN55_INTERNAL_0b8fb774_24_sampling_topk_kernels_cu_0e28dbac4cuda3std3__420unreachable_sentinelE:
	.zero		1
	.type		_ZN55_INTERNAL_0b8fb774_24_sampling_topk_kernels_cu_0e28dbac4cuda3std6ranges3__45__cpo5ssizeE,@object
	.size		_ZN55_INTERNAL_0b8fb774_24_sampling_topk_kernels_cu_0e28dbac4cuda3std6ranges3__45__cpo5ssizeE,(_ZN55_INTERNAL_0b8fb774_24_sampling_topk_kernels_cu_0e28dbac6thrust24THRUST_300001_SM_1000_NS12placeholders3_10E - _ZN55_INTERNAL_0b8fb774_24_sampling_topk_kernels_cu_0e28dbac4cuda3std6ranges3__45__cpo5ssizeE)
_ZN55_INTERNAL_0b8fb774_24_sampling_topk_kernels_cu_0e28dbac4cuda3std6ranges3__45__cpo5ssizeE:
	.zero		1
	.type		_ZN55_INTERNAL_0b8fb774_24_sampling_topk_kernels_cu_0e28dbac6thrust24THRUST_300001_SM_1000_NS12placeholders3_10E,@object
	.size		_ZN55_INTERNAL_0b8fb774_24_sampling_topk_kernels_cu_0e28dbac6thrust24THRUST_300001_SM_1000_NS12placeholders3_10E,(_ZN55_INTERNAL_0b8fb774_24_sampling_topk_kernels_cu_0e28dbac4cuda3std3__45__cpo5crendE - _ZN55_INTERNAL_0b8fb774_24_sampling_topk_kernels_cu_0e28dbac6thrust24THRUST_300001_SM_1000_NS12placeholders3_10E)
_ZN55_INTERNAL_0b8fb774_24_sampling_topk_kernels_cu_0e28dbac6thrust24THRUST_300001_SM_1000_NS12placeholders3_10E:
	.zero		1
	.type		_ZN55_INTERNAL_0b8fb774_24_sampling_topk_kernels_cu_0e28dbac4cuda3std3__45__cpo5crendE,@object
	.size		_ZN55_INTERNAL_0b8fb774_24_sampling_topk_kernels_cu_0e28dbac4cuda3std3__45__cpo5crendE,(_ZN55_INTERNAL_0b8fb774_24_sampling_topk_kernels_cu_0e28dbac4cuda3std6ranges3__45__cpo4prevE - _ZN55_INTERNAL_0b8fb774_24_sampling_topk_kernels_cu_0e28dbac4cuda3std3__45__cpo5crendE)
_ZN55_INTERNAL_0b8fb774_24_sampling_topk_kernels_cu_0e28dbac4cuda3std3__45__cpo5crendE:
	.zero		1
	.type		_ZN55_INTERNAL_0b8fb774_24_sampling_topk_kernels_cu_0e28dbac4cuda3std6ranges3__45__cpo4prevE,@object
	.size		_ZN55_INTERNAL_0b8fb774_24_sampling_topk_kernels_cu_0e28dbac4cuda3std6ranges3__45__cpo4prevE,(_ZN55_INTERNAL_0b8fb774_24_sampling_topk_kernels_cu_0e28dbac4cuda3std6ranges3__45__cpo9iter_moveE - _ZN55_INTERNAL_0b8fb774_24_sampling_topk_kernels_cu_0e28dbac4cuda3std6ranges3__45__cpo4prevE)
_ZN55_INTERNAL_0b8fb774_24_sampling_topk_kernels_cu_0e28dbac4cuda3std6ranges3__45__cpo4prevE:
	.zero		1
	.type		_ZN55_INTERNAL_0b8fb774_24_sampling_topk_kernels_cu_0e28dbac4cuda3std6ranges3__45__cpo9iter_moveE,@object
	.size		_ZN55_INTERNAL_0b8fb774_24_sampling_topk_kernels_cu_0e28dbac4cuda3std6ranges3__45__cpo9iter_moveE,(_ZN55_INTERNAL_0b8fb774_24_sampling_topk_kernels_cu_0e28dbac6thrust24THRUST_300001_SM_1000_NS12placeholders2_2E - _ZN55_INTERNAL_0b8fb774_24_sampling_topk_kernels_cu_0e28dbac4cuda3std6ranges3__45__cpo9iter_moveE)
_ZN55_INTERNAL_0b8fb774_24_sampling_topk_kernels_cu_0e28dbac4cuda3std6ranges3__45__cpo9iter_moveE:
	.zero		1
	.type		_ZN55_INTERNAL_0b8fb774_24_sampling_topk_kernels_cu_0e28dbac6thrust24THRUST_300001_SM_1000_NS12placeholders2_2E,@object
	.size		_ZN55_INTERNAL_0b8fb774_24_sampling_topk_kernels_cu_0e28dbac6thrust24THRUST_300001_SM_1000_NS12placeholders2_2E,(_ZN55_INTERNAL_0b8fb774_24_sampling_topk_kernels_cu_0e28dbac6thrust24THRUST_300001_SM_1000_NS12placeholders2_4E - _ZN55_INTERNAL_0b8fb774_24_sampling_topk_kernels_cu_0e28dbac6thrust24THRUST_300001_SM_1000_NS12placeholders2_2E)
_ZN55_INTERNAL_0b8fb774_24_sampling_topk_kernels_cu_0e28dbac6thrust24THRUST_300001_SM_1000_NS12placeholders2_2E:
	.zero		1
	.type		_ZN55_INTERNAL_0b8fb774_24_sampling_topk_kernels_cu_0e28dbac6thrust24THRUST_300001_SM_1000_NS12placeholders2_4E,@object
	.size		_ZN55_INTERNAL_0b8fb774_24_sampling_topk_kernels_cu_0e28dbac6thrust24THRUST_300001_SM_1000_NS12placeholders2_4E,(_ZN55_INTERNAL_0b8fb774_24_sampling_topk_kernels_cu_0e28dbac4cuda3std3__45__cpo3endE - _ZN55_INTERNAL_0b8fb774_24_sampling_topk_kernels_cu_0e28dbac6thrust24THRUST_300001_SM_1000_NS12placeholders2_4E)
_ZN55_INTERNAL_0b8fb774_24_sampling_topk_kernels_cu_0e28dbac6thrust24THRUST_300001_SM_1000_NS12placeholders2_4E:
	.zero		1
	.type		_ZN55_INTERNAL_0b8fb774_24_sampling_topk_kernels_cu_0e28dbac4cuda3std3__45__cpo3endE,@object
	.size		_ZN55_INTERNAL_0b8fb774_24_sampling_topk_kernels_cu_0e28dbac4cuda3std3__45__cpo3endE,(_ZN55_INTERNAL_0b8fb774_24_sampling_topk_kernels_cu_0e28dbac4cuda3std6ranges3__45__cpo3endE - _ZN55_INTERNAL_0b8fb774_24_sampling_topk_kernels_cu_0e28dbac4cuda3std3__45__cpo3endE)
_ZN55_INTERNAL_0b8fb774_24_sampling_topk_kernels_cu_0e28dbac4cuda3std3__45__cpo3endE:
	.zero		1
	.type		_ZN55_INTERNAL_0b8fb774_24_sampling_topk_kernels_cu_0e28dbac4cuda3std6ranges3__45__cpo3endE,@object
	.size		_ZN55_INTERNAL_0b8fb774_24_sampling_topk_kernels_cu_0e28dbac4cuda3std6ranges3__45__cpo3endE,(_ZN55_INTERNAL_0b8fb774_24_sampling_topk_kernels_cu_0e28dbac4cuda3std3__419piecewise_constructE - _ZN55_INTERNAL_0b8fb774_24_sampling_topk_kernels_cu_0e28dbac4cuda3std6ranges3__45__cpo3endE)
_ZN55_INTERNAL_0b8fb774_24_sampling_topk_kernels_cu_0e28dbac4cuda3std6ranges3__45__cpo3endE:
	.zero		1
	.type		_ZN55_INTERNAL_0b8fb774_24_sampling_topk_kernels_cu_0e28dbac4cuda3std3__419piecewise_constructE,@object
	.size		_ZN55_INTERNAL_0b8fb774_24_sampling_topk_kernels_cu_0e28dbac4cuda3std3__419piecewise_constructE,(_ZN55_INTERNAL_0b8fb774_24_sampling_topk_kernels_cu_0e28dbac4cuda3std6ranges3__45__cpo5cdataE - _ZN55_INTERNAL_0b8fb774_24_sampling_topk_kernels_cu_0e28dbac4cuda3std3__419piecewise_constructE)
_ZN55_INTERNAL_0b8fb774_24_sampling_topk_kernels_cu_0e28dbac4cuda3std3__419piecewise_constructE:
	.zero		1
	.type		_ZN55_INTERNAL_0b8fb774_24_sampling_topk_kernels_cu_0e28dbac4cuda3std6ranges3__45__cpo5cdataE,@object
	.size		_ZN55_INTERNAL_0b8fb774_24_sampling_topk_kernels_cu_0e28dbac4cuda3std6ranges3__45__cpo5cdataE,(_ZN55_INTERNAL_0b8fb774_24_sampling_topk_kernels_cu_0e28dbac6thrust24THRUST_300001_SM_1000_NS12placeholders2_8E - _ZN55_INTERNAL_0b8fb774_24_sampling_topk_kernels_cu_0e28dbac4cuda3std6ranges3__45__cpo5cdataE)
_ZN55_INTERNAL_0b8fb774_24_sampling_topk_kernels_cu_0e28dbac4cuda3std6ranges3__45__cpo5cdataE:
	.zero		1
	.type		_ZN55_INTERNAL_0b8fb774_24_sampling_topk_kernels_cu_0e28dbac6thrust24THRUST_300001_SM_1000_NS12placeholders2_8E,@object
	.size		_ZN55_INTERNAL_0b8fb774_24_sampling_topk_kernels_cu_0e28dbac6thrust24THRUST_300001_SM_1000_NS12placeholders2_8E,(_ZN55_INTERNAL_0b8fb774_24_sampling_topk_kernels_cu_0e28dbac4cuda3std3__45__cpo4rendE - _ZN55_INTERNAL_0b8fb774_24_sampling_topk_kernels_cu_0e28dbac6thrust24THRUST_300001_SM_1000_NS12placeholders2_8E)
_ZN55_INTERNAL_0b8fb774_24_sampling_topk_kernels_cu_0e28dbac6thrust24THRUST_300001_SM_1000_NS12placeholders2_8E:
	.zero		1
	.type		_ZN55_INTERNAL_0b8fb774_24_sampling_topk_kernels_cu_0e28dbac4cuda3std3__45__cpo4rendE,@object
	.size		_ZN55_INTERNAL_0b8fb774_24_sampling_topk_kernels_cu_0e28dbac4cuda3std3__45__cpo4rendE,(_ZN55_INTERNAL_0b8fb774_24_sampling_topk_kernels_cu_0e28dbac4cuda3std6ranges3__45__cpo9iter_swapE - _ZN55_INTERNAL_0b8fb774_24_sampling_topk_kernels_cu_0e28dbac4cuda3std3__45__cpo4rendE)
_ZN55_INTERNAL_0b8fb774_24_sampling_topk_kernels_cu_0e28dbac4cuda3std3__45__cpo4rendE:
	.zero		1
	.type		_ZN55_INTERNAL_0b8fb774_24_sampling_topk_kernels_cu_0e28dbac4cuda3std6ranges3__45__cpo9iter_swapE,@object
	.size		_ZN55_INTERNAL_0b8fb774_24_sampling_topk_kernels_cu_0e28dbac4cuda3std6ranges3__45__cpo9iter_swapE,(_ZN55_INTERNAL_0b8fb774_24_sampling_topk_kernels_cu_0e28dbac4cuda3std3__48unexpectE - _ZN55_INTERNAL_0b8fb774_24_sampling_topk_kernels_cu_0e28dbac4cuda3std6ranges3__45__cpo9iter_swapE)
_ZN55_INTERNAL_0b8fb774_24_sampling_topk_kernels_cu_0e28dbac4cuda3std6ranges3__45__cpo9iter_swapE:
	.zero		1
	.type		_ZN55_INTERNAL_0b8fb774_24_sampling_topk_kernels_cu_0e28dbac4cuda3std3__48unexpectE,@object
	.size		_ZN55_INTERNAL_0b8fb774_24_sampling_topk_kernels_cu_0e28dbac4cuda3std3__48unexpectE,(_ZN55_INTERNAL_0b8fb774_24_sampling_topk_kernels_cu_0e28dbac6thrust24THRUST_300001_SM_1000_NS6system6detail10sequential3seqE - _ZN55_INTERNAL_0b8fb774_24_sampling_topk_kernels_cu_0e28dbac4cuda3std3__48unexpectE)
_ZN55_INTERNAL_0b8fb774_24_sampling_topk_kernels_cu_0e28dbac4cuda3std3__48unexpectE:
	.zero		1
	.type		_ZN55_INTERNAL_0b8fb774_24_sampling_topk_kernels_cu_0e28dbac6thrust24THRUST_300001_SM_1000_NS6system6detail10sequential3seqE,@object
	.size		_ZN55_INTERNAL_0b8fb774_24_sampling_topk_kernels_cu_0e28dbac6thrust24THRUST_300001_SM_1000_NS6system6detail10sequential3seqE,(.L_38 - _ZN55_INTERNAL_0b8fb774_24_sampling_topk_kernels_cu_0e28dbac6thrust24THRUST_300001_SM_1000_NS6system6detail10sequential3seqE)
_ZN55_INTERNAL_0b8fb774_24_sampling_topk_kernels_cu_0e28dbac6thrust24THRUST_300001_SM_1000_NS6system6detail10sequential3seqE:
	.zero		1
.L_38:


//--------------------- .nv.shared._ZN17fastertransformer11topk_stage1I6__halfLi256ELi8EEEvPKT_PS2_PiS5_PKbiPKiiSA_S8_ --------------------------
	.section	.nv.shared._ZN17fastertransformer11topk_stage1I6__halfLi256ELi8EEEvPKT_PS2_PiS5_PKbiPKiiSA_S8_,"aw",@nobits
	.sectionflags	@""
	.align	16
.nv.shared._ZN17fastertransformer11topk_stage1I6__halfLi256ELi8EEEvPKT_PS2_PiS5_PKbiPKiiSA_S8_:
	.zero		1104


//--------------------- .nv.shared._ZN17fastertransformer20topk_stage2_samplingI6__halfLi128ELi8EEEvPKiPT_PiS6_PbPfS8_iS3_fPKfP17curandStateXORWOWS3_iPKb --------------------------
	.section	.nv.shared._ZN17fastertransformer20topk_stage2_samplingI6__halfLi128ELi8EEEvPKiPT_PiS6_PbPfS8_iS3_fPKfP17curandStateXORWOWS3_iPKb,"aw",@nobits
	.sectionflags	@""
	.align	16
.nv.shared._ZN17fastertransformer20topk_stage2_samplingI6__halfLi128ELi8EEEvPKiPT_PiS6_PbPfS8_iS3_fPKfP17curandStateXORWOWS3_iPKb:
	.zero		1088


//--------------------- .nv.shared._ZN17fastertransformer11topk_stage1I6__halfLi128ELi8EEEvPKT_PS2_PiS5_PKbiPKiiSA_S8_ --------------------------
	.section	.nv.shared._ZN17fastertransformer11topk_stage1I6__halfLi128ELi8EEEvPKT_PS2_PiS5_PKbiPKiiSA_S8_,"aw",@nobits
	.sectionflags	@""
	.align	16
.nv.shared._ZN17fastertransformer11topk_stage1I6__halfLi128ELi8EEEvPKT_PS2_PiS5_PKbiPKiiSA_S8_:
	.zero		1072


//--------------------- .nv.shared._ZN17fastertransformer20topk_stage2_samplingIfLi256ELi8EEEvPKiPT_PiS5_PbPfS7_iS2_fPKfP17curandStateXORWOWS2_iPKb --------------------------
	.section	.nv.shared._ZN17fastertransformer20topk_stage2_samplingIfLi256ELi8EEEvPKiPT_PiS5_PbPfS7_iS2_fPKfP17curandStateXORWOWS2_iPKb,"aw",@nobits
	.sectionflags	@""
	.align	16
.nv.shared._ZN17fastertransformer20topk_stage2_samplingIfLi256ELi8EEEvPKiPT_PiS5_PbPfS7_iS2_fPKfP17curandStateXORWOWS2_iPKb:
	.zero		1120


//--------------------- .nv.shared._ZN17fastertransformer11topk_stage1IfLi256ELi8EEEvPKT_PS1_PiS4_PKbiPKiiS9_S7_ --------------------------
	.section	.nv.shared._ZN17fastertransformer11topk_stage1IfLi256ELi8EEEvPKT_PS1_PiS4_PKbiPKiiS9_S7_,"aw",@nobits
	.sectionflags	@""
	.align	16
.nv.shared._ZN17fastertransformer11topk_stage1IfLi256ELi8EEEvPKT_PS1_PiS4_PKbiPKiiS9_S7_:
	.zero		1104


//--------------------- .nv.shared._ZN17fastertransformer20topk_stage2_samplingIfLi128ELi8EEEvPKiPT_PiS5_PbPfS7_iS2_fPKfP17curandStateXORWOWS2_iPKb --------------------------
	.section	.nv.shared._ZN17fastertransformer20topk_stage2_samplingIfLi128ELi8EEEvPKiPT_PiS5_PbPfS7_iS2_fPKfP17curandStateXORWOWS2_iPKb,"aw",@nobits
	.sectionflags	@""
	.align	16
.nv.shared._ZN17fastertransformer20topk_stage2_samplingIfLi128ELi8EEEvPKiPT_PiS5_PbPfS7_iS2_fPKfP17curandStateXORWOWS2_iPKb:
	.zero		1088


//--------------------- .nv.shared._ZN17fastertransformer11topk_stage1IfLi128ELi8EEEvPKT_PS1_PiS4_PKbiPKiiS9_S7_ --------------------------
	.section	.nv.shared._ZN17fastertransformer11topk_stage1IfLi128ELi8EEEvPKT_PS1_PiS4_PKbiPKiiS9_S7_,"aw",@nobits
	.sectionflags	@""
	.align	16
.nv.shared._ZN17fastertransformer11topk_stage1IfLi128ELi8EEEvPKT_PS1_PiS4_PKbiPKiiS9_S7_:
	.zero		1072


//--------------------- .nv.shared._ZN17fastertransformer14addBiasEndMaskI6__halfEEvPT_PKS2_PKiPKbii --------------------------
	.section	.nv.shared._ZN17fastertransformer14addBiasEndMaskI6__halfEEvPT_PKS2_PKiPKbii,"aw",@nobits
	.sectionflags	@""
	.align	16
	.zero		1024


//--------------------- .nv.shared._ZN17fastertransformer14addBiasEndMaskIfEEvPT_PKS1_PKiPKbii --------------------------
	.section	.nv.shared._ZN17fastertransformer14addBiasEndMaskIfEEvPT_PKS1_PKiPKbii,"aw",@nobits
	.sectionflags	@""
	.align	16
	.zero		1024


//--------------------- .nv.shared._ZN17fastertransformer21curandBatchInitializeEP17curandStateXORWOWiPKy --------------------------
	.section	.nv.shared._ZN17fastertransformer21curandBatchInitializeEP17curandStateXORWOWiPKy,"aw",@nobits
	.sectionflags	@""
	.align	16
	.zero		1024


//--------------------- .nv.shared._ZN17fastertransformer16curandInitializeEP17curandStateXORWOWiy --------------------------
	.section	.nv.shared._ZN17fastertransformer16curandInitializeEP17curandStateXORWOWiy,"aw",@nobits
	.sectionflags	@""
	.align	16
	.zero		1024


//--------------------- .nv.shared._ZN3cub18CUB_300001_SM_10006detail11EmptyKernelIvEEvv --------------------------
	.section	.nv.shared._ZN3cub18CUB_300001_SM_10006detail11EmptyKernelIvEEvv,"aw",@nobits
	.sectionflags	@""
	.align	16
	.zero		1024


//--------------------- .nv.constant0._ZN17fastertransformer20topk_stage2_samplingI6__halfLi256ELi8EEEvPKiPT_PiS6_PbPfS8_iS3_fPKfP17curandStateXORWOWS3_iPKb --------------------------
	.section	.nv.constant0._ZN17fastertransformer20topk_stage2_samplingI6__halfLi256ELi8EEEvPKiPT_PiS6_PbPfS8_iS3_fPKfP17curandStateXORWOWS3_iPKb,"a",@progbits
	.sectionflags	@""
	.align	4
.nv.constant0._ZN17fastertransformer20topk_stage2_samplingI6__halfLi256ELi8EEEvPKiPT_PiS6_PbPfS8_iS3_fPKfP17curandStateXORWOWS3_iPKb:
	.zero		1016


//--------------------- .nv.constant0._ZN17fastertransformer11topk_stage1I6__halfLi256ELi8EEEvPKT_PS2_PiS5_PKbiPKiiSA_S8_ --------------------------
	.section	.nv.constant0._ZN17fastertransformer11topk_stage1I6__halfLi256ELi8EEEvPKT_PS2_PiS5_PKbiPKiiSA_S8_,"a",@progbits
	.sectionflags	@""
	.align	4
.nv.constant0._ZN17fastertransformer11topk_stage1I6__halfLi256ELi8EEEvPKT_PS2_PiS5_PKbiPKiiSA_S8_:
	.zero		976


//--------------------- .nv.constant0._ZN17fastertransformer20topk_stage2_samplingI6__halfLi128ELi8EEEvPKiPT_PiS6_PbPfS8_iS3_fPKfP17curandStateXORWOWS3_iPKb --------------------------
	.section	.nv.constant0._ZN17fastertransformer20topk_stage2_samplingI6__halfLi128ELi8EEEvPKiPT_PiS6_PbPfS8_iS3_fPKfP17curandStateXORWOWS3_iPKb,"a",@progbits
	.sectionflags	@""
	.align	4
.nv.constant0._ZN17fastertransformer20topk_stage2_samplingI6__halfLi128ELi8EEEvPKiPT_PiS6_PbPfS8_iS3_fPKfP17curandStateXORWOWS3_iPKb:
	.zero		1016


//--------------------- .nv.constant0._ZN17fastertransformer11topk_stage1I6__halfLi128ELi8EEEvPKT_PS2_PiS5_PKbiPKiiSA_S8_ --------------------------
	.section	.nv.constant0._ZN17fastertransformer11topk_stage1I6__halfLi128ELi8EEEvPKT_PS2_PiS5_PKbiPKiiSA_S8_,"a",@progbits
	.sectionflags	@""
	.align	4
.nv.constant0._ZN17fastertransformer11topk_stage1I6__halfLi128ELi8EEEvPKT_PS2_PiS5_PKbiPKiiSA_S8_:
	.zero		976


//--------------------- .nv.constant0._ZN17fastertransformer20topk_stage2_samplingIfLi256ELi8EEEvPKiPT_PiS5_PbPfS7_iS2_fPKfP17curandStateXORWOWS2_iPKb --------------------------
	.section	.nv.constant0._ZN17fastertransformer20topk_stage2_samplingIfLi256ELi8EEEvPKiPT_PiS5_PbPfS7_iS2_fPKfP17curandStateXORWOWS2_iPKb,"a",@progbits
	.sectionflags	@""
	.align	4
.nv.constant0._ZN17fastertransformer20topk_stage2_samplingIfLi256ELi8EEEvPKiPT_PiS5_PbPfS7_iS2_fPKfP17curandStateXORWOWS2_iPKb:
	.zero		1016


//--------------------- .nv.constant0._ZN17fastertransformer11topk_stage1IfLi256ELi8EEEvPKT_PS1_PiS4_PKbiPKiiS9_S7_ --------------------------
	.section	.nv.constant0._ZN17fastertransformer11topk_stage1IfLi256ELi8EEEvPKT_PS1_PiS4_PKbiPKiiS9_S7_,"a",@progbits
	.sectionflags	@""
	.align	4
.nv.constant0._ZN17fastertransformer11topk_stage1IfLi256ELi8EEEvPKT_PS1_PiS4_PKbiPKiiS9_S7_:
	.zero		976


//--------------------- .nv.constant0._ZN17fastertransformer20topk_stage2_samplingIfLi128ELi8EEEvPKiPT_PiS5_PbPfS7_iS2_fPKfP17curandStateXORWOWS2_iPKb --------------------------
	.section	.nv.constant0._ZN17fastertransformer20topk_stage2_samplingIfLi128ELi8EEEvPKiPT_PiS5_PbPfS7_iS2_fPKfP17curandStateXORWOWS2_iPKb,"a",@progbits
	.sectionflags	@""
	.align	4
.nv.constant0._ZN17fastertransformer20topk_stage2_samplingIfLi128ELi8EEEvPKiPT_PiS5_PbPfS7_iS2_fPKfP17curandStateXORWOWS2_iPKb:
	.zero		1016


//--------------------- .nv.constant0._ZN17fastertransformer11topk_stage1IfLi128ELi8EEEvPKT_PS1_PiS4_PKbiPKiiS9_S7_ --------------------------
	.section	.nv.constant0._ZN17fastertransformer11topk_stage1IfLi128ELi8EEEvPKT_PS1_PiS4_PKbiPKiiS9_S7_,"a",@progbits
	.sectionflags	@""
	.align	4
.nv.constant0._ZN17fastertransformer11topk_stage1IfLi128ELi8EEEvPKT_PS1_PiS4_PKbiPKiiS9_S7_:
	.zero		976


//--------------------- .nv.constant0._ZN17fastertransformer14addBiasEndMaskI6__halfEEvPT_PKS2_PKiPKbii --------------------------
	.section	.nv.constant0._ZN17fastertransformer14addBiasEndMaskI6__halfEEvPT_PKS2_PKiPKbii,"a",@progbits
	.sectionflags	@""
	.align	4
.nv.constant0._ZN17fastertransformer14addBiasEndMaskI6__halfEEvPT_PKS2_PKiPKbii:
	.zero		936


//--------------------- .nv.constant0._ZN17fastertransformer14addBiasEndMaskIfEEvPT_PKS1_PKiPKbii --------------------------
	.section	.nv.constant0._ZN17fastertransformer14addBiasEndMaskIfEEvPT_PKS1_PKiPKbii,"a",@progbits
	.sectionflags	@""
	.align	4
.nv.constant0._ZN17fastertransformer14addBiasEndMaskIfEEvPT_PKS1_PKiPKbii:
	.zero		936


//--------------------- .nv.constant0._ZN17fastertransformer21curandBatchInitializeEP17curandStateXORWOWiPKy --------------------------
	.section	.nv.constant0._ZN17fastertransformer21curandBatchInitializeEP17curandStateXORWOWiPKy,"a",@progbits
	.sectionflags	@""
	.align	4
.nv.constant0._ZN17fastertransformer21curandBatchInitializeEP17curandStateXORWOWiPKy:
	.zero		920


//--------------------- .nv.constant0._ZN17fastertransformer16curandInitializeEP17curandStateXORWOWiy --------------------------
	.section	.nv.constant0._ZN17fastertransformer16curandInitializeEP17curandStateXORWOWiy,"a",@progbits
	.sectionflags	@""
	.align	4
.nv.constant0._ZN17fastertransformer16curandInitializeEP17curandStateXORWOWiy:
	.zero		920


//--------------------- .nv.constant0._ZN3cub18CUB_300001_SM_10006detail11EmptyKernelIvEEvv --------------------------
	.section	.nv.constant0._ZN3cub18CUB_300001_SM_10006detail11EmptyKernelIvEEvv,"a",@progbits
	.sectionflags	@""
	.align	4
.nv.constant0._ZN3cub18CUB_300001_SM_10006detail11EmptyKernelIvEEvv:
	.zero		896


//--------------------- SYMBOLS --------------------------

	.type		.nv.reservedSmem.offset0,@object
	.size		.nv.reservedSmem.offset0,0x4
	.type		.nv.reservedSmem.cap,@object
	.size		.nv.reservedSmem.cap,0x4
